//
// Generated by NVIDIA NVVM Compiler
//
// Compiler Build ID: CL-36424714
// Cuda compilation tools, release 13.0, V13.0.88
// Based on NVVM 20.0.0
//

.version 9.0
.target sm_100
.address_size 64

	// .globl	_Z11jacobi_stepIdEviiPKT_PS0_S2_S0_
// _ZZN3cub18CUB_300001_SM_10006detail6reduce28DeviceReduceSingleTileKernelINS2_10policy_hubIdjN4cuda3__47maximumIdEEE10Policy1000EN6thrust24THRUST_300001_SM_1000_NS10device_ptrIdEEPdjS8_ddNS5_3std3__410__identityEEEvT0_T1_T2_T3_T4_T6_E12temp_storage has been demoted
// _ZZN3cub18CUB_300001_SM_10006detail6reduce18DeviceReduceKernelINS2_10policy_hubIdjN4cuda3__47maximumIdEEE10Policy1000EN6thrust24THRUST_300001_SM_1000_NS10device_ptrIdEEjS8_dNS5_3std3__410__identityEEEvT0_PT3_T1_NS0_13GridEvenShareISL_EET2_T4_E12temp_storage has been demoted
// _ZZN3cub18CUB_300001_SM_10006detail6reduce28DeviceReduceSingleTileKernelINS2_10policy_hubIdjN4cuda3__47maximumIdEEE10Policy1000EPdSB_iS8_ddNS5_3std3__410__identityEEEvT0_T1_T2_T3_T4_T6_E12temp_storage has been demoted
// _ZZN3cub18CUB_300001_SM_10006detail6reduce28DeviceReduceSingleTileKernelINS2_10policy_hubIdyN4cuda3__47maximumIdEEE10Policy1000EN6thrust24THRUST_300001_SM_1000_NS10device_ptrIdEEPdyS8_ddNS5_3std3__410__identityEEEvT0_T1_T2_T3_T4_T6_E12temp_storage has been demoted
// _ZZN3cub18CUB_300001_SM_10006detail6reduce18DeviceReduceKernelINS2_10policy_hubIdyN4cuda3__47maximumIdEEE10Policy1000EN6thrust24THRUST_300001_SM_1000_NS10device_ptrIdEEyS8_dNS5_3std3__410__identityEEEvT0_PT3_T1_NS0_13GridEvenShareISL_EET2_T4_E12temp_storage has been demoted
// _ZZN3cub18CUB_300001_SM_10006detail6reduce28DeviceReduceSingleTileKernelINS2_10policy_hubIdyN4cuda3__47maximumIdEEE10Policy1000EPdSB_iS8_ddNS5_3std3__410__identityEEEvT0_T1_T2_T3_T4_T6_E12temp_storage has been demoted
.global .align 1 .b8 _ZN41_INTERNAL_c71e65c9_4_k_cu_f7180478_1831864cuda3std3__45__cpo5beginE[1];
.global .align 1 .b8 _ZN41_INTERNAL_c71e65c9_4_k_cu_f7180478_1831864cuda3std3__45__cpo3endE[1];
.global .align 1 .b8 _ZN41_INTERNAL_c71e65c9_4_k_cu_f7180478_1831864cuda3std3__45__cpo6cbeginE[1];
.global .align 1 .b8 _ZN41_INTERNAL_c71e65c9_4_k_cu_f7180478_1831864cuda3std3__45__cpo4cendE[1];
.global .align 1 .b8 _ZN41_INTERNAL_c71e65c9_4_k_cu_f7180478_1831864cuda3std3__45__cpo6rbeginE[1];
.global .align 1 .b8 _ZN41_INTERNAL_c71e65c9_4_k_cu_f7180478_1831864cuda3std3__45__cpo4rendE[1];
.global .align 1 .b8 _ZN41_INTERNAL_c71e65c9_4_k_cu_f7180478_1831864cuda3std3__45__cpo7crbeginE[1];
.global .align 1 .b8 _ZN41_INTERNAL_c71e65c9_4_k_cu_f7180478_1831864cuda3std3__45__cpo5crendE[1];
.global .align 1 .b8 _ZN41_INTERNAL_c71e65c9_4_k_cu_f7180478_1831864cuda3std3__443_GLOBAL__N__c71e65c9_4_k_cu_f7180478_1831866ignoreE[1];
.global .align 1 .b8 _ZN41_INTERNAL_c71e65c9_4_k_cu_f7180478_1831864cuda3std3__419piecewise_constructE[1];
.global .align 1 .b8 _ZN41_INTERNAL_c71e65c9_4_k_cu_f7180478_1831864cuda3std3__48in_placeE[1];
.global .align 1 .b8 _ZN41_INTERNAL_c71e65c9_4_k_cu_f7180478_1831864cuda3std3__420unreachable_sentinelE[1];
.global .align 1 .b8 _ZN41_INTERNAL_c71e65c9_4_k_cu_f7180478_1831864cuda3std3__47nulloptE[1];
.global .align 1 .b8 _ZN41_INTERNAL_c71e65c9_4_k_cu_f7180478_1831864cuda3std3__48unexpectE[1];
.global .align 1 .b8 _ZN41_INTERNAL_c71e65c9_4_k_cu_f7180478_1831864cuda3std6ranges3__45__cpo4swapE[1];
.global .align 1 .b8 _ZN41_INTERNAL_c71e65c9_4_k_cu_f7180478_1831864cuda3std6ranges3__45__cpo9iter_moveE[1];
.global .align 1 .b8 _ZN41_INTERNAL_c71e65c9_4_k_cu_f7180478_1831864cuda3std6ranges3__45__cpo5beginE[1];
.global .align 1 .b8 _ZN41_INTERNAL_c71e65c9_4_k_cu_f7180478_1831864cuda3std6ranges3__45__cpo3endE[1];
.global .align 1 .b8 _ZN41_INTERNAL_c71e65c9_4_k_cu_f7180478_1831864cuda3std6ranges3__45__cpo6cbeginE[1];
.global .align 1 .b8 _ZN41_INTERNAL_c71e65c9_4_k_cu_f7180478_1831864cuda3std6ranges3__45__cpo4cendE[1];
.global .align 1 .b8 _ZN41_INTERNAL_c71e65c9_4_k_cu_f7180478_1831864cuda3std6ranges3__45__cpo7advanceE[1];
.global .align 1 .b8 _ZN41_INTERNAL_c71e65c9_4_k_cu_f7180478_1831864cuda3std6ranges3__45__cpo9iter_swapE[1];
.global .align 1 .b8 _ZN41_INTERNAL_c71e65c9_4_k_cu_f7180478_1831864cuda3std6ranges3__45__cpo4nextE[1];
.global .align 1 .b8 _ZN41_INTERNAL_c71e65c9_4_k_cu_f7180478_1831864cuda3std6ranges3__45__cpo4prevE[1];
.global .align 1 .b8 _ZN41_INTERNAL_c71e65c9_4_k_cu_f7180478_1831864cuda3std6ranges3__45__cpo4dataE[1];
.global .align 1 .b8 _ZN41_INTERNAL_c71e65c9_4_k_cu_f7180478_1831864cuda3std6ranges3__45__cpo5cdataE[1];
.global .align 1 .b8 _ZN41_INTERNAL_c71e65c9_4_k_cu_f7180478_1831864cuda3std6ranges3__45__cpo4sizeE[1];
.global .align 1 .b8 _ZN41_INTERNAL_c71e65c9_4_k_cu_f7180478_1831864cuda3std6ranges3__45__cpo5ssizeE[1];
.global .align 1 .b8 _ZN41_INTERNAL_c71e65c9_4_k_cu_f7180478_1831864cuda3std6ranges3__45__cpo8distanceE[1];
.global .align 1 .b8 _ZN41_INTERNAL_c71e65c9_4_k_cu_f7180478_1831866thrust24THRUST_300001_SM_1000_NS8cuda_cub3parE[1];
.global .align 1 .b8 _ZN41_INTERNAL_c71e65c9_4_k_cu_f7180478_1831866thrust24THRUST_300001_SM_1000_NS8cuda_cub10par_nosyncE[1];
.global .align 1 .b8 _ZN41_INTERNAL_c71e65c9_4_k_cu_f7180478_1831866thrust24THRUST_300001_SM_1000_NS6system6detail10sequential3seqE[1];
.global .align 1 .b8 _ZN41_INTERNAL_c71e65c9_4_k_cu_f7180478_1831866thrust24THRUST_300001_SM_1000_NS12placeholders2_1E[1];
.global .align 1 .b8 _ZN41_INTERNAL_c71e65c9_4_k_cu_f7180478_1831866thrust24THRUST_300001_SM_1000_NS12placeholders2_2E[1];
.global .align 1 .b8 _ZN41_INTERNAL_c71e65c9_4_k_cu_f7180478_1831866thrust24THRUST_300001_SM_1000_NS12placeholders2_3E[1];
.global .align 1 .b8 _ZN41_INTERNAL_c71e65c9_4_k_cu_f7180478_1831866thrust24THRUST_300001_SM_1000_NS12placeholders2_4E[1];
.global .align 1 .b8 _ZN41_INTERNAL_c71e65c9_4_k_cu_f7180478_1831866thrust24THRUST_300001_SM_1000_NS12placeholders2_5E[1];
.global .align 1 .b8 _ZN41_INTERNAL_c71e65c9_4_k_cu_f7180478_1831866thrust24THRUST_300001_SM_1000_NS12placeholders2_6E[1];
.global .align 1 .b8 _ZN41_INTERNAL_c71e65c9_4_k_cu_f7180478_1831866thrust24THRUST_300001_SM_1000_NS12placeholders2_7E[1];
.global .align 1 .b8 _ZN41_INTERNAL_c71e65c9_4_k_cu_f7180478_1831866thrust24THRUST_300001_SM_1000_NS12placeholders2_8E[1];
.global .align 1 .b8 _ZN41_INTERNAL_c71e65c9_4_k_cu_f7180478_1831866thrust24THRUST_300001_SM_1000_NS12placeholders2_9E[1];
.global .align 1 .b8 _ZN41_INTERNAL_c71e65c9_4_k_cu_f7180478_1831866thrust24THRUST_300001_SM_1000_NS12placeholders3_10E[1];
.global .align 1 .b8 _ZN41_INTERNAL_c71e65c9_4_k_cu_f7180478_1831866thrust24THRUST_300001_SM_1000_NS3seqE[1];

.visible .entry _Z11jacobi_stepIdEviiPKT_PS0_S2_S0_(
	.param .u32 _Z11jacobi_stepIdEviiPKT_PS0_S2_S0__param_0,
	.param .u32 _Z11jacobi_stepIdEviiPKT_PS0_S2_S0__param_1,
	.param .u64 .ptr .align 1 _Z11jacobi_stepIdEviiPKT_PS0_S2_S0__param_2,
	.param .u64 .ptr .align 1 _Z11jacobi_stepIdEviiPKT_PS0_S2_S0__param_3,
	.param .u64 .ptr .align 1 _Z11jacobi_stepIdEviiPKT_PS0_S2_S0__param_4,
	.param .f64 _Z11jacobi_stepIdEviiPKT_PS0_S2_S0__param_5
)
{
	.reg .pred 	%p<12>;
	.reg .b32 	%r<17>;
	.reg .b64 	%rd<20>;
	.reg .b64 	%fd<17>;

	ld.param.u32 	%r4, [_Z11jacobi_stepIdEviiPKT_PS0_S2_S0__param_0];
	ld.param.u32 	%r6, [_Z11jacobi_stepIdEviiPKT_PS0_S2_S0__param_1];
	ld.param.u64 	%rd4, [_Z11jacobi_stepIdEviiPKT_PS0_S2_S0__param_2];
	ld.param.u64 	%rd5, [_Z11jacobi_stepIdEviiPKT_PS0_S2_S0__param_3];
	ld.param.u64 	%rd3, [_Z11jacobi_stepIdEviiPKT_PS0_S2_S0__param_4];
	ld.param.f64 	%fd4, [_Z11jacobi_stepIdEviiPKT_PS0_S2_S0__param_5];
	cvta.to.global.u64 	%rd1, %rd5;
	cvta.to.global.u64 	%rd2, %rd4;
	mov.u32 	%r7, %ctaid.x;
	mov.u32 	%r8, %ntid.x;
	mov.u32 	%r9, %tid.x;
	mad.lo.s32 	%r1, %r7, %r8, %r9;
	mov.u32 	%r10, %ctaid.y;
	mov.u32 	%r11, %ntid.y;
	mov.u32 	%r12, %tid.y;
	mad.lo.s32 	%r13, %r10, %r11, %r12;
	setp.ge.s32 	%p1, %r1, %r4;
	setp.ge.s32 	%p2, %r13, %r6;
	or.pred  	%p3, %p1, %p2;
	@%p3 bra 	$L__BB0_6;
	mad.lo.s32 	%r3, %r13, %r4, %r1;
	setp.ne.s32 	%p4, %r1, 0;
	add.s32 	%r14, %r4, -1;
	setp.ne.s32 	%p5, %r1, %r14;
	and.pred  	%p6, %p4, %p5;
	setp.ne.s32 	%p7, %r13, 0;
	and.pred  	%p8, %p7, %p6;
	add.s32 	%r15, %r6, -1;
	setp.ne.s32 	%p9, %r13, %r15;
	and.pred  	%p10, %p8, %p9;
	@%p10 bra 	$L__BB0_3;
	mul.wide.s32 	%rd17, %r3, 8;
	add.s64 	%rd18, %rd2, %rd17;
	ld.global.nc.f64 	%fd15, [%rd18];
	add.s64 	%rd19, %rd1, %rd17;
	st.global.f64 	[%rd19], %fd15;
	bra.uni 	$L__BB0_6;
$L__BB0_3:
	mul.wide.s32 	%rd6, %r3, 8;
	add.s64 	%rd7, %rd2, %rd6;
	ld.global.nc.f64 	%fd6, [%rd7+-8];
	ld.global.nc.f64 	%fd7, [%rd7+8];
	add.f64 	%fd8, %fd6, %fd7;
	sub.s32 	%r16, %r3, %r4;
	mul.wide.s32 	%rd8, %r16, 8;
	add.s64 	%rd9, %rd2, %rd8;
	ld.global.nc.f64 	%fd9, [%rd9];
	add.f64 	%fd10, %fd8, %fd9;
	mul.wide.s32 	%rd10, %r4, 8;
	add.s64 	%rd11, %rd7, %rd10;
	ld.global.nc.f64 	%fd11, [%rd11];
	add.f64 	%fd1, %fd10, %fd11;
	setp.eq.s64 	%p11, %rd3, 0;
	mov.f64 	%fd16, 0d0000000000000000;
	@%p11 bra 	$L__BB0_5;
	cvta.to.global.u64 	%rd12, %rd3;
	add.s64 	%rd14, %rd12, %rd6;
	ld.global.nc.f64 	%fd16, [%rd14];
$L__BB0_5:
	mul.f64 	%fd12, %fd4, %fd16;
	sub.f64 	%fd13, %fd1, %fd12;
	mul.f64 	%fd14, %fd13, 0d3FD0000000000000;
	add.s64 	%rd16, %rd1, %rd6;
	st.global.f64 	[%rd16], %fd14;
$L__BB0_6:
	ret;

}
	// .globl	_Z15abs_diff_kernelIdEviPKT_S2_PS0_
.visible .entry _Z15abs_diff_kernelIdEviPKT_S2_PS0_(
	.param .u32 _Z15abs_diff_kernelIdEviPKT_S2_PS0__param_0,
	.param .u64 .ptr .align 1 _Z15abs_diff_kernelIdEviPKT_S2_PS0__param_1,
	.param .u64 .ptr .align 1 _Z15abs_diff_kernelIdEviPKT_S2_PS0__param_2,
	.param .u64 .ptr .align 1 _Z15abs_diff_kernelIdEviPKT_S2_PS0__param_3
)
{
	.reg .pred 	%p<2>;
	.reg .b32 	%r<6>;
	.reg .b64 	%rd<11>;
	.reg .b64 	%fd<5>;

	ld.param.u32 	%r2, [_Z15abs_diff_kernelIdEviPKT_S2_PS0__param_0];
	ld.param.u64 	%rd1, [_Z15abs_diff_kernelIdEviPKT_S2_PS0__param_1];
	ld.param.u64 	%rd2, [_Z15abs_diff_kernelIdEviPKT_S2_PS0__param_2];
	ld.param.u64 	%rd3, [_Z15abs_diff_kernelIdEviPKT_S2_PS0__param_3];
	mov.u32 	%r3, %ctaid.x;
	mov.u32 	%r4, %ntid.x;
	mov.u32 	%r5, %tid.x;
	mad.lo.s32 	%r1, %r3, %r4, %r5;
	setp.ge.s32 	%p1, %r1, %r2;
	@%p1 bra 	$L__BB1_2;
	cvta.to.global.u64 	%rd4, %rd1;
	cvta.to.global.u64 	%rd5, %rd2;
	cvta.to.global.u64 	%rd6, %rd3;
	mul.wide.s32 	%rd7, %r1, 8;
	add.s64 	%rd8, %rd4, %rd7;
	ld.global.nc.f64 	%fd1, [%rd8];
	add.s64 	%rd9, %rd5, %rd7;
	ld.global.nc.f64 	%fd2, [%rd9];
	sub.f64 	%fd3, %fd1, %fd2;
	abs.f64 	%fd4, %fd3;
	add.s64 	%rd10, %rd6, %rd7;
	st.global.f64 	[%rd10], %fd4;
$L__BB1_2:
	ret;

}
	// .globl	_ZN3cub18CUB_300001_SM_10006detail11EmptyKernelIvEEvv
.visible .entry _ZN3cub18CUB_300001_SM_10006detail11EmptyKernelIvEEvv()
{


	ret;

}
	// .globl	_ZN3cub18CUB_300001_SM_10006detail6reduce28DeviceReduceSingleTileKernelINS2_10policy_hubIdjN4cuda3__47maximumIdEEE10Policy1000EN6thrust24THRUST_300001_SM_1000_NS10device_ptrIdEEPdjS8_ddNS5_3std3__410__identityEEEvT0_T1_T2_T3_T4_T6_
.visible .entry _ZN3cub18CUB_300001_SM_10006detail6reduce28DeviceReduceSingleTileKernelINS2_10policy_hubIdjN4cuda3__47maximumIdEEE10Policy1000EN6thrust24THRUST_300001_SM_1000_NS10device_ptrIdEEPdjS8_ddNS5_3std3__410__identityEEEvT0_T1_T2_T3_T4_T6_(
	.param .align 8 .b8 _ZN3cub18CUB_300001_SM_10006detail6reduce28DeviceReduceSingleTileKernelINS2_10policy_hubIdjN4cuda3__47maximumIdEEE10Policy1000EN6thrust24THRUST_300001_SM_1000_NS10device_ptrIdEEPdjS8_ddNS5_3std3__410__identityEEEvT0_T1_T2_T3_T4_T6__param_0[8],
	.param .u64 .ptr .align 1 _ZN3cub18CUB_300001_SM_10006detail6reduce28DeviceReduceSingleTileKernelINS2_10policy_hubIdjN4cuda3__47maximumIdEEE10Policy1000EN6thrust24THRUST_300001_SM_1000_NS10device_ptrIdEEPdjS8_ddNS5_3std3__410__identityEEEvT0_T1_T2_T3_T4_T6__param_1,
	.param .u32 _ZN3cub18CUB_300001_SM_10006detail6reduce28DeviceReduceSingleTileKernelINS2_10policy_hubIdjN4cuda3__47maximumIdEEE10Policy1000EN6thrust24THRUST_300001_SM_1000_NS10device_ptrIdEEPdjS8_ddNS5_3std3__410__identityEEEvT0_T1_T2_T3_T4_T6__param_2,
	.param .align 1 .b8 _ZN3cub18CUB_300001_SM_10006detail6reduce28DeviceReduceSingleTileKernelINS2_10policy_hubIdjN4cuda3__47maximumIdEEE10Policy1000EN6thrust24THRUST_300001_SM_1000_NS10device_ptrIdEEPdjS8_ddNS5_3std3__410__identityEEEvT0_T1_T2_T3_T4_T6__param_3[1],
	.param .f64 _ZN3cub18CUB_300001_SM_10006detail6reduce28DeviceReduceSingleTileKernelINS2_10policy_hubIdjN4cuda3__47maximumIdEEE10Policy1000EN6thrust24THRUST_300001_SM_1000_NS10device_ptrIdEEPdjS8_ddNS5_3std3__410__identityEEEvT0_T1_T2_T3_T4_T6__param_4,
	.param .align 1 .b8 _ZN3cub18CUB_300001_SM_10006detail6reduce28DeviceReduceSingleTileKernelINS2_10policy_hubIdjN4cuda3__47maximumIdEEE10Policy1000EN6thrust24THRUST_300001_SM_1000_NS10device_ptrIdEEPdjS8_ddNS5_3std3__410__identityEEEvT0_T1_T2_T3_T4_T6__param_5[1]
)
.maxntid 256
.minnctapersm 1
{
	.reg .pred 	%p<169>;
	.reg .b32 	%r<286>;
	.reg .b64 	%rd<114>;
	.reg .b64 	%fd<309>;
	// demoted variable
	.shared .align 8 .b8 _ZZN3cub18CUB_300001_SM_10006detail6reduce28DeviceReduceSingleTileKernelINS2_10policy_hubIdjN4cuda3__47maximumIdEEE10Policy1000EN6thrust24THRUST_300001_SM_1000_NS10device_ptrIdEEPdjS8_ddNS5_3std3__410__identityEEEvT0_T1_T2_T3_T4_T6_E12temp_storage[80];
	ld.param.u64 	%rd9, [_ZN3cub18CUB_300001_SM_10006detail6reduce28DeviceReduceSingleTileKernelINS2_10policy_hubIdjN4cuda3__47maximumIdEEE10Policy1000EN6thrust24THRUST_300001_SM_1000_NS10device_ptrIdEEPdjS8_ddNS5_3std3__410__identityEEEvT0_T1_T2_T3_T4_T6__param_0];
	ld.param.u64 	%rd10, [_ZN3cub18CUB_300001_SM_10006detail6reduce28DeviceReduceSingleTileKernelINS2_10policy_hubIdjN4cuda3__47maximumIdEEE10Policy1000EN6thrust24THRUST_300001_SM_1000_NS10device_ptrIdEEPdjS8_ddNS5_3std3__410__identityEEEvT0_T1_T2_T3_T4_T6__param_1];
	ld.param.u32 	%r51, [_ZN3cub18CUB_300001_SM_10006detail6reduce28DeviceReduceSingleTileKernelINS2_10policy_hubIdjN4cuda3__47maximumIdEEE10Policy1000EN6thrust24THRUST_300001_SM_1000_NS10device_ptrIdEEPdjS8_ddNS5_3std3__410__identityEEEvT0_T1_T2_T3_T4_T6__param_2];
	ld.param.f64 	%fd42, [_ZN3cub18CUB_300001_SM_10006detail6reduce28DeviceReduceSingleTileKernelINS2_10policy_hubIdjN4cuda3__47maximumIdEEE10Policy1000EN6thrust24THRUST_300001_SM_1000_NS10device_ptrIdEEPdjS8_ddNS5_3std3__410__identityEEEvT0_T1_T2_T3_T4_T6__param_4];
	cvta.to.global.u64 	%rd1, %rd10;
	setp.ne.s32 	%p1, %r51, 0;
	@%p1 bra 	$L__BB3_3;
	mov.u32 	%r268, %tid.x;
	setp.ne.s32 	%p168, %r268, 0;
	@%p168 bra 	$L__BB3_52;
	st.global.f64 	[%rd1], %fd42;
	bra.uni 	$L__BB3_52;
$L__BB3_3:
	cvta.to.global.u64 	%rd2, %rd9;
	setp.gt.u32 	%p2, %r51, 2047;
	@%p2 bra 	$L__BB3_28;
	mov.u32 	%r1, %tid.x;
	setp.ge.u32 	%p80, %r1, %r51;
	mov.f64 	%fd296, 0d0000000000000000;
	mov.u32 	%r272, %r1;
	@%p80 bra 	$L__BB3_6;
	mul.wide.u32 	%rd83, %r1, 8;
	add.s64 	%rd84, %rd2, %rd83;
	ld.global.f64 	%fd296, [%rd84];
	add.s32 	%r272, %r1, 256;
$L__BB3_6:
	setp.ge.u32 	%p81, %r272, %r51;
	@%p81 bra 	$L__BB3_19;
	not.b32 	%r145, %r272;
	add.s32 	%r146, %r51, %r145;
	shr.u32 	%r147, %r146, 8;
	add.s32 	%r4, %r147, 1;
	and.b32  	%r5, %r4, 15;
	setp.lt.u32 	%p82, %r146, 3840;
	@%p82 bra 	$L__BB3_10;
	and.b32  	%r148, %r4, 33554416;
	neg.s32 	%r270, %r148;
	mul.wide.u32 	%rd85, %r272, 8;
	add.s64 	%rd86, %rd85, %rd2;
	add.s64 	%rd112, %rd86, 16384;
$L__BB3_9:
	.pragma "nounroll";
	ld.global.f64 	%fd157, [%rd112+-16384];
	setp.lt.f64 	%p83, %fd296, %fd157;
	selp.f64 	%fd158, %fd157, %fd296, %p83;
	ld.global.f64 	%fd159, [%rd112+-14336];
	setp.lt.f64 	%p84, %fd158, %fd159;
	selp.f64 	%fd160, %fd159, %fd158, %p84;
	ld.global.f64 	%fd161, [%rd112+-12288];
	setp.lt.f64 	%p85, %fd160, %fd161;
	selp.f64 	%fd162, %fd161, %fd160, %p85;
	ld.global.f64 	%fd163, [%rd112+-10240];
	setp.lt.f64 	%p86, %fd162, %fd163;
	selp.f64 	%fd164, %fd163, %fd162, %p86;
	ld.global.f64 	%fd165, [%rd112+-8192];
	setp.lt.f64 	%p87, %fd164, %fd165;
	selp.f64 	%fd166, %fd165, %fd164, %p87;
	ld.global.f64 	%fd167, [%rd112+-6144];
	setp.lt.f64 	%p88, %fd166, %fd167;
	selp.f64 	%fd168, %fd167, %fd166, %p88;
	ld.global.f64 	%fd169, [%rd112+-4096];
	setp.lt.f64 	%p89, %fd168, %fd169;
	selp.f64 	%fd170, %fd169, %fd168, %p89;
	ld.global.f64 	%fd171, [%rd112+-2048];
	setp.lt.f64 	%p90, %fd170, %fd171;
	selp.f64 	%fd172, %fd171, %fd170, %p90;
	ld.global.f64 	%fd173, [%rd112];
	setp.lt.f64 	%p91, %fd172, %fd173;
	selp.f64 	%fd174, %fd173, %fd172, %p91;
	ld.global.f64 	%fd175, [%rd112+2048];
	setp.lt.f64 	%p92, %fd174, %fd175;
	selp.f64 	%fd176, %fd175, %fd174, %p92;
	ld.global.f64 	%fd177, [%rd112+4096];
	setp.lt.f64 	%p93, %fd176, %fd177;
	selp.f64 	%fd178, %fd177, %fd176, %p93;
	ld.global.f64 	%fd179, [%rd112+6144];
	setp.lt.f64 	%p94, %fd178, %fd179;
	selp.f64 	%fd180, %fd179, %fd178, %p94;
	ld.global.f64 	%fd181, [%rd112+8192];
	setp.lt.f64 	%p95, %fd180, %fd181;
	selp.f64 	%fd182, %fd181, %fd180, %p95;
	ld.global.f64 	%fd183, [%rd112+10240];
	setp.lt.f64 	%p96, %fd182, %fd183;
	selp.f64 	%fd184, %fd183, %fd182, %p96;
	ld.global.f64 	%fd185, [%rd112+12288];
	setp.lt.f64 	%p97, %fd184, %fd185;
	selp.f64 	%fd186, %fd185, %fd184, %p97;
	ld.global.f64 	%fd187, [%rd112+14336];
	setp.lt.f64 	%p98, %fd186, %fd187;
	selp.f64 	%fd296, %fd187, %fd186, %p98;
	add.s32 	%r272, %r272, 4096;
	add.s32 	%r270, %r270, 16;
	add.s64 	%rd112, %rd112, 32768;
	setp.ne.s32 	%p99, %r270, 0;
	@%p99 bra 	$L__BB3_9;
$L__BB3_10:
	setp.eq.s32 	%p100, %r5, 0;
	@%p100 bra 	$L__BB3_19;
	and.b32  	%r12, %r4, 7;
	setp.lt.u32 	%p101, %r5, 8;
	@%p101 bra 	$L__BB3_13;
	mul.wide.u32 	%rd87, %r272, 8;
	add.s64 	%rd88, %rd2, %rd87;
	ld.global.f64 	%fd189, [%rd88];
	setp.lt.f64 	%p102, %fd296, %fd189;
	selp.f64 	%fd190, %fd189, %fd296, %p102;
	ld.global.f64 	%fd191, [%rd88+2048];
	setp.lt.f64 	%p103, %fd190, %fd191;
	selp.f64 	%fd192, %fd191, %fd190, %p103;
	ld.global.f64 	%fd193, [%rd88+4096];
	setp.lt.f64 	%p104, %fd192, %fd193;
	selp.f64 	%fd194, %fd193, %fd192, %p104;
	ld.global.f64 	%fd195, [%rd88+6144];
	setp.lt.f64 	%p105, %fd194, %fd195;
	selp.f64 	%fd196, %fd195, %fd194, %p105;
	ld.global.f64 	%fd197, [%rd88+8192];
	setp.lt.f64 	%p106, %fd196, %fd197;
	selp.f64 	%fd198, %fd197, %fd196, %p106;
	ld.global.f64 	%fd199, [%rd88+10240];
	setp.lt.f64 	%p107, %fd198, %fd199;
	selp.f64 	%fd200, %fd199, %fd198, %p107;
	ld.global.f64 	%fd201, [%rd88+12288];
	setp.lt.f64 	%p108, %fd200, %fd201;
	selp.f64 	%fd202, %fd201, %fd200, %p108;
	ld.global.f64 	%fd203, [%rd88+14336];
	setp.lt.f64 	%p109, %fd202, %fd203;
	selp.f64 	%fd296, %fd203, %fd202, %p109;
	add.s32 	%r272, %r272, 2048;
$L__BB3_13:
	setp.eq.s32 	%p110, %r12, 0;
	@%p110 bra 	$L__BB3_19;
	and.b32  	%r15, %r4, 3;
	setp.lt.u32 	%p111, %r12, 4;
	@%p111 bra 	$L__BB3_16;
	mul.wide.u32 	%rd89, %r272, 8;
	add.s64 	%rd90, %rd2, %rd89;
	ld.global.f64 	%fd205, [%rd90];
	setp.lt.f64 	%p112, %fd296, %fd205;
	selp.f64 	%fd206, %fd205, %fd296, %p112;
	ld.global.f64 	%fd207, [%rd90+2048];
	setp.lt.f64 	%p113, %fd206, %fd207;
	selp.f64 	%fd208, %fd207, %fd206, %p113;
	ld.global.f64 	%fd209, [%rd90+4096];
	setp.lt.f64 	%p114, %fd208, %fd209;
	selp.f64 	%fd210, %fd209, %fd208, %p114;
	ld.global.f64 	%fd211, [%rd90+6144];
	setp.lt.f64 	%p115, %fd210, %fd211;
	selp.f64 	%fd296, %fd211, %fd210, %p115;
	add.s32 	%r272, %r272, 1024;
$L__BB3_16:
	setp.eq.s32 	%p116, %r15, 0;
	@%p116 bra 	$L__BB3_19;
	mul.wide.u32 	%rd91, %r272, 8;
	add.s64 	%rd113, %rd2, %rd91;
	neg.s32 	%r275, %r15;
$L__BB3_18:
	.pragma "nounroll";
	ld.global.f64 	%fd212, [%rd113];
	setp.lt.f64 	%p117, %fd296, %fd212;
	selp.f64 	%fd296, %fd212, %fd296, %p117;
	add.s64 	%rd113, %rd113, 2048;
	add.s32 	%r275, %r275, 1;
	setp.ne.s32 	%p118, %r275, 0;
	@%p118 bra 	$L__BB3_18;
$L__BB3_19:
	setp.lt.u32 	%p119, %r51, 256;
	@%p119 bra 	$L__BB3_24;
	// begin inline asm
	mov.u32 %r212, %laneid;
	// end inline asm
	mov.b64 	%rd102, %fd296;
	mov.b64 	{%r214, %r219}, %rd102;
	mov.b32 	%r220, 1;
	mov.b32 	%r261, 31;
	mov.b32 	%r262, -1;
	// begin inline asm
	shfl.sync.down.b32 %r213, %r214, %r220, %r261, %r262;
	// end inline asm
	// begin inline asm
	shfl.sync.down.b32 %r218, %r219, %r220, %r261, %r262;
	// end inline asm
	mov.b64 	%rd103, {%r213, %r218};
	mov.b64 	%fd260, %rd103;
	setp.gt.s32 	%p147, %r212, 30;
	setp.lt.f64 	%p148, %fd296, %fd260;
	selp.f64 	%fd261, %fd260, %fd296, %p148;
	selp.f64 	%fd262, %fd296, %fd261, %p147;
	mov.b64 	%rd104, %fd262;
	mov.b64 	{%r224, %r229}, %rd104;
	mov.b32 	%r230, 2;
	// begin inline asm
	shfl.sync.down.b32 %r223, %r224, %r230, %r261, %r262;
	// end inline asm
	// begin inline asm
	shfl.sync.down.b32 %r228, %r229, %r230, %r261, %r262;
	// end inline asm
	mov.b64 	%rd105, {%r223, %r228};
	mov.b64 	%fd263, %rd105;
	setp.gt.s32 	%p149, %r212, 29;
	setp.lt.f64 	%p150, %fd262, %fd263;
	selp.f64 	%fd264, %fd263, %fd262, %p150;
	selp.f64 	%fd265, %fd262, %fd264, %p149;
	mov.b64 	%rd106, %fd265;
	mov.b64 	{%r234, %r239}, %rd106;
	mov.b32 	%r240, 4;
	// begin inline asm
	shfl.sync.down.b32 %r233, %r234, %r240, %r261, %r262;
	// end inline asm
	// begin inline asm
	shfl.sync.down.b32 %r238, %r239, %r240, %r261, %r262;
	// end inline asm
	mov.b64 	%rd107, {%r233, %r238};
	mov.b64 	%fd266, %rd107;
	setp.gt.s32 	%p151, %r212, 27;
	setp.lt.f64 	%p152, %fd265, %fd266;
	selp.f64 	%fd267, %fd266, %fd265, %p152;
	selp.f64 	%fd268, %fd265, %fd267, %p151;
	mov.b64 	%rd108, %fd268;
	mov.b64 	{%r244, %r249}, %rd108;
	mov.b32 	%r250, 8;
	// begin inline asm
	shfl.sync.down.b32 %r243, %r244, %r250, %r261, %r262;
	// end inline asm
	// begin inline asm
	shfl.sync.down.b32 %r248, %r249, %r250, %r261, %r262;
	// end inline asm
	mov.b64 	%rd109, {%r243, %r248};
	mov.b64 	%fd269, %rd109;
	setp.gt.s32 	%p153, %r212, 23;
	setp.lt.f64 	%p154, %fd268, %fd269;
	selp.f64 	%fd270, %fd269, %fd268, %p154;
	selp.f64 	%fd271, %fd268, %fd270, %p153;
	mov.b64 	%rd110, %fd271;
	mov.b64 	{%r254, %r259}, %rd110;
	mov.b32 	%r260, 16;
	// begin inline asm
	shfl.sync.down.b32 %r253, %r254, %r260, %r261, %r262;
	// end inline asm
	// begin inline asm
	shfl.sync.down.b32 %r258, %r259, %r260, %r261, %r262;
	// end inline asm
	mov.b64 	%rd111, {%r253, %r258};
	mov.b64 	%fd272, %rd111;
	setp.gt.s32 	%p155, %r212, 15;
	setp.lt.f64 	%p156, %fd271, %fd272;
	selp.f64 	%fd16, %fd272, %fd271, %p156;
	selp.f64 	%fd308, %fd271, %fd16, %p155;
	setp.ne.s32 	%p157, %r212, 0;
	@%p157 bra 	$L__BB3_22;
	shr.u32 	%r263, %r1, 2;
	and.b32  	%r264, %r263, 248;
	mov.u32 	%r265, _ZZN3cub18CUB_300001_SM_10006detail6reduce28DeviceReduceSingleTileKernelINS2_10policy_hubIdjN4cuda3__47maximumIdEEE10Policy1000EN6thrust24THRUST_300001_SM_1000_NS10device_ptrIdEEPdjS8_ddNS5_3std3__410__identityEEEvT0_T1_T2_T3_T4_T6_E12temp_storage;
	add.s32 	%r266, %r265, %r264;
	st.shared.f64 	[%r266+8], %fd16;
$L__BB3_22:
	bar.sync 	0;
	setp.ne.s32 	%p158, %r1, 0;
	@%p158 bra 	$L__BB3_50;
	ld.shared.f64 	%fd273, [_ZZN3cub18CUB_300001_SM_10006detail6reduce28DeviceReduceSingleTileKernelINS2_10policy_hubIdjN4cuda3__47maximumIdEEE10Policy1000EN6thrust24THRUST_300001_SM_1000_NS10device_ptrIdEEPdjS8_ddNS5_3std3__410__identityEEEvT0_T1_T2_T3_T4_T6_E12temp_storage+16];
	setp.lt.f64 	%p159, %fd308, %fd273;
	selp.f64 	%fd274, %fd273, %fd308, %p159;
	ld.shared.f64 	%fd275, [_ZZN3cub18CUB_300001_SM_10006detail6reduce28DeviceReduceSingleTileKernelINS2_10policy_hubIdjN4cuda3__47maximumIdEEE10Policy1000EN6thrust24THRUST_300001_SM_1000_NS10device_ptrIdEEPdjS8_ddNS5_3std3__410__identityEEEvT0_T1_T2_T3_T4_T6_E12temp_storage+24];
	setp.lt.f64 	%p160, %fd274, %fd275;
	selp.f64 	%fd276, %fd275, %fd274, %p160;
	ld.shared.f64 	%fd277, [_ZZN3cub18CUB_300001_SM_10006detail6reduce28DeviceReduceSingleTileKernelINS2_10policy_hubIdjN4cuda3__47maximumIdEEE10Policy1000EN6thrust24THRUST_300001_SM_1000_NS10device_ptrIdEEPdjS8_ddNS5_3std3__410__identityEEEvT0_T1_T2_T3_T4_T6_E12temp_storage+32];
	setp.lt.f64 	%p161, %fd276, %fd277;
	selp.f64 	%fd278, %fd277, %fd276, %p161;
	ld.shared.f64 	%fd279, [_ZZN3cub18CUB_300001_SM_10006detail6reduce28DeviceReduceSingleTileKernelINS2_10policy_hubIdjN4cuda3__47maximumIdEEE10Policy1000EN6thrust24THRUST_300001_SM_1000_NS10device_ptrIdEEPdjS8_ddNS5_3std3__410__identityEEEvT0_T1_T2_T3_T4_T6_E12temp_storage+40];
	setp.lt.f64 	%p162, %fd278, %fd279;
	selp.f64 	%fd280, %fd279, %fd278, %p162;
	ld.shared.f64 	%fd281, [_ZZN3cub18CUB_300001_SM_10006detail6reduce28DeviceReduceSingleTileKernelINS2_10policy_hubIdjN4cuda3__47maximumIdEEE10Policy1000EN6thrust24THRUST_300001_SM_1000_NS10device_ptrIdEEPdjS8_ddNS5_3std3__410__identityEEEvT0_T1_T2_T3_T4_T6_E12temp_storage+48];
	setp.lt.f64 	%p163, %fd280, %fd281;
	selp.f64 	%fd282, %fd281, %fd280, %p163;
	ld.shared.f64 	%fd283, [_ZZN3cub18CUB_300001_SM_10006detail6reduce28DeviceReduceSingleTileKernelINS2_10policy_hubIdjN4cuda3__47maximumIdEEE10Policy1000EN6thrust24THRUST_300001_SM_1000_NS10device_ptrIdEEPdjS8_ddNS5_3std3__410__identityEEEvT0_T1_T2_T3_T4_T6_E12temp_storage+56];
	setp.lt.f64 	%p164, %fd282, %fd283;
	selp.f64 	%fd284, %fd283, %fd282, %p164;
	ld.shared.f64 	%fd285, [_ZZN3cub18CUB_300001_SM_10006detail6reduce28DeviceReduceSingleTileKernelINS2_10policy_hubIdjN4cuda3__47maximumIdEEE10Policy1000EN6thrust24THRUST_300001_SM_1000_NS10device_ptrIdEEPdjS8_ddNS5_3std3__410__identityEEEvT0_T1_T2_T3_T4_T6_E12temp_storage+64];
	setp.lt.f64 	%p165, %fd284, %fd285;
	selp.f64 	%fd308, %fd285, %fd284, %p165;
	bra.uni 	$L__BB3_50;
$L__BB3_24:
	// begin inline asm
	mov.u32 %r149, %laneid;
	// end inline asm
	and.b32  	%r200, %r1, 992;
	add.s32 	%r201, %r200, 32;
	setp.gt.u32 	%p120, %r201, %r51;
	not.b32 	%r202, %r200;
	add.s32 	%r203, %r51, %r202;
	selp.b32 	%r198, %r203, 31, %p120;
	mov.b64 	%rd92, %fd296;
	mov.b64 	{%r151, %r156}, %rd92;
	mov.b32 	%r157, 1;
	mov.b32 	%r199, -1;
	// begin inline asm
	shfl.sync.down.b32 %r150, %r151, %r157, %r198, %r199;
	// end inline asm
	// begin inline asm
	shfl.sync.down.b32 %r155, %r156, %r157, %r198, %r199;
	// end inline asm
	mov.b64 	%rd93, {%r150, %r155};
	mov.b64 	%fd213, %rd93;
	setp.lt.s32 	%p121, %r149, %r198;
	setp.lt.f64 	%p122, %fd296, %fd213;
	selp.f64 	%fd214, %fd213, %fd296, %p122;
	selp.f64 	%fd215, %fd214, %fd296, %p121;
	mov.b64 	%rd94, %fd215;
	mov.b64 	{%r161, %r166}, %rd94;
	mov.b32 	%r167, 2;
	// begin inline asm
	shfl.sync.down.b32 %r160, %r161, %r167, %r198, %r199;
	// end inline asm
	// begin inline asm
	shfl.sync.down.b32 %r165, %r166, %r167, %r198, %r199;
	// end inline asm
	mov.b64 	%rd95, {%r160, %r165};
	mov.b64 	%fd216, %rd95;
	add.s32 	%r204, %r149, 2;
	setp.gt.s32 	%p123, %r204, %r198;
	setp.lt.f64 	%p124, %fd215, %fd216;
	selp.f64 	%fd217, %fd216, %fd215, %p124;
	selp.f64 	%fd218, %fd215, %fd217, %p123;
	mov.b64 	%rd96, %fd218;
	mov.b64 	{%r171, %r176}, %rd96;
	mov.b32 	%r177, 4;
	// begin inline asm
	shfl.sync.down.b32 %r170, %r171, %r177, %r198, %r199;
	// end inline asm
	// begin inline asm
	shfl.sync.down.b32 %r175, %r176, %r177, %r198, %r199;
	// end inline asm
	mov.b64 	%rd97, {%r170, %r175};
	mov.b64 	%fd219, %rd97;
	add.s32 	%r205, %r149, 4;
	setp.gt.s32 	%p125, %r205, %r198;
	setp.lt.f64 	%p126, %fd218, %fd219;
	selp.f64 	%fd220, %fd219, %fd218, %p126;
	selp.f64 	%fd221, %fd218, %fd220, %p125;
	mov.b64 	%rd98, %fd221;
	mov.b64 	{%r181, %r186}, %rd98;
	mov.b32 	%r187, 8;
	// begin inline asm
	shfl.sync.down.b32 %r180, %r181, %r187, %r198, %r199;
	// end inline asm
	// begin inline asm
	shfl.sync.down.b32 %r185, %r186, %r187, %r198, %r199;
	// end inline asm
	mov.b64 	%rd99, {%r180, %r185};
	mov.b64 	%fd222, %rd99;
	add.s32 	%r206, %r149, 8;
	setp.gt.s32 	%p127, %r206, %r198;
	setp.lt.f64 	%p128, %fd221, %fd222;
	selp.f64 	%fd223, %fd222, %fd221, %p128;
	selp.f64 	%fd224, %fd221, %fd223, %p127;
	mov.b64 	%rd100, %fd224;
	mov.b64 	{%r191, %r196}, %rd100;
	mov.b32 	%r197, 16;
	// begin inline asm
	shfl.sync.down.b32 %r190, %r191, %r197, %r198, %r199;
	// end inline asm
	// begin inline asm
	shfl.sync.down.b32 %r195, %r196, %r197, %r198, %r199;
	// end inline asm
	mov.b64 	%rd101, {%r190, %r195};
	mov.b64 	%fd225, %rd101;
	add.s32 	%r207, %r149, 16;
	setp.gt.s32 	%p129, %r207, %r198;
	setp.lt.f64 	%p130, %fd224, %fd225;
	selp.f64 	%fd226, %fd225, %fd224, %p130;
	selp.f64 	%fd308, %fd224, %fd226, %p129;
	setp.ne.s32 	%p131, %r149, 0;
	@%p131 bra 	$L__BB3_26;
	shr.u32 	%r208, %r1, 2;
	and.b32  	%r209, %r208, 248;
	mov.u32 	%r210, _ZZN3cub18CUB_300001_SM_10006detail6reduce28DeviceReduceSingleTileKernelINS2_10policy_hubIdjN4cuda3__47maximumIdEEE10Policy1000EN6thrust24THRUST_300001_SM_1000_NS10device_ptrIdEEPdjS8_ddNS5_3std3__410__identityEEEvT0_T1_T2_T3_T4_T6_E12temp_storage;
	add.s32 	%r211, %r210, %r209;
	st.shared.f64 	[%r211+8], %fd308;
$L__BB3_26:
	bar.sync 	0;
	setp.ne.s32 	%p132, %r1, 0;
	@%p132 bra 	$L__BB3_50;
	setp.gt.u32 	%p133, %r51, 32;
	ld.shared.f64 	%fd227, [_ZZN3cub18CUB_300001_SM_10006detail6reduce28DeviceReduceSingleTileKernelINS2_10policy_hubIdjN4cuda3__47maximumIdEEE10Policy1000EN6thrust24THRUST_300001_SM_1000_NS10device_ptrIdEEPdjS8_ddNS5_3std3__410__identityEEEvT0_T1_T2_T3_T4_T6_E12temp_storage+16];
	setp.lt.f64 	%p134, %fd308, %fd227;
	selp.f64 	%fd229, %fd227, %fd308, %p134;
	selp.f64 	%fd230, %fd229, %fd308, %p133;
	setp.gt.u32 	%p135, %r51, 64;
	ld.shared.f64 	%fd232, [_ZZN3cub18CUB_300001_SM_10006detail6reduce28DeviceReduceSingleTileKernelINS2_10policy_hubIdjN4cuda3__47maximumIdEEE10Policy1000EN6thrust24THRUST_300001_SM_1000_NS10device_ptrIdEEPdjS8_ddNS5_3std3__410__identityEEEvT0_T1_T2_T3_T4_T6_E12temp_storage+24];
	setp.lt.f64 	%p136, %fd230, %fd232;
	selp.f64 	%fd234, %fd232, %fd230, %p136;
	selp.f64 	%fd235, %fd234, %fd230, %p135;
	setp.gt.u32 	%p137, %r51, 96;
	ld.shared.f64 	%fd237, [_ZZN3cub18CUB_300001_SM_10006detail6reduce28DeviceReduceSingleTileKernelINS2_10policy_hubIdjN4cuda3__47maximumIdEEE10Policy1000EN6thrust24THRUST_300001_SM_1000_NS10device_ptrIdEEPdjS8_ddNS5_3std3__410__identityEEEvT0_T1_T2_T3_T4_T6_E12temp_storage+32];
	setp.lt.f64 	%p138, %fd235, %fd237;
	selp.f64 	%fd239, %fd237, %fd235, %p138;
	selp.f64 	%fd240, %fd239, %fd235, %p137;
	setp.gt.u32 	%p139, %r51, 128;
	ld.shared.f64 	%fd242, [_ZZN3cub18CUB_300001_SM_10006detail6reduce28DeviceReduceSingleTileKernelINS2_10policy_hubIdjN4cuda3__47maximumIdEEE10Policy1000EN6thrust24THRUST_300001_SM_1000_NS10device_ptrIdEEPdjS8_ddNS5_3std3__410__identityEEEvT0_T1_T2_T3_T4_T6_E12temp_storage+40];
	setp.lt.f64 	%p140, %fd240, %fd242;
	selp.f64 	%fd244, %fd242, %fd240, %p140;
	selp.f64 	%fd245, %fd244, %fd240, %p139;
	setp.gt.u32 	%p141, %r51, 160;
	ld.shared.f64 	%fd247, [_ZZN3cub18CUB_300001_SM_10006detail6reduce28DeviceReduceSingleTileKernelINS2_10policy_hubIdjN4cuda3__47maximumIdEEE10Policy1000EN6thrust24THRUST_300001_SM_1000_NS10device_ptrIdEEPdjS8_ddNS5_3std3__410__identityEEEvT0_T1_T2_T3_T4_T6_E12temp_storage+48];
	setp.lt.f64 	%p142, %fd245, %fd247;
	selp.f64 	%fd249, %fd247, %fd245, %p142;
	selp.f64 	%fd250, %fd249, %fd245, %p141;
	setp.gt.u32 	%p143, %r51, 192;
	ld.shared.f64 	%fd252, [_ZZN3cub18CUB_300001_SM_10006detail6reduce28DeviceReduceSingleTileKernelINS2_10policy_hubIdjN4cuda3__47maximumIdEEE10Policy1000EN6thrust24THRUST_300001_SM_1000_NS10device_ptrIdEEPdjS8_ddNS5_3std3__410__identityEEEvT0_T1_T2_T3_T4_T6_E12temp_storage+56];
	setp.lt.f64 	%p144, %fd250, %fd252;
	selp.f64 	%fd254, %fd252, %fd250, %p144;
	selp.f64 	%fd255, %fd254, %fd250, %p143;
	setp.gt.u32 	%p145, %r51, 224;
	ld.shared.f64 	%fd257, [_ZZN3cub18CUB_300001_SM_10006detail6reduce28DeviceReduceSingleTileKernelINS2_10policy_hubIdjN4cuda3__47maximumIdEEE10Policy1000EN6thrust24THRUST_300001_SM_1000_NS10device_ptrIdEEPdjS8_ddNS5_3std3__410__identityEEEvT0_T1_T2_T3_T4_T6_E12temp_storage+64];
	setp.lt.f64 	%p146, %fd255, %fd257;
	selp.f64 	%fd259, %fd257, %fd255, %p146;
	selp.f64 	%fd308, %fd259, %fd255, %p145;
	bra.uni 	$L__BB3_50;
$L__BB3_28:
	mov.u32 	%r21, %tid.x;
	mul.wide.u32 	%rd11, %r21, 8;
	add.s64 	%rd12, %rd2, %rd11;
	ld.global.f64 	%fd43, [%rd12];
	ld.global.f64 	%fd44, [%rd12+2048];
	ld.global.f64 	%fd45, [%rd12+4096];
	ld.global.f64 	%fd46, [%rd12+6144];
	ld.global.f64 	%fd47, [%rd12+8192];
	ld.global.f64 	%fd48, [%rd12+10240];
	ld.global.f64 	%fd49, [%rd12+12288];
	ld.global.f64 	%fd50, [%rd12+14336];
	setp.lt.f64 	%p3, %fd43, %fd44;
	selp.f64 	%fd51, %fd44, %fd43, %p3;
	setp.lt.f64 	%p4, %fd51, %fd45;
	selp.f64 	%fd52, %fd45, %fd51, %p4;
	setp.lt.f64 	%p5, %fd52, %fd46;
	selp.f64 	%fd53, %fd46, %fd52, %p5;
	setp.lt.f64 	%p6, %fd53, %fd47;
	selp.f64 	%fd54, %fd47, %fd53, %p6;
	setp.lt.f64 	%p7, %fd54, %fd48;
	selp.f64 	%fd55, %fd48, %fd54, %p7;
	setp.lt.f64 	%p8, %fd55, %fd49;
	selp.f64 	%fd56, %fd49, %fd55, %p8;
	setp.lt.f64 	%p9, %fd56, %fd50;
	selp.f64 	%fd307, %fd50, %fd56, %p9;
	add.s32 	%r22, %r51, -2048;
	setp.lt.u32 	%p10, %r22, 2048;
	mov.b32 	%r277, 2048;
	@%p10 bra 	$L__BB3_32;
	mov.b32 	%r277, 2048;
$L__BB3_30:
	add.s32 	%r54, %r21, %r277;
	mul.wide.u32 	%rd13, %r54, 8;
	add.s64 	%rd14, %rd2, %rd13;
	ld.global.f64 	%fd57, [%rd14];
	ld.global.f64 	%fd58, [%rd14+2048];
	ld.global.f64 	%fd59, [%rd14+4096];
	ld.global.f64 	%fd60, [%rd14+6144];
	ld.global.f64 	%fd61, [%rd14+8192];
	ld.global.f64 	%fd62, [%rd14+10240];
	ld.global.f64 	%fd63, [%rd14+12288];
	ld.global.f64 	%fd64, [%rd14+14336];
	setp.lt.f64 	%p11, %fd307, %fd57;
	selp.f64 	%fd65, %fd57, %fd307, %p11;
	setp.lt.f64 	%p12, %fd65, %fd58;
	selp.f64 	%fd66, %fd58, %fd65, %p12;
	setp.lt.f64 	%p13, %fd66, %fd59;
	selp.f64 	%fd67, %fd59, %fd66, %p13;
	setp.lt.f64 	%p14, %fd67, %fd60;
	selp.f64 	%fd68, %fd60, %fd67, %p14;
	setp.lt.f64 	%p15, %fd68, %fd61;
	selp.f64 	%fd69, %fd61, %fd68, %p15;
	setp.lt.f64 	%p16, %fd69, %fd62;
	selp.f64 	%fd70, %fd62, %fd69, %p16;
	setp.lt.f64 	%p17, %fd70, %fd63;
	selp.f64 	%fd71, %fd63, %fd70, %p17;
	setp.lt.f64 	%p18, %fd71, %fd64;
	selp.f64 	%fd307, %fd64, %fd71, %p18;
	sub.s32 	%r55, %r51, %r277;
	setp.lt.u32 	%p19, %r55, 2048;
	@%p19 bra 	$L__BB3_46;
	add.s32 	%r277, %r277, 2048;
	setp.le.u32 	%p20, %r277, %r22;
	@%p20 bra 	$L__BB3_30;
$L__BB3_32:
	setp.le.u32 	%p21, %r51, %r277;
	sub.s32 	%r56, %r51, %r277;
	setp.ge.s32 	%p22, %r21, %r56;
	or.pred  	%p23, %p21, %p22;
	@%p23 bra 	$L__BB3_46;
	not.b32 	%r58, %r21;
	add.s32 	%r59, %r51, %r58;
	sub.s32 	%r60, %r59, %r277;
	shr.u32 	%r61, %r60, 8;
	add.s32 	%r26, %r61, 1;
	and.b32  	%r27, %r26, 15;
	setp.lt.u32 	%p24, %r60, 3840;
	mov.u32 	%r282, %r21;
	@%p24 bra 	$L__BB3_37;
	or.b32  	%r280, %r21, 2048;
	add.s32 	%r279, %r21, %r277;
	and.b32  	%r62, %r26, 33554416;
	neg.s32 	%r278, %r62;
$L__BB3_35:
	.pragma "nounroll";
	mul.wide.u32 	%rd15, %r279, 8;
	add.s64 	%rd16, %rd2, %rd15;
	ld.global.f64 	%fd73, [%rd16];
	setp.lt.f64 	%p25, %fd307, %fd73;
	selp.f64 	%fd74, %fd73, %fd307, %p25;
	add.s32 	%r63, %r279, 256;
	mul.wide.u32 	%rd17, %r63, 8;
	add.s64 	%rd18, %rd2, %rd17;
	ld.global.f64 	%fd75, [%rd18];
	setp.lt.f64 	%p26, %fd74, %fd75;
	selp.f64 	%fd76, %fd75, %fd74, %p26;
	add.s32 	%r64, %r279, 512;
	mul.wide.u32 	%rd19, %r64, 8;
	add.s64 	%rd20, %rd2, %rd19;
	ld.global.f64 	%fd77, [%rd20];
	setp.lt.f64 	%p27, %fd76, %fd77;
	selp.f64 	%fd78, %fd77, %fd76, %p27;
	add.s32 	%r65, %r279, 768;
	mul.wide.u32 	%rd21, %r65, 8;
	add.s64 	%rd22, %rd2, %rd21;
	ld.global.f64 	%fd79, [%rd22];
	setp.lt.f64 	%p28, %fd78, %fd79;
	selp.f64 	%fd80, %fd79, %fd78, %p28;
	add.s32 	%r66, %r279, 1024;
	mul.wide.u32 	%rd23, %r66, 8;
	add.s64 	%rd24, %rd2, %rd23;
	ld.global.f64 	%fd81, [%rd24];
	setp.lt.f64 	%p29, %fd80, %fd81;
	selp.f64 	%fd82, %fd81, %fd80, %p29;
	add.s32 	%r67, %r279, 1280;
	mul.wide.u32 	%rd25, %r67, 8;
	add.s64 	%rd26, %rd2, %rd25;
	ld.global.f64 	%fd83, [%rd26];
	setp.lt.f64 	%p30, %fd82, %fd83;
	selp.f64 	%fd84, %fd83, %fd82, %p30;
	add.s32 	%r68, %r279, 1536;
	mul.wide.u32 	%rd27, %r68, 8;
	add.s64 	%rd28, %rd2, %rd27;
	ld.global.f64 	%fd85, [%rd28];
	setp.lt.f64 	%p31, %fd84, %fd85;
	selp.f64 	%fd86, %fd85, %fd84, %p31;
	add.s32 	%r69, %r279, 1792;
	mul.wide.u32 	%rd29, %r69, 8;
	add.s64 	%rd30, %rd2, %rd29;
	ld.global.f64 	%fd87, [%rd30];
	setp.lt.f64 	%p32, %fd86, %fd87;
	selp.f64 	%fd88, %fd87, %fd86, %p32;
	add.s32 	%r70, %r279, 2048;
	mul.wide.u32 	%rd31, %r70, 8;
	add.s64 	%rd32, %rd2, %rd31;
	ld.global.f64 	%fd89, [%rd32];
	setp.lt.f64 	%p33, %fd88, %fd89;
	selp.f64 	%fd90, %fd89, %fd88, %p33;
	add.s32 	%r71, %r279, 2304;
	mul.wide.u32 	%rd33, %r71, 8;
	add.s64 	%rd34, %rd2, %rd33;
	ld.global.f64 	%fd91, [%rd34];
	setp.lt.f64 	%p34, %fd90, %fd91;
	selp.f64 	%fd92, %fd91, %fd90, %p34;
	add.s32 	%r72, %r279, 2560;
	mul.wide.u32 	%rd35, %r72, 8;
	add.s64 	%rd36, %rd2, %rd35;
	ld.global.f64 	%fd93, [%rd36];
	setp.lt.f64 	%p35, %fd92, %fd93;
	selp.f64 	%fd94, %fd93, %fd92, %p35;
	add.s32 	%r73, %r279, 2816;
	mul.wide.u32 	%rd37, %r73, 8;
	add.s64 	%rd38, %rd2, %rd37;
	ld.global.f64 	%fd95, [%rd38];
	setp.lt.f64 	%p36, %fd94, %fd95;
	selp.f64 	%fd96, %fd95, %fd94, %p36;
	add.s32 	%r74, %r279, 3072;
	mul.wide.u32 	%rd39, %r74, 8;
	add.s64 	%rd40, %rd2, %rd39;
	ld.global.f64 	%fd97, [%rd40];
	setp.lt.f64 	%p37, %fd96, %fd97;
	selp.f64 	%fd98, %fd97, %fd96, %p37;
	add.s32 	%r75, %r279, 3328;
	mul.wide.u32 	%rd41, %r75, 8;
	add.s64 	%rd42, %rd2, %rd41;
	ld.global.f64 	%fd99, [%rd42];
	setp.lt.f64 	%p38, %fd98, %fd99;
	selp.f64 	%fd100, %fd99, %fd98, %p38;
	add.s32 	%r76, %r279, 3584;
	mul.wide.u32 	%rd43, %r76, 8;
	add.s64 	%rd44, %rd2, %rd43;
	ld.global.f64 	%fd101, [%rd44];
	setp.lt.f64 	%p39, %fd100, %fd101;
	selp.f64 	%fd102, %fd101, %fd100, %p39;
	add.s32 	%r77, %r279, 3840;
	mul.wide.u32 	%rd45, %r77, 8;
	add.s64 	%rd46, %rd2, %rd45;
	ld.global.f64 	%fd103, [%rd46];
	setp.lt.f64 	%p40, %fd102, %fd103;
	selp.f64 	%fd307, %fd103, %fd102, %p40;
	add.s32 	%r280, %r280, 4096;
	add.s32 	%r279, %r279, 4096;
	add.s32 	%r278, %r278, 16;
	setp.ne.s32 	%p41, %r278, 0;
	@%p41 bra 	$L__BB3_35;
	add.s32 	%r282, %r280, -2048;
$L__BB3_37:
	setp.eq.s32 	%p42, %r27, 0;
	@%p42 bra 	$L__BB3_46;
	and.b32  	%r39, %r26, 7;
	setp.lt.u32 	%p43, %r27, 8;
	@%p43 bra 	$L__BB3_40;
	add.s32 	%r78, %r282, %r277;
	mul.wide.u32 	%rd47, %r78, 8;
	add.s64 	%rd48, %rd2, %rd47;
	ld.global.f64 	%fd105, [%rd48];
	setp.lt.f64 	%p44, %fd307, %fd105;
	selp.f64 	%fd106, %fd105, %fd307, %p44;
	add.s32 	%r79, %r78, 256;
	mul.wide.u32 	%rd49, %r79, 8;
	add.s64 	%rd50, %rd2, %rd49;
	ld.global.f64 	%fd107, [%rd50];
	setp.lt.f64 	%p45, %fd106, %fd107;
	selp.f64 	%fd108, %fd107, %fd106, %p45;
	add.s32 	%r80, %r78, 512;
	mul.wide.u32 	%rd51, %r80, 8;
	add.s64 	%rd52, %rd2, %rd51;
	ld.global.f64 	%fd109, [%rd52];
	setp.lt.f64 	%p46, %fd108, %fd109;
	selp.f64 	%fd110, %fd109, %fd108, %p46;
	add.s32 	%r81, %r78, 768;
	mul.wide.u32 	%rd53, %r81, 8;
	add.s64 	%rd54, %rd2, %rd53;
	ld.global.f64 	%fd111, [%rd54];
	setp.lt.f64 	%p47, %fd110, %fd111;
	selp.f64 	%fd112, %fd111, %fd110, %p47;
	add.s32 	%r82, %r78, 1024;
	mul.wide.u32 	%rd55, %r82, 8;
	add.s64 	%rd56, %rd2, %rd55;
	ld.global.f64 	%fd113, [%rd56];
	setp.lt.f64 	%p48, %fd112, %fd113;
	selp.f64 	%fd114, %fd113, %fd112, %p48;
	add.s32 	%r83, %r78, 1280;
	mul.wide.u32 	%rd57, %r83, 8;
	add.s64 	%rd58, %rd2, %rd57;
	ld.global.f64 	%fd115, [%rd58];
	setp.lt.f64 	%p49, %fd114, %fd115;
	selp.f64 	%fd116, %fd115, %fd114, %p49;
	add.s32 	%r84, %r78, 1536;
	mul.wide.u32 	%rd59, %r84, 8;
	add.s64 	%rd60, %rd2, %rd59;
	ld.global.f64 	%fd117, [%rd60];
	setp.lt.f64 	%p50, %fd116, %fd117;
	selp.f64 	%fd118, %fd117, %fd116, %p50;
	add.s32 	%r85, %r78, 1792;
	mul.wide.u32 	%rd61, %r85, 8;
	add.s64 	%rd62, %rd2, %rd61;
	ld.global.f64 	%fd119, [%rd62];
	setp.lt.f64 	%p51, %fd118, %fd119;
	selp.f64 	%fd307, %fd119, %fd118, %p51;
	add.s32 	%r282, %r282, 2048;
$L__BB3_40:
	setp.eq.s32 	%p52, %r39, 0;
	@%p52 bra 	$L__BB3_46;
	and.b32  	%r42, %r26, 3;
	setp.lt.u32 	%p53, %r39, 4;
	@%p53 bra 	$L__BB3_43;
	add.s32 	%r86, %r282, %r277;
	mul.wide.u32 	%rd63, %r86, 8;
	add.s64 	%rd64, %rd2, %rd63;
	ld.global.f64 	%fd121, [%rd64];
	setp.lt.f64 	%p54, %fd307, %fd121;
	selp.f64 	%fd122, %fd121, %fd307, %p54;
	add.s32 	%r87, %r86, 256;
	mul.wide.u32 	%rd65, %r87, 8;
	add.s64 	%rd66, %rd2, %rd65;
	ld.global.f64 	%fd123, [%rd66];
	setp.lt.f64 	%p55, %fd122, %fd123;
	selp.f64 	%fd124, %fd123, %fd122, %p55;
	add.s32 	%r88, %r86, 512;
	mul.wide.u32 	%rd67, %r88, 8;
	add.s64 	%rd68, %rd2, %rd67;
	ld.global.f64 	%fd125, [%rd68];
	setp.lt.f64 	%p56, %fd124, %fd125;
	selp.f64 	%fd126, %fd125, %fd124, %p56;
	add.s32 	%r89, %r86, 768;
	mul.wide.u32 	%rd69, %r89, 8;
	add.s64 	%rd70, %rd2, %rd69;
	ld.global.f64 	%fd127, [%rd70];
	setp.lt.f64 	%p57, %fd126, %fd127;
	selp.f64 	%fd307, %fd127, %fd126, %p57;
	add.s32 	%r282, %r282, 1024;
$L__BB3_43:
	setp.eq.s32 	%p58, %r42, 0;
	@%p58 bra 	$L__BB3_46;
	add.s32 	%r285, %r282, %r277;
	neg.s32 	%r284, %r42;
$L__BB3_45:
	.pragma "nounroll";
	mul.wide.u32 	%rd71, %r285, 8;
	add.s64 	%rd72, %rd2, %rd71;
	ld.global.f64 	%fd128, [%rd72];
	setp.lt.f64 	%p59, %fd307, %fd128;
	selp.f64 	%fd307, %fd128, %fd307, %p59;
	add.s32 	%r285, %r285, 256;
	add.s32 	%r284, %r284, 1;
	setp.ne.s32 	%p60, %r284, 0;
	@%p60 bra 	$L__BB3_45;
$L__BB3_46:
	// begin inline asm
	mov.u32 %r90, %laneid;
	// end inline asm
	mov.b64 	%rd73, %fd307;
	mov.b64 	{%r92, %r97}, %rd73;
	mov.b32 	%r98, 1;
	mov.b32 	%r139, 31;
	mov.b32 	%r140, -1;
	// begin inline asm
	shfl.sync.down.b32 %r91, %r92, %r98, %r139, %r140;
	// end inline asm
	// begin inline asm
	shfl.sync.down.b32 %r96, %r97, %r98, %r139, %r140;
	// end inline asm
	mov.b64 	%rd74, {%r91, %r96};
	mov.b64 	%fd129, %rd74;
	setp.gt.s32 	%p61, %r90, 30;
	setp.lt.f64 	%p62, %fd307, %fd129;
	selp.f64 	%fd130, %fd129, %fd307, %p62;
	selp.f64 	%fd131, %fd307, %fd130, %p61;
	mov.b64 	%rd75, %fd131;
	mov.b64 	{%r102, %r107}, %rd75;
	mov.b32 	%r108, 2;
	// begin inline asm
	shfl.sync.down.b32 %r101, %r102, %r108, %r139, %r140;
	// end inline asm
	// begin inline asm
	shfl.sync.down.b32 %r106, %r107, %r108, %r139, %r140;
	// end inline asm
	mov.b64 	%rd76, {%r101, %r106};
	mov.b64 	%fd132, %rd76;
	setp.gt.s32 	%p63, %r90, 29;
	setp.lt.f64 	%p64, %fd131, %fd132;
	selp.f64 	%fd133, %fd132, %fd131, %p64;
	selp.f64 	%fd134, %fd131, %fd133, %p63;
	mov.b64 	%rd77, %fd134;
	mov.b64 	{%r112, %r117}, %rd77;
	mov.b32 	%r118, 4;
	// begin inline asm
	shfl.sync.down.b32 %r111, %r112, %r118, %r139, %r140;
	// end inline asm
	// begin inline asm
	shfl.sync.down.b32 %r116, %r117, %r118, %r139, %r140;
	// end inline asm
	mov.b64 	%rd78, {%r111, %r116};
	mov.b64 	%fd135, %rd78;
	setp.gt.s32 	%p65, %r90, 27;
	setp.lt.f64 	%p66, %fd134, %fd135;
	selp.f64 	%fd136, %fd135, %fd134, %p66;
	selp.f64 	%fd137, %fd134, %fd136, %p65;
	mov.b64 	%rd79, %fd137;
	mov.b64 	{%r122, %r127}, %rd79;
	mov.b32 	%r128, 8;
	// begin inline asm
	shfl.sync.down.b32 %r121, %r122, %r128, %r139, %r140;
	// end inline asm
	// begin inline asm
	shfl.sync.down.b32 %r126, %r127, %r128, %r139, %r140;
	// end inline asm
	mov.b64 	%rd80, {%r121, %r126};
	mov.b64 	%fd138, %rd80;
	setp.gt.s32 	%p67, %r90, 23;
	setp.lt.f64 	%p68, %fd137, %fd138;
	selp.f64 	%fd139, %fd138, %fd137, %p68;
	selp.f64 	%fd140, %fd137, %fd139, %p67;
	mov.b64 	%rd81, %fd140;
	mov.b64 	{%r132, %r137}, %rd81;
	mov.b32 	%r138, 16;
	// begin inline asm
	shfl.sync.down.b32 %r131, %r132, %r138, %r139, %r140;
	// end inline asm
	// begin inline asm
	shfl.sync.down.b32 %r136, %r137, %r138, %r139, %r140;
	// end inline asm
	mov.b64 	%rd82, {%r131, %r136};
	mov.b64 	%fd141, %rd82;
	setp.gt.s32 	%p69, %r90, 15;
	setp.lt.f64 	%p70, %fd140, %fd141;
	selp.f64 	%fd38, %fd141, %fd140, %p70;
	selp.f64 	%fd308, %fd140, %fd38, %p69;
	setp.ne.s32 	%p71, %r90, 0;
	@%p71 bra 	$L__BB3_48;
	shr.u32 	%r141, %r21, 2;
	and.b32  	%r142, %r141, 248;
	mov.u32 	%r143, _ZZN3cub18CUB_300001_SM_10006detail6reduce28DeviceReduceSingleTileKernelINS2_10policy_hubIdjN4cuda3__47maximumIdEEE10Policy1000EN6thrust24THRUST_300001_SM_1000_NS10device_ptrIdEEPdjS8_ddNS5_3std3__410__identityEEEvT0_T1_T2_T3_T4_T6_E12temp_storage;
	add.s32 	%r144, %r143, %r142;
	st.shared.f64 	[%r144+8], %fd38;
$L__BB3_48:
	bar.sync 	0;
	setp.ne.s32 	%p72, %r21, 0;
	@%p72 bra 	$L__BB3_50;
	ld.shared.f64 	%fd142, [_ZZN3cub18CUB_300001_SM_10006detail6reduce28DeviceReduceSingleTileKernelINS2_10policy_hubIdjN4cuda3__47maximumIdEEE10Policy1000EN6thrust24THRUST_300001_SM_1000_NS10device_ptrIdEEPdjS8_ddNS5_3std3__410__identityEEEvT0_T1_T2_T3_T4_T6_E12temp_storage+16];
	setp.lt.f64 	%p73, %fd308, %fd142;
	selp.f64 	%fd143, %fd142, %fd308, %p73;
	ld.shared.f64 	%fd144, [_ZZN3cub18CUB_300001_SM_10006detail6reduce28DeviceReduceSingleTileKernelINS2_10policy_hubIdjN4cuda3__47maximumIdEEE10Policy1000EN6thrust24THRUST_300001_SM_1000_NS10device_ptrIdEEPdjS8_ddNS5_3std3__410__identityEEEvT0_T1_T2_T3_T4_T6_E12temp_storage+24];
	setp.lt.f64 	%p74, %fd143, %fd144;
	selp.f64 	%fd145, %fd144, %fd143, %p74;
	ld.shared.f64 	%fd146, [_ZZN3cub18CUB_300001_SM_10006detail6reduce28DeviceReduceSingleTileKernelINS2_10policy_hubIdjN4cuda3__47maximumIdEEE10Policy1000EN6thrust24THRUST_300001_SM_1000_NS10device_ptrIdEEPdjS8_ddNS5_3std3__410__identityEEEvT0_T1_T2_T3_T4_T6_E12temp_storage+32];
	setp.lt.f64 	%p75, %fd145, %fd146;
	selp.f64 	%fd147, %fd146, %fd145, %p75;
	ld.shared.f64 	%fd148, [_ZZN3cub18CUB_300001_SM_10006detail6reduce28DeviceReduceSingleTileKernelINS2_10policy_hubIdjN4cuda3__47maximumIdEEE10Policy1000EN6thrust24THRUST_300001_SM_1000_NS10device_ptrIdEEPdjS8_ddNS5_3std3__410__identityEEEvT0_T1_T2_T3_T4_T6_E12temp_storage+40];
	setp.lt.f64 	%p76, %fd147, %fd148;
	selp.f64 	%fd149, %fd148, %fd147, %p76;
	ld.shared.f64 	%fd150, [_ZZN3cub18CUB_300001_SM_10006detail6reduce28DeviceReduceSingleTileKernelINS2_10policy_hubIdjN4cuda3__47maximumIdEEE10Policy1000EN6thrust24THRUST_300001_SM_1000_NS10device_ptrIdEEPdjS8_ddNS5_3std3__410__identityEEEvT0_T1_T2_T3_T4_T6_E12temp_storage+48];
	setp.lt.f64 	%p77, %fd149, %fd150;
	selp.f64 	%fd151, %fd150, %fd149, %p77;
	ld.shared.f64 	%fd152, [_ZZN3cub18CUB_300001_SM_10006detail6reduce28DeviceReduceSingleTileKernelINS2_10policy_hubIdjN4cuda3__47maximumIdEEE10Policy1000EN6thrust24THRUST_300001_SM_1000_NS10device_ptrIdEEPdjS8_ddNS5_3std3__410__identityEEEvT0_T1_T2_T3_T4_T6_E12temp_storage+56];
	setp.lt.f64 	%p78, %fd151, %fd152;
	selp.f64 	%fd153, %fd152, %fd151, %p78;
	ld.shared.f64 	%fd154, [_ZZN3cub18CUB_300001_SM_10006detail6reduce28DeviceReduceSingleTileKernelINS2_10policy_hubIdjN4cuda3__47maximumIdEEE10Policy1000EN6thrust24THRUST_300001_SM_1000_NS10device_ptrIdEEPdjS8_ddNS5_3std3__410__identityEEEvT0_T1_T2_T3_T4_T6_E12temp_storage+64];
	setp.lt.f64 	%p79, %fd153, %fd154;
	selp.f64 	%fd308, %fd154, %fd153, %p79;
$L__BB3_50:
	mov.u32 	%r267, %tid.x;
	setp.ne.s32 	%p166, %r267, 0;
	@%p166 bra 	$L__BB3_52;
	setp.lt.f64 	%p167, %fd42, %fd308;
	selp.f64 	%fd286, %fd308, %fd42, %p167;
	st.global.f64 	[%rd1], %fd286;
$L__BB3_52:
	ret;

}
	// .globl	_ZN3cub18CUB_300001_SM_10006detail6reduce18DeviceReduceKernelINS2_10policy_hubIdjN4cuda3__47maximumIdEEE10Policy1000EN6thrust24THRUST_300001_SM_1000_NS10device_ptrIdEEjS8_dNS5_3std3__410__identityEEEvT0_PT3_T1_NS0_13GridEvenShareISL_EET2_T4_
.visible .entry _ZN3cub18CUB_300001_SM_10006detail6reduce18DeviceReduceKernelINS2_10policy_hubIdjN4cuda3__47maximumIdEEE10Policy1000EN6thrust24THRUST_300001_SM_1000_NS10device_ptrIdEEjS8_dNS5_3std3__410__identityEEEvT0_PT3_T1_NS0_13GridEvenShareISL_EET2_T4_(
	.param .align 8 .b8 _ZN3cub18CUB_300001_SM_10006detail6reduce18DeviceReduceKernelINS2_10policy_hubIdjN4cuda3__47maximumIdEEE10Policy1000EN6thrust24THRUST_300001_SM_1000_NS10device_ptrIdEEjS8_dNS5_3std3__410__identityEEEvT0_PT3_T1_NS0_13GridEvenShareISL_EET2_T4__param_0[8],
	.param .u64 .ptr .align 1 _ZN3cub18CUB_300001_SM_10006detail6reduce18DeviceReduceKernelINS2_10policy_hubIdjN4cuda3__47maximumIdEEE10Policy1000EN6thrust24THRUST_300001_SM_1000_NS10device_ptrIdEEjS8_dNS5_3std3__410__identityEEEvT0_PT3_T1_NS0_13GridEvenShareISL_EET2_T4__param_1,
	.param .u32 _ZN3cub18CUB_300001_SM_10006detail6reduce18DeviceReduceKernelINS2_10policy_hubIdjN4cuda3__47maximumIdEEE10Policy1000EN6thrust24THRUST_300001_SM_1000_NS10device_ptrIdEEjS8_dNS5_3std3__410__identityEEEvT0_PT3_T1_NS0_13GridEvenShareISL_EET2_T4__param_2,
	.param .align 4 .b8 _ZN3cub18CUB_300001_SM_10006detail6reduce18DeviceReduceKernelINS2_10policy_hubIdjN4cuda3__47maximumIdEEE10Policy1000EN6thrust24THRUST_300001_SM_1000_NS10device_ptrIdEEjS8_dNS5_3std3__410__identityEEEvT0_PT3_T1_NS0_13GridEvenShareISL_EET2_T4__param_3[40],
	.param .align 1 .b8 _ZN3cub18CUB_300001_SM_10006detail6reduce18DeviceReduceKernelINS2_10policy_hubIdjN4cuda3__47maximumIdEEE10Policy1000EN6thrust24THRUST_300001_SM_1000_NS10device_ptrIdEEjS8_dNS5_3std3__410__identityEEEvT0_PT3_T1_NS0_13GridEvenShareISL_EET2_T4__param_4[1],
	.param .align 1 .b8 _ZN3cub18CUB_300001_SM_10006detail6reduce18DeviceReduceKernelINS2_10policy_hubIdjN4cuda3__47maximumIdEEE10Policy1000EN6thrust24THRUST_300001_SM_1000_NS10device_ptrIdEEjS8_dNS5_3std3__410__identityEEEvT0_PT3_T1_NS0_13GridEvenShareISL_EET2_T4__param_5[1]
)
.maxntid 256
{
	.reg .pred 	%p<166>;
	.reg .b16 	%rs<4>;
	.reg .b32 	%r<354>;
	.reg .b64 	%rd<160>;
	.reg .b64 	%fd<305>;
	// demoted variable
	.shared .align 8 .b8 _ZZN3cub18CUB_300001_SM_10006detail6reduce18DeviceReduceKernelINS2_10policy_hubIdjN4cuda3__47maximumIdEEE10Policy1000EN6thrust24THRUST_300001_SM_1000_NS10device_ptrIdEEjS8_dNS5_3std3__410__identityEEEvT0_PT3_T1_NS0_13GridEvenShareISL_EET2_T4_E12temp_storage[80];
	ld.param.u32 	%r1, [_ZN3cub18CUB_300001_SM_10006detail6reduce18DeviceReduceKernelINS2_10policy_hubIdjN4cuda3__47maximumIdEEE10Policy1000EN6thrust24THRUST_300001_SM_1000_NS10device_ptrIdEEjS8_dNS5_3std3__410__identityEEEvT0_PT3_T1_NS0_13GridEvenShareISL_EET2_T4__param_3+20];
	ld.param.u32 	%r2, [_ZN3cub18CUB_300001_SM_10006detail6reduce18DeviceReduceKernelINS2_10policy_hubIdjN4cuda3__47maximumIdEEE10Policy1000EN6thrust24THRUST_300001_SM_1000_NS10device_ptrIdEEjS8_dNS5_3std3__410__identityEEEvT0_PT3_T1_NS0_13GridEvenShareISL_EET2_T4__param_3+24];
	ld.param.u64 	%rd3, [_ZN3cub18CUB_300001_SM_10006detail6reduce18DeviceReduceKernelINS2_10policy_hubIdjN4cuda3__47maximumIdEEE10Policy1000EN6thrust24THRUST_300001_SM_1000_NS10device_ptrIdEEjS8_dNS5_3std3__410__identityEEEvT0_PT3_T1_NS0_13GridEvenShareISL_EET2_T4__param_0];
	cvta.to.global.u64 	%rd1, %rd3;
	mov.u32 	%r3, %ctaid.x;
	shl.b32 	%r4, %r2, 11;
	shl.b32 	%r345, %r3, 11;
	sub.s32 	%r6, %r1, %r345;
	setp.gt.u32 	%p1, %r6, 2047;
	@%p1 bra 	$L__BB4_26;
	mov.u32 	%r7, %tid.x;
	setp.ge.u32 	%p79, %r7, %r6;
	mov.f64 	%fd293, 0d0000000000000000;
	mov.u32 	%r336, %r7;
	@%p79 bra 	$L__BB4_3;
	add.s32 	%r180, %r345, %r7;
	mul.wide.u32 	%rd76, %r180, 8;
	add.s64 	%rd77, %rd1, %rd76;
	ld.global.f64 	%fd293, [%rd77];
	add.s32 	%r336, %r7, 256;
$L__BB4_3:
	setp.ge.u32 	%p80, %r336, %r6;
	@%p80 bra 	$L__BB4_17;
	not.b32 	%r181, %r336;
	add.s32 	%r182, %r1, %r181;
	sub.s32 	%r183, %r182, %r345;
	shr.u32 	%r184, %r183, 8;
	add.s32 	%r10, %r184, 1;
	and.b32  	%r11, %r10, 15;
	setp.lt.u32 	%p81, %r183, 3840;
	@%p81 bra 	$L__BB4_8;
	or.b32  	%r335, %r336, 2048;
	add.s32 	%r334, %r336, %r345;
	and.b32  	%r185, %r10, 33554416;
	neg.s32 	%r333, %r185;
$L__BB4_6:
	.pragma "nounroll";
	mul.wide.u32 	%rd78, %r334, 8;
	add.s64 	%rd79, %rd1, %rd78;
	ld.global.f64 	%fd155, [%rd79];
	setp.lt.f64 	%p82, %fd293, %fd155;
	selp.f64 	%fd156, %fd155, %fd293, %p82;
	add.s32 	%r186, %r334, 256;
	mul.wide.u32 	%rd80, %r186, 8;
	add.s64 	%rd81, %rd1, %rd80;
	ld.global.f64 	%fd157, [%rd81];
	setp.lt.f64 	%p83, %fd156, %fd157;
	selp.f64 	%fd158, %fd157, %fd156, %p83;
	add.s32 	%r187, %r334, 512;
	mul.wide.u32 	%rd82, %r187, 8;
	add.s64 	%rd83, %rd1, %rd82;
	ld.global.f64 	%fd159, [%rd83];
	setp.lt.f64 	%p84, %fd158, %fd159;
	selp.f64 	%fd160, %fd159, %fd158, %p84;
	add.s32 	%r188, %r334, 768;
	mul.wide.u32 	%rd84, %r188, 8;
	add.s64 	%rd85, %rd1, %rd84;
	ld.global.f64 	%fd161, [%rd85];
	setp.lt.f64 	%p85, %fd160, %fd161;
	selp.f64 	%fd162, %fd161, %fd160, %p85;
	add.s32 	%r189, %r334, 1024;
	mul.wide.u32 	%rd86, %r189, 8;
	add.s64 	%rd87, %rd1, %rd86;
	ld.global.f64 	%fd163, [%rd87];
	setp.lt.f64 	%p86, %fd162, %fd163;
	selp.f64 	%fd164, %fd163, %fd162, %p86;
	add.s32 	%r190, %r334, 1280;
	mul.wide.u32 	%rd88, %r190, 8;
	add.s64 	%rd89, %rd1, %rd88;
	ld.global.f64 	%fd165, [%rd89];
	setp.lt.f64 	%p87, %fd164, %fd165;
	selp.f64 	%fd166, %fd165, %fd164, %p87;
	add.s32 	%r191, %r334, 1536;
	mul.wide.u32 	%rd90, %r191, 8;
	add.s64 	%rd91, %rd1, %rd90;
	ld.global.f64 	%fd167, [%rd91];
	setp.lt.f64 	%p88, %fd166, %fd167;
	selp.f64 	%fd168, %fd167, %fd166, %p88;
	add.s32 	%r192, %r334, 1792;
	mul.wide.u32 	%rd92, %r192, 8;
	add.s64 	%rd93, %rd1, %rd92;
	ld.global.f64 	%fd169, [%rd93];
	setp.lt.f64 	%p89, %fd168, %fd169;
	selp.f64 	%fd170, %fd169, %fd168, %p89;
	add.s32 	%r193, %r334, 2048;
	mul.wide.u32 	%rd94, %r193, 8;
	add.s64 	%rd95, %rd1, %rd94;
	ld.global.f64 	%fd171, [%rd95];
	setp.lt.f64 	%p90, %fd170, %fd171;
	selp.f64 	%fd172, %fd171, %fd170, %p90;
	add.s32 	%r194, %r334, 2304;
	mul.wide.u32 	%rd96, %r194, 8;
	add.s64 	%rd97, %rd1, %rd96;
	ld.global.f64 	%fd173, [%rd97];
	setp.lt.f64 	%p91, %fd172, %fd173;
	selp.f64 	%fd174, %fd173, %fd172, %p91;
	add.s32 	%r195, %r334, 2560;
	mul.wide.u32 	%rd98, %r195, 8;
	add.s64 	%rd99, %rd1, %rd98;
	ld.global.f64 	%fd175, [%rd99];
	setp.lt.f64 	%p92, %fd174, %fd175;
	selp.f64 	%fd176, %fd175, %fd174, %p92;
	add.s32 	%r196, %r334, 2816;
	mul.wide.u32 	%rd100, %r196, 8;
	add.s64 	%rd101, %rd1, %rd100;
	ld.global.f64 	%fd177, [%rd101];
	setp.lt.f64 	%p93, %fd176, %fd177;
	selp.f64 	%fd178, %fd177, %fd176, %p93;
	add.s32 	%r197, %r334, 3072;
	mul.wide.u32 	%rd102, %r197, 8;
	add.s64 	%rd103, %rd1, %rd102;
	ld.global.f64 	%fd179, [%rd103];
	setp.lt.f64 	%p94, %fd178, %fd179;
	selp.f64 	%fd180, %fd179, %fd178, %p94;
	add.s32 	%r198, %r334, 3328;
	mul.wide.u32 	%rd104, %r198, 8;
	add.s64 	%rd105, %rd1, %rd104;
	ld.global.f64 	%fd181, [%rd105];
	setp.lt.f64 	%p95, %fd180, %fd181;
	selp.f64 	%fd182, %fd181, %fd180, %p95;
	add.s32 	%r199, %r334, 3584;
	mul.wide.u32 	%rd106, %r199, 8;
	add.s64 	%rd107, %rd1, %rd106;
	ld.global.f64 	%fd183, [%rd107];
	setp.lt.f64 	%p96, %fd182, %fd183;
	selp.f64 	%fd184, %fd183, %fd182, %p96;
	add.s32 	%r200, %r334, 3840;
	mul.wide.u32 	%rd108, %r200, 8;
	add.s64 	%rd109, %rd1, %rd108;
	ld.global.f64 	%fd185, [%rd109];
	setp.lt.f64 	%p97, %fd184, %fd185;
	selp.f64 	%fd293, %fd185, %fd184, %p97;
	add.s32 	%r335, %r335, 4096;
	add.s32 	%r334, %r334, 4096;
	add.s32 	%r333, %r333, 16;
	setp.ne.s32 	%p98, %r333, 0;
	@%p98 bra 	$L__BB4_6;
	add.s32 	%r336, %r335, -2048;
$L__BB4_8:
	setp.eq.s32 	%p99, %r11, 0;
	@%p99 bra 	$L__BB4_17;
	and.b32  	%r23, %r10, 7;
	setp.lt.u32 	%p100, %r11, 8;
	@%p100 bra 	$L__BB4_11;
	add.s32 	%r201, %r345, %r336;
	mul.wide.u32 	%rd110, %r201, 8;
	add.s64 	%rd111, %rd1, %rd110;
	ld.global.f64 	%fd187, [%rd111];
	setp.lt.f64 	%p101, %fd293, %fd187;
	selp.f64 	%fd188, %fd187, %fd293, %p101;
	add.s32 	%r202, %r201, 256;
	mul.wide.u32 	%rd112, %r202, 8;
	add.s64 	%rd113, %rd1, %rd112;
	ld.global.f64 	%fd189, [%rd113];
	setp.lt.f64 	%p102, %fd188, %fd189;
	selp.f64 	%fd190, %fd189, %fd188, %p102;
	add.s32 	%r203, %r201, 512;
	mul.wide.u32 	%rd114, %r203, 8;
	add.s64 	%rd115, %rd1, %rd114;
	ld.global.f64 	%fd191, [%rd115];
	setp.lt.f64 	%p103, %fd190, %fd191;
	selp.f64 	%fd192, %fd191, %fd190, %p103;
	add.s32 	%r204, %r201, 768;
	mul.wide.u32 	%rd116, %r204, 8;
	add.s64 	%rd117, %rd1, %rd116;
	ld.global.f64 	%fd193, [%rd117];
	setp.lt.f64 	%p104, %fd192, %fd193;
	selp.f64 	%fd194, %fd193, %fd192, %p104;
	add.s32 	%r205, %r201, 1024;
	mul.wide.u32 	%rd118, %r205, 8;
	add.s64 	%rd119, %rd1, %rd118;
	ld.global.f64 	%fd195, [%rd119];
	setp.lt.f64 	%p105, %fd194, %fd195;
	selp.f64 	%fd196, %fd195, %fd194, %p105;
	add.s32 	%r206, %r201, 1280;
	mul.wide.u32 	%rd120, %r206, 8;
	add.s64 	%rd121, %rd1, %rd120;
	ld.global.f64 	%fd197, [%rd121];
	setp.lt.f64 	%p106, %fd196, %fd197;
	selp.f64 	%fd198, %fd197, %fd196, %p106;
	add.s32 	%r207, %r201, 1536;
	mul.wide.u32 	%rd122, %r207, 8;
	add.s64 	%rd123, %rd1, %rd122;
	ld.global.f64 	%fd199, [%rd123];
	setp.lt.f64 	%p107, %fd198, %fd199;
	selp.f64 	%fd200, %fd199, %fd198, %p107;
	add.s32 	%r208, %r201, 1792;
	mul.wide.u32 	%rd124, %r208, 8;
	add.s64 	%rd125, %rd1, %rd124;
	ld.global.f64 	%fd201, [%rd125];
	setp.lt.f64 	%p108, %fd200, %fd201;
	selp.f64 	%fd293, %fd201, %fd200, %p108;
	add.s32 	%r336, %r336, 2048;
$L__BB4_11:
	setp.eq.s32 	%p109, %r23, 0;
	@%p109 bra 	$L__BB4_17;
	and.b32  	%r26, %r10, 3;
	setp.lt.u32 	%p110, %r23, 4;
	@%p110 bra 	$L__BB4_14;
	add.s32 	%r209, %r345, %r336;
	mul.wide.u32 	%rd126, %r209, 8;
	add.s64 	%rd127, %rd1, %rd126;
	ld.global.f64 	%fd203, [%rd127];
	setp.lt.f64 	%p111, %fd293, %fd203;
	selp.f64 	%fd204, %fd203, %fd293, %p111;
	add.s32 	%r210, %r209, 256;
	mul.wide.u32 	%rd128, %r210, 8;
	add.s64 	%rd129, %rd1, %rd128;
	ld.global.f64 	%fd205, [%rd129];
	setp.lt.f64 	%p112, %fd204, %fd205;
	selp.f64 	%fd206, %fd205, %fd204, %p112;
	add.s32 	%r211, %r209, 512;
	mul.wide.u32 	%rd130, %r211, 8;
	add.s64 	%rd131, %rd1, %rd130;
	ld.global.f64 	%fd207, [%rd131];
	setp.lt.f64 	%p113, %fd206, %fd207;
	selp.f64 	%fd208, %fd207, %fd206, %p113;
	add.s32 	%r212, %r209, 768;
	mul.wide.u32 	%rd132, %r212, 8;
	add.s64 	%rd133, %rd1, %rd132;
	ld.global.f64 	%fd209, [%rd133];
	setp.lt.f64 	%p114, %fd208, %fd209;
	selp.f64 	%fd293, %fd209, %fd208, %p114;
	add.s32 	%r336, %r336, 1024;
$L__BB4_14:
	setp.eq.s32 	%p115, %r26, 0;
	@%p115 bra 	$L__BB4_17;
	add.s32 	%r340, %r336, %r345;
	neg.s32 	%r339, %r26;
$L__BB4_16:
	.pragma "nounroll";
	mul.wide.u32 	%rd134, %r340, 8;
	add.s64 	%rd135, %rd1, %rd134;
	ld.global.f64 	%fd210, [%rd135];
	setp.lt.f64 	%p116, %fd293, %fd210;
	selp.f64 	%fd293, %fd210, %fd293, %p116;
	add.s32 	%r340, %r340, 256;
	add.s32 	%r339, %r339, 1;
	setp.ne.s32 	%p117, %r339, 0;
	@%p117 bra 	$L__BB4_16;
$L__BB4_17:
	setp.lt.u32 	%p118, %r6, 256;
	@%p118 bra 	$L__BB4_22;
	// begin inline asm
	mov.u32 %r276, %laneid;
	// end inline asm
	mov.b64 	%rd146, %fd293;
	mov.b64 	{%r278, %r283}, %rd146;
	mov.b32 	%r284, 1;
	mov.b32 	%r325, 31;
	mov.b32 	%r326, -1;
	// begin inline asm
	shfl.sync.down.b32 %r277, %r278, %r284, %r325, %r326;
	// end inline asm
	// begin inline asm
	shfl.sync.down.b32 %r282, %r283, %r284, %r325, %r326;
	// end inline asm
	mov.b64 	%rd147, {%r277, %r282};
	mov.b64 	%fd258, %rd147;
	setp.gt.s32 	%p146, %r276, 30;
	setp.lt.f64 	%p147, %fd293, %fd258;
	selp.f64 	%fd259, %fd258, %fd293, %p147;
	selp.f64 	%fd260, %fd293, %fd259, %p146;
	mov.b64 	%rd148, %fd260;
	mov.b64 	{%r288, %r293}, %rd148;
	mov.b32 	%r294, 2;
	// begin inline asm
	shfl.sync.down.b32 %r287, %r288, %r294, %r325, %r326;
	// end inline asm
	// begin inline asm
	shfl.sync.down.b32 %r292, %r293, %r294, %r325, %r326;
	// end inline asm
	mov.b64 	%rd149, {%r287, %r292};
	mov.b64 	%fd261, %rd149;
	setp.gt.s32 	%p148, %r276, 29;
	setp.lt.f64 	%p149, %fd260, %fd261;
	selp.f64 	%fd262, %fd261, %fd260, %p149;
	selp.f64 	%fd263, %fd260, %fd262, %p148;
	mov.b64 	%rd150, %fd263;
	mov.b64 	{%r298, %r303}, %rd150;
	mov.b32 	%r304, 4;
	// begin inline asm
	shfl.sync.down.b32 %r297, %r298, %r304, %r325, %r326;
	// end inline asm
	// begin inline asm
	shfl.sync.down.b32 %r302, %r303, %r304, %r325, %r326;
	// end inline asm
	mov.b64 	%rd151, {%r297, %r302};
	mov.b64 	%fd264, %rd151;
	setp.gt.s32 	%p150, %r276, 27;
	setp.lt.f64 	%p151, %fd263, %fd264;
	selp.f64 	%fd265, %fd264, %fd263, %p151;
	selp.f64 	%fd266, %fd263, %fd265, %p150;
	mov.b64 	%rd152, %fd266;
	mov.b64 	{%r308, %r313}, %rd152;
	mov.b32 	%r314, 8;
	// begin inline asm
	shfl.sync.down.b32 %r307, %r308, %r314, %r325, %r326;
	// end inline asm
	// begin inline asm
	shfl.sync.down.b32 %r312, %r313, %r314, %r325, %r326;
	// end inline asm
	mov.b64 	%rd153, {%r307, %r312};
	mov.b64 	%fd267, %rd153;
	setp.gt.s32 	%p152, %r276, 23;
	setp.lt.f64 	%p153, %fd266, %fd267;
	selp.f64 	%fd268, %fd267, %fd266, %p153;
	selp.f64 	%fd269, %fd266, %fd268, %p152;
	mov.b64 	%rd154, %fd269;
	mov.b64 	{%r318, %r323}, %rd154;
	mov.b32 	%r324, 16;
	// begin inline asm
	shfl.sync.down.b32 %r317, %r318, %r324, %r325, %r326;
	// end inline asm
	// begin inline asm
	shfl.sync.down.b32 %r322, %r323, %r324, %r325, %r326;
	// end inline asm
	mov.b64 	%rd155, {%r317, %r322};
	mov.b64 	%fd270, %rd155;
	setp.gt.s32 	%p154, %r276, 15;
	setp.lt.f64 	%p155, %fd269, %fd270;
	selp.f64 	%fd16, %fd270, %fd269, %p155;
	selp.f64 	%fd304, %fd269, %fd16, %p154;
	setp.ne.s32 	%p156, %r276, 0;
	@%p156 bra 	$L__BB4_20;
	shr.u32 	%r327, %r7, 2;
	and.b32  	%r328, %r327, 248;
	mov.u32 	%r329, _ZZN3cub18CUB_300001_SM_10006detail6reduce18DeviceReduceKernelINS2_10policy_hubIdjN4cuda3__47maximumIdEEE10Policy1000EN6thrust24THRUST_300001_SM_1000_NS10device_ptrIdEEjS8_dNS5_3std3__410__identityEEEvT0_PT3_T1_NS0_13GridEvenShareISL_EET2_T4_E12temp_storage;
	add.s32 	%r330, %r329, %r328;
	st.shared.f64 	[%r330+8], %fd16;
$L__BB4_20:
	bar.sync 	0;
	setp.ne.s32 	%p157, %r7, 0;
	@%p157 bra 	$L__BB4_48;
	ld.shared.f64 	%fd271, [_ZZN3cub18CUB_300001_SM_10006detail6reduce18DeviceReduceKernelINS2_10policy_hubIdjN4cuda3__47maximumIdEEE10Policy1000EN6thrust24THRUST_300001_SM_1000_NS10device_ptrIdEEjS8_dNS5_3std3__410__identityEEEvT0_PT3_T1_NS0_13GridEvenShareISL_EET2_T4_E12temp_storage+16];
	setp.lt.f64 	%p158, %fd304, %fd271;
	selp.f64 	%fd272, %fd271, %fd304, %p158;
	ld.shared.f64 	%fd273, [_ZZN3cub18CUB_300001_SM_10006detail6reduce18DeviceReduceKernelINS2_10policy_hubIdjN4cuda3__47maximumIdEEE10Policy1000EN6thrust24THRUST_300001_SM_1000_NS10device_ptrIdEEjS8_dNS5_3std3__410__identityEEEvT0_PT3_T1_NS0_13GridEvenShareISL_EET2_T4_E12temp_storage+24];
	setp.lt.f64 	%p159, %fd272, %fd273;
	selp.f64 	%fd274, %fd273, %fd272, %p159;
	ld.shared.f64 	%fd275, [_ZZN3cub18CUB_300001_SM_10006detail6reduce18DeviceReduceKernelINS2_10policy_hubIdjN4cuda3__47maximumIdEEE10Policy1000EN6thrust24THRUST_300001_SM_1000_NS10device_ptrIdEEjS8_dNS5_3std3__410__identityEEEvT0_PT3_T1_NS0_13GridEvenShareISL_EET2_T4_E12temp_storage+32];
	setp.lt.f64 	%p160, %fd274, %fd275;
	selp.f64 	%fd276, %fd275, %fd274, %p160;
	ld.shared.f64 	%fd277, [_ZZN3cub18CUB_300001_SM_10006detail6reduce18DeviceReduceKernelINS2_10policy_hubIdjN4cuda3__47maximumIdEEE10Policy1000EN6thrust24THRUST_300001_SM_1000_NS10device_ptrIdEEjS8_dNS5_3std3__410__identityEEEvT0_PT3_T1_NS0_13GridEvenShareISL_EET2_T4_E12temp_storage+40];
	setp.lt.f64 	%p161, %fd276, %fd277;
	selp.f64 	%fd278, %fd277, %fd276, %p161;
	ld.shared.f64 	%fd279, [_ZZN3cub18CUB_300001_SM_10006detail6reduce18DeviceReduceKernelINS2_10policy_hubIdjN4cuda3__47maximumIdEEE10Policy1000EN6thrust24THRUST_300001_SM_1000_NS10device_ptrIdEEjS8_dNS5_3std3__410__identityEEEvT0_PT3_T1_NS0_13GridEvenShareISL_EET2_T4_E12temp_storage+48];
	setp.lt.f64 	%p162, %fd278, %fd279;
	selp.f64 	%fd280, %fd279, %fd278, %p162;
	ld.shared.f64 	%fd281, [_ZZN3cub18CUB_300001_SM_10006detail6reduce18DeviceReduceKernelINS2_10policy_hubIdjN4cuda3__47maximumIdEEE10Policy1000EN6thrust24THRUST_300001_SM_1000_NS10device_ptrIdEEjS8_dNS5_3std3__410__identityEEEvT0_PT3_T1_NS0_13GridEvenShareISL_EET2_T4_E12temp_storage+56];
	setp.lt.f64 	%p163, %fd280, %fd281;
	selp.f64 	%fd282, %fd281, %fd280, %p163;
	ld.shared.f64 	%fd283, [_ZZN3cub18CUB_300001_SM_10006detail6reduce18DeviceReduceKernelINS2_10policy_hubIdjN4cuda3__47maximumIdEEE10Policy1000EN6thrust24THRUST_300001_SM_1000_NS10device_ptrIdEEjS8_dNS5_3std3__410__identityEEEvT0_PT3_T1_NS0_13GridEvenShareISL_EET2_T4_E12temp_storage+64];
	setp.lt.f64 	%p164, %fd282, %fd283;
	selp.f64 	%fd304, %fd283, %fd282, %p164;
	bra.uni 	$L__BB4_48;
$L__BB4_22:
	// begin inline asm
	mov.u32 %r213, %laneid;
	// end inline asm
	and.b32  	%r264, %r7, 992;
	add.s32 	%r265, %r264, 32;
	setp.gt.u32 	%p119, %r265, %r6;
	not.b32 	%r266, %r264;
	add.s32 	%r267, %r6, %r266;
	selp.b32 	%r262, %r267, 31, %p119;
	mov.b64 	%rd136, %fd293;
	mov.b64 	{%r215, %r220}, %rd136;
	mov.b32 	%r221, 1;
	mov.b32 	%r263, -1;
	// begin inline asm
	shfl.sync.down.b32 %r214, %r215, %r221, %r262, %r263;
	// end inline asm
	// begin inline asm
	shfl.sync.down.b32 %r219, %r220, %r221, %r262, %r263;
	// end inline asm
	mov.b64 	%rd137, {%r214, %r219};
	mov.b64 	%fd211, %rd137;
	setp.lt.s32 	%p120, %r213, %r262;
	setp.lt.f64 	%p121, %fd293, %fd211;
	selp.f64 	%fd212, %fd211, %fd293, %p121;
	selp.f64 	%fd213, %fd212, %fd293, %p120;
	mov.b64 	%rd138, %fd213;
	mov.b64 	{%r225, %r230}, %rd138;
	mov.b32 	%r231, 2;
	// begin inline asm
	shfl.sync.down.b32 %r224, %r225, %r231, %r262, %r263;
	// end inline asm
	// begin inline asm
	shfl.sync.down.b32 %r229, %r230, %r231, %r262, %r263;
	// end inline asm
	mov.b64 	%rd139, {%r224, %r229};
	mov.b64 	%fd214, %rd139;
	add.s32 	%r268, %r213, 2;
	setp.gt.s32 	%p122, %r268, %r262;
	setp.lt.f64 	%p123, %fd213, %fd214;
	selp.f64 	%fd215, %fd214, %fd213, %p123;
	selp.f64 	%fd216, %fd213, %fd215, %p122;
	mov.b64 	%rd140, %fd216;
	mov.b64 	{%r235, %r240}, %rd140;
	mov.b32 	%r241, 4;
	// begin inline asm
	shfl.sync.down.b32 %r234, %r235, %r241, %r262, %r263;
	// end inline asm
	// begin inline asm
	shfl.sync.down.b32 %r239, %r240, %r241, %r262, %r263;
	// end inline asm
	mov.b64 	%rd141, {%r234, %r239};
	mov.b64 	%fd217, %rd141;
	add.s32 	%r269, %r213, 4;
	setp.gt.s32 	%p124, %r269, %r262;
	setp.lt.f64 	%p125, %fd216, %fd217;
	selp.f64 	%fd218, %fd217, %fd216, %p125;
	selp.f64 	%fd219, %fd216, %fd218, %p124;
	mov.b64 	%rd142, %fd219;
	mov.b64 	{%r245, %r250}, %rd142;
	mov.b32 	%r251, 8;
	// begin inline asm
	shfl.sync.down.b32 %r244, %r245, %r251, %r262, %r263;
	// end inline asm
	// begin inline asm
	shfl.sync.down.b32 %r249, %r250, %r251, %r262, %r263;
	// end inline asm
	mov.b64 	%rd143, {%r244, %r249};
	mov.b64 	%fd220, %rd143;
	add.s32 	%r270, %r213, 8;
	setp.gt.s32 	%p126, %r270, %r262;
	setp.lt.f64 	%p127, %fd219, %fd220;
	selp.f64 	%fd221, %fd220, %fd219, %p127;
	selp.f64 	%fd222, %fd219, %fd221, %p126;
	mov.b64 	%rd144, %fd222;
	mov.b64 	{%r255, %r260}, %rd144;
	mov.b32 	%r261, 16;
	// begin inline asm
	shfl.sync.down.b32 %r254, %r255, %r261, %r262, %r263;
	// end inline asm
	// begin inline asm
	shfl.sync.down.b32 %r259, %r260, %r261, %r262, %r263;
	// end inline asm
	mov.b64 	%rd145, {%r254, %r259};
	mov.b64 	%fd223, %rd145;
	add.s32 	%r271, %r213, 16;
	setp.gt.s32 	%p128, %r271, %r262;
	setp.lt.f64 	%p129, %fd222, %fd223;
	selp.f64 	%fd224, %fd223, %fd222, %p129;
	selp.f64 	%fd304, %fd222, %fd224, %p128;
	setp.ne.s32 	%p130, %r213, 0;
	@%p130 bra 	$L__BB4_24;
	shr.u32 	%r272, %r7, 2;
	and.b32  	%r273, %r272, 248;
	mov.u32 	%r274, _ZZN3cub18CUB_300001_SM_10006detail6reduce18DeviceReduceKernelINS2_10policy_hubIdjN4cuda3__47maximumIdEEE10Policy1000EN6thrust24THRUST_300001_SM_1000_NS10device_ptrIdEEjS8_dNS5_3std3__410__identityEEEvT0_PT3_T1_NS0_13GridEvenShareISL_EET2_T4_E12temp_storage;
	add.s32 	%r275, %r274, %r273;
	st.shared.f64 	[%r275+8], %fd304;
$L__BB4_24:
	bar.sync 	0;
	setp.ne.s32 	%p131, %r7, 0;
	@%p131 bra 	$L__BB4_48;
	setp.gt.u32 	%p132, %r6, 32;
	ld.shared.f64 	%fd225, [_ZZN3cub18CUB_300001_SM_10006detail6reduce18DeviceReduceKernelINS2_10policy_hubIdjN4cuda3__47maximumIdEEE10Policy1000EN6thrust24THRUST_300001_SM_1000_NS10device_ptrIdEEjS8_dNS5_3std3__410__identityEEEvT0_PT3_T1_NS0_13GridEvenShareISL_EET2_T4_E12temp_storage+16];
	setp.lt.f64 	%p133, %fd304, %fd225;
	selp.f64 	%fd227, %fd225, %fd304, %p133;
	selp.f64 	%fd228, %fd227, %fd304, %p132;
	setp.gt.u32 	%p134, %r6, 64;
	ld.shared.f64 	%fd230, [_ZZN3cub18CUB_300001_SM_10006detail6reduce18DeviceReduceKernelINS2_10policy_hubIdjN4cuda3__47maximumIdEEE10Policy1000EN6thrust24THRUST_300001_SM_1000_NS10device_ptrIdEEjS8_dNS5_3std3__410__identityEEEvT0_PT3_T1_NS0_13GridEvenShareISL_EET2_T4_E12temp_storage+24];
	setp.lt.f64 	%p135, %fd228, %fd230;
	selp.f64 	%fd232, %fd230, %fd228, %p135;
	selp.f64 	%fd233, %fd232, %fd228, %p134;
	setp.gt.u32 	%p136, %r6, 96;
	ld.shared.f64 	%fd235, [_ZZN3cub18CUB_300001_SM_10006detail6reduce18DeviceReduceKernelINS2_10policy_hubIdjN4cuda3__47maximumIdEEE10Policy1000EN6thrust24THRUST_300001_SM_1000_NS10device_ptrIdEEjS8_dNS5_3std3__410__identityEEEvT0_PT3_T1_NS0_13GridEvenShareISL_EET2_T4_E12temp_storage+32];
	setp.lt.f64 	%p137, %fd233, %fd235;
	selp.f64 	%fd237, %fd235, %fd233, %p137;
	selp.f64 	%fd238, %fd237, %fd233, %p136;
	setp.gt.u32 	%p138, %r6, 128;
	ld.shared.f64 	%fd240, [_ZZN3cub18CUB_300001_SM_10006detail6reduce18DeviceReduceKernelINS2_10policy_hubIdjN4cuda3__47maximumIdEEE10Policy1000EN6thrust24THRUST_300001_SM_1000_NS10device_ptrIdEEjS8_dNS5_3std3__410__identityEEEvT0_PT3_T1_NS0_13GridEvenShareISL_EET2_T4_E12temp_storage+40];
	setp.lt.f64 	%p139, %fd238, %fd240;
	selp.f64 	%fd242, %fd240, %fd238, %p139;
	selp.f64 	%fd243, %fd242, %fd238, %p138;
	setp.gt.u32 	%p140, %r6, 160;
	ld.shared.f64 	%fd245, [_ZZN3cub18CUB_300001_SM_10006detail6reduce18DeviceReduceKernelINS2_10policy_hubIdjN4cuda3__47maximumIdEEE10Policy1000EN6thrust24THRUST_300001_SM_1000_NS10device_ptrIdEEjS8_dNS5_3std3__410__identityEEEvT0_PT3_T1_NS0_13GridEvenShareISL_EET2_T4_E12temp_storage+48];
	setp.lt.f64 	%p141, %fd243, %fd245;
	selp.f64 	%fd247, %fd245, %fd243, %p141;
	selp.f64 	%fd248, %fd247, %fd243, %p140;
	setp.gt.u32 	%p142, %r6, 192;
	ld.shared.f64 	%fd250, [_ZZN3cub18CUB_300001_SM_10006detail6reduce18DeviceReduceKernelINS2_10policy_hubIdjN4cuda3__47maximumIdEEE10Policy1000EN6thrust24THRUST_300001_SM_1000_NS10device_ptrIdEEjS8_dNS5_3std3__410__identityEEEvT0_PT3_T1_NS0_13GridEvenShareISL_EET2_T4_E12temp_storage+56];
	setp.lt.f64 	%p143, %fd248, %fd250;
	selp.f64 	%fd252, %fd250, %fd248, %p143;
	selp.f64 	%fd253, %fd252, %fd248, %p142;
	setp.gt.u32 	%p144, %r6, 224;
	ld.shared.f64 	%fd255, [_ZZN3cub18CUB_300001_SM_10006detail6reduce18DeviceReduceKernelINS2_10policy_hubIdjN4cuda3__47maximumIdEEE10Policy1000EN6thrust24THRUST_300001_SM_1000_NS10device_ptrIdEEjS8_dNS5_3std3__410__identityEEEvT0_PT3_T1_NS0_13GridEvenShareISL_EET2_T4_E12temp_storage+64];
	setp.lt.f64 	%p145, %fd253, %fd255;
	selp.f64 	%fd257, %fd255, %fd253, %p145;
	selp.f64 	%fd304, %fd257, %fd253, %p144;
	bra.uni 	$L__BB4_48;
$L__BB4_26:
	mov.u32 	%r35, %tid.x;
	add.s32 	%r72, %r35, %r345;
	mul.wide.u32 	%rd4, %r72, 8;
	add.s64 	%rd5, %rd1, %rd4;
	ld.global.f64 	%fd41, [%rd5];
	ld.global.f64 	%fd42, [%rd5+2048];
	ld.global.f64 	%fd43, [%rd5+4096];
	ld.global.f64 	%fd44, [%rd5+6144];
	ld.global.f64 	%fd45, [%rd5+8192];
	ld.global.f64 	%fd46, [%rd5+10240];
	ld.global.f64 	%fd47, [%rd5+12288];
	ld.global.f64 	%fd48, [%rd5+14336];
	setp.lt.f64 	%p2, %fd41, %fd42;
	selp.f64 	%fd49, %fd42, %fd41, %p2;
	setp.lt.f64 	%p3, %fd49, %fd43;
	selp.f64 	%fd50, %fd43, %fd49, %p3;
	setp.lt.f64 	%p4, %fd50, %fd44;
	selp.f64 	%fd51, %fd44, %fd50, %p4;
	setp.lt.f64 	%p5, %fd51, %fd45;
	selp.f64 	%fd52, %fd45, %fd51, %p5;
	setp.lt.f64 	%p6, %fd52, %fd46;
	selp.f64 	%fd53, %fd46, %fd52, %p6;
	setp.lt.f64 	%p7, %fd53, %fd47;
	selp.f64 	%fd54, %fd47, %fd53, %p7;
	setp.lt.f64 	%p8, %fd54, %fd48;
	selp.f64 	%fd303, %fd48, %fd54, %p8;
	setp.lt.u32 	%p9, %r6, %r4;
	@%p9 bra 	$L__BB4_44;
	add.s32 	%r36, %r4, %r345;
	not.b32 	%r74, %r35;
	add.s32 	%r75, %r74, %r1;
	sub.s32 	%r76, %r75, %r4;
	sub.s32 	%r342, %r76, %r345;
	add.s32 	%r77, %r36, %r35;
	add.s32 	%r341, %r77, 2048;
	mov.b32 	%r344, 0;
	mov.u32 	%r343, %r36;
$L__BB4_28:
	shl.b32 	%r78, %r2, 11;
	add.s32 	%r345, %r345, %r78;
	add.s32 	%r79, %r1, -2048;
	setp.gt.u32 	%p10, %r345, %r79;
	@%p10 bra 	$L__BB4_30;
	add.s32 	%r80, %r35, %r345;
	mul.wide.u32 	%rd6, %r80, 8;
	add.s64 	%rd7, %rd1, %rd6;
	ld.global.f64 	%fd55, [%rd7];
	ld.global.f64 	%fd56, [%rd7+2048];
	ld.global.f64 	%fd57, [%rd7+4096];
	ld.global.f64 	%fd58, [%rd7+6144];
	ld.global.f64 	%fd59, [%rd7+8192];
	ld.global.f64 	%fd60, [%rd7+10240];
	ld.global.f64 	%fd61, [%rd7+12288];
	ld.global.f64 	%fd62, [%rd7+14336];
	setp.lt.f64 	%p11, %fd303, %fd55;
	selp.f64 	%fd63, %fd55, %fd303, %p11;
	setp.lt.f64 	%p12, %fd63, %fd56;
	selp.f64 	%fd64, %fd56, %fd63, %p12;
	setp.lt.f64 	%p13, %fd64, %fd57;
	selp.f64 	%fd65, %fd57, %fd64, %p13;
	setp.lt.f64 	%p14, %fd65, %fd58;
	selp.f64 	%fd66, %fd58, %fd65, %p14;
	setp.lt.f64 	%p15, %fd66, %fd59;
	selp.f64 	%fd67, %fd59, %fd66, %p15;
	setp.lt.f64 	%p16, %fd67, %fd60;
	selp.f64 	%fd68, %fd60, %fd67, %p16;
	setp.lt.f64 	%p17, %fd68, %fd61;
	selp.f64 	%fd69, %fd61, %fd68, %p17;
	setp.lt.f64 	%p18, %fd69, %fd62;
	selp.f64 	%fd303, %fd62, %fd69, %p18;
	sub.s32 	%r81, %r1, %r345;
	shl.b32 	%r82, %r2, 11;
	setp.lt.u32 	%p19, %r81, %r82;
	add.s32 	%r344, %r344, 1;
	add.s32 	%r343, %r343, %r82;
	sub.s32 	%r342, %r342, %r82;
	add.s32 	%r341, %r341, %r82;
	@%p19 bra 	$L__BB4_44;
	bra.uni 	$L__BB4_28;
$L__BB4_30:
	setp.le.u32 	%p20, %r1, %r345;
	sub.s32 	%r83, %r1, %r345;
	setp.ge.s32 	%p21, %r35, %r83;
	or.pred  	%p22, %p20, %p21;
	@%p22 bra 	$L__BB4_44;
	not.b32 	%r85, %r35;
	add.s32 	%r86, %r1, %r85;
	sub.s32 	%r87, %r86, %r36;
	mul.lo.s32 	%r88, %r2, %r344;
	shl.b32 	%r89, %r88, 11;
	sub.s32 	%r90, %r87, %r89;
	shr.u32 	%r91, %r90, 8;
	add.s32 	%r49, %r91, 1;
	and.b32  	%r50, %r49, 15;
	setp.lt.u32 	%p23, %r90, 3840;
	mov.u32 	%r350, %r35;
	@%p23 bra 	$L__BB4_35;
	or.b32  	%r348, %r35, 2048;
	shr.u32 	%r92, %r342, 8;
	add.s32 	%r93, %r92, 1;
	and.b32  	%r94, %r93, 33554416;
	neg.s32 	%r346, %r94;
$L__BB4_33:
	.pragma "nounroll";
	add.s32 	%r95, %r341, -2048;
	mul.wide.u32 	%rd8, %r95, 8;
	add.s64 	%rd9, %rd1, %rd8;
	ld.global.f64 	%fd71, [%rd9];
	setp.lt.f64 	%p24, %fd303, %fd71;
	selp.f64 	%fd72, %fd71, %fd303, %p24;
	add.s32 	%r96, %r341, -1792;
	mul.wide.u32 	%rd10, %r96, 8;
	add.s64 	%rd11, %rd1, %rd10;
	ld.global.f64 	%fd73, [%rd11];
	setp.lt.f64 	%p25, %fd72, %fd73;
	selp.f64 	%fd74, %fd73, %fd72, %p25;
	add.s32 	%r97, %r341, -1536;
	mul.wide.u32 	%rd12, %r97, 8;
	add.s64 	%rd13, %rd1, %rd12;
	ld.global.f64 	%fd75, [%rd13];
	setp.lt.f64 	%p26, %fd74, %fd75;
	selp.f64 	%fd76, %fd75, %fd74, %p26;
	add.s32 	%r98, %r341, -1280;
	mul.wide.u32 	%rd14, %r98, 8;
	add.s64 	%rd15, %rd1, %rd14;
	ld.global.f64 	%fd77, [%rd15];
	setp.lt.f64 	%p27, %fd76, %fd77;
	selp.f64 	%fd78, %fd77, %fd76, %p27;
	add.s32 	%r99, %r341, -1024;
	mul.wide.u32 	%rd16, %r99, 8;
	add.s64 	%rd17, %rd1, %rd16;
	ld.global.f64 	%fd79, [%rd17];
	setp.lt.f64 	%p28, %fd78, %fd79;
	selp.f64 	%fd80, %fd79, %fd78, %p28;
	add.s32 	%r100, %r341, -768;
	mul.wide.u32 	%rd18, %r100, 8;
	add.s64 	%rd19, %rd1, %rd18;
	ld.global.f64 	%fd81, [%rd19];
	setp.lt.f64 	%p29, %fd80, %fd81;
	selp.f64 	%fd82, %fd81, %fd80, %p29;
	add.s32 	%r101, %r341, -512;
	mul.wide.u32 	%rd20, %r101, 8;
	add.s64 	%rd21, %rd1, %rd20;
	ld.global.f64 	%fd83, [%rd21];
	setp.lt.f64 	%p30, %fd82, %fd83;
	selp.f64 	%fd84, %fd83, %fd82, %p30;
	add.s32 	%r102, %r341, 1792;
	add.s32 	%r103, %r341, -256;
	mul.wide.u32 	%rd22, %r103, 8;
	add.s64 	%rd23, %rd1, %rd22;
	ld.global.f64 	%fd85, [%rd23];
	setp.lt.f64 	%p31, %fd84, %fd85;
	selp.f64 	%fd86, %fd85, %fd84, %p31;
	mul.wide.u32 	%rd24, %r341, 8;
	add.s64 	%rd25, %rd1, %rd24;
	ld.global.f64 	%fd87, [%rd25];
	setp.lt.f64 	%p32, %fd86, %fd87;
	selp.f64 	%fd88, %fd87, %fd86, %p32;
	add.s32 	%r104, %r341, 256;
	mul.wide.u32 	%rd26, %r104, 8;
	add.s64 	%rd27, %rd1, %rd26;
	ld.global.f64 	%fd89, [%rd27];
	setp.lt.f64 	%p33, %fd88, %fd89;
	selp.f64 	%fd90, %fd89, %fd88, %p33;
	add.s32 	%r105, %r341, 512;
	mul.wide.u32 	%rd28, %r105, 8;
	add.s64 	%rd29, %rd1, %rd28;
	ld.global.f64 	%fd91, [%rd29];
	setp.lt.f64 	%p34, %fd90, %fd91;
	selp.f64 	%fd92, %fd91, %fd90, %p34;
	add.s32 	%r106, %r341, 768;
	mul.wide.u32 	%rd30, %r106, 8;
	add.s64 	%rd31, %rd1, %rd30;
	ld.global.f64 	%fd93, [%rd31];
	setp.lt.f64 	%p35, %fd92, %fd93;
	selp.f64 	%fd94, %fd93, %fd92, %p35;
	add.s32 	%r107, %r341, 1024;
	mul.wide.u32 	%rd32, %r107, 8;
	add.s64 	%rd33, %rd1, %rd32;
	ld.global.f64 	%fd95, [%rd33];
	setp.lt.f64 	%p36, %fd94, %fd95;
	selp.f64 	%fd96, %fd95, %fd94, %p36;
	add.s32 	%r108, %r341, 1280;
	mul.wide.u32 	%rd34, %r108, 8;
	add.s64 	%rd35, %rd1, %rd34;
	ld.global.f64 	%fd97, [%rd35];
	setp.lt.f64 	%p37, %fd96, %fd97;
	selp.f64 	%fd98, %fd97, %fd96, %p37;
	add.s32 	%r109, %r341, 1536;
	mul.wide.u32 	%rd36, %r109, 8;
	add.s64 	%rd37, %rd1, %rd36;
	ld.global.f64 	%fd99, [%rd37];
	setp.lt.f64 	%p38, %fd98, %fd99;
	selp.f64 	%fd100, %fd99, %fd98, %p38;
	mul.wide.u32 	%rd38, %r102, 8;
	add.s64 	%rd39, %rd1, %rd38;
	ld.global.f64 	%fd101, [%rd39];
	setp.lt.f64 	%p39, %fd100, %fd101;
	selp.f64 	%fd303, %fd101, %fd100, %p39;
	add.s32 	%r348, %r348, 4096;
	add.s32 	%r341, %r341, 4096;
	add.s32 	%r346, %r346, 16;
	setp.ne.s32 	%p40, %r346, 0;
	@%p40 bra 	$L__BB4_33;
	add.s32 	%r350, %r348, -2048;
$L__BB4_35:
	setp.eq.s32 	%p41, %r50, 0;
	@%p41 bra 	$L__BB4_44;
	and.b32  	%r61, %r49, 7;
	setp.lt.u32 	%p42, %r50, 8;
	@%p42 bra 	$L__BB4_38;
	add.s32 	%r110, %r350, %r345;
	mul.wide.u32 	%rd40, %r110, 8;
	add.s64 	%rd41, %rd1, %rd40;
	ld.global.f64 	%fd103, [%rd41];
	setp.lt.f64 	%p43, %fd303, %fd103;
	selp.f64 	%fd104, %fd103, %fd303, %p43;
	add.s32 	%r111, %r110, 256;
	mul.wide.u32 	%rd42, %r111, 8;
	add.s64 	%rd43, %rd1, %rd42;
	ld.global.f64 	%fd105, [%rd43];
	setp.lt.f64 	%p44, %fd104, %fd105;
	selp.f64 	%fd106, %fd105, %fd104, %p44;
	add.s32 	%r112, %r110, 512;
	mul.wide.u32 	%rd44, %r112, 8;
	add.s64 	%rd45, %rd1, %rd44;
	ld.global.f64 	%fd107, [%rd45];
	setp.lt.f64 	%p45, %fd106, %fd107;
	selp.f64 	%fd108, %fd107, %fd106, %p45;
	add.s32 	%r113, %r110, 768;
	mul.wide.u32 	%rd46, %r113, 8;
	add.s64 	%rd47, %rd1, %rd46;
	ld.global.f64 	%fd109, [%rd47];
	setp.lt.f64 	%p46, %fd108, %fd109;
	selp.f64 	%fd110, %fd109, %fd108, %p46;
	add.s32 	%r114, %r110, 1024;
	mul.wide.u32 	%rd48, %r114, 8;
	add.s64 	%rd49, %rd1, %rd48;
	ld.global.f64 	%fd111, [%rd49];
	setp.lt.f64 	%p47, %fd110, %fd111;
	selp.f64 	%fd112, %fd111, %fd110, %p47;
	add.s32 	%r115, %r110, 1280;
	mul.wide.u32 	%rd50, %r115, 8;
	add.s64 	%rd51, %rd1, %rd50;
	ld.global.f64 	%fd113, [%rd51];
	setp.lt.f64 	%p48, %fd112, %fd113;
	selp.f64 	%fd114, %fd113, %fd112, %p48;
	add.s32 	%r116, %r110, 1536;
	mul.wide.u32 	%rd52, %r116, 8;
	add.s64 	%rd53, %rd1, %rd52;
	ld.global.f64 	%fd115, [%rd53];
	setp.lt.f64 	%p49, %fd114, %fd115;
	selp.f64 	%fd116, %fd115, %fd114, %p49;
	add.s32 	%r117, %r110, 1792;
	mul.wide.u32 	%rd54, %r117, 8;
	add.s64 	%rd55, %rd1, %rd54;
	ld.global.f64 	%fd117, [%rd55];
	setp.lt.f64 	%p50, %fd116, %fd117;
	selp.f64 	%fd303, %fd117, %fd116, %p50;
	add.s32 	%r350, %r350, 2048;
$L__BB4_38:
	setp.eq.s32 	%p51, %r61, 0;
	@%p51 bra 	$L__BB4_44;
	setp.lt.u32 	%p52, %r61, 4;
	@%p52 bra 	$L__BB4_41;
	add.s32 	%r118, %r350, %r345;
	mul.wide.u32 	%rd56, %r118, 8;
	add.s64 	%rd57, %rd1, %rd56;
	ld.global.f64 	%fd119, [%rd57];
	setp.lt.f64 	%p53, %fd303, %fd119;
	selp.f64 	%fd120, %fd119, %fd303, %p53;
	add.s32 	%r119, %r118, 256;
	mul.wide.u32 	%rd58, %r119, 8;
	add.s64 	%rd59, %rd1, %rd58;
	ld.global.f64 	%fd121, [%rd59];
	setp.lt.f64 	%p54, %fd120, %fd121;
	selp.f64 	%fd122, %fd121, %fd120, %p54;
	add.s32 	%r120, %r118, 512;
	mul.wide.u32 	%rd60, %r120, 8;
	add.s64 	%rd61, %rd1, %rd60;
	ld.global.f64 	%fd123, [%rd61];
	setp.lt.f64 	%p55, %fd122, %fd123;
	selp.f64 	%fd124, %fd123, %fd122, %p55;
	add.s32 	%r121, %r118, 768;
	mul.wide.u32 	%rd62, %r121, 8;
	add.s64 	%rd63, %rd1, %rd62;
	ld.global.f64 	%fd125, [%rd63];
	setp.lt.f64 	%p56, %fd124, %fd125;
	selp.f64 	%fd303, %fd125, %fd124, %p56;
	add.s32 	%r350, %r350, 1024;
$L__BB4_41:
	and.b32  	%r122, %r49, 3;
	setp.eq.s32 	%p57, %r122, 0;
	@%p57 bra 	$L__BB4_44;
	add.s32 	%r353, %r350, %r343;
	cvt.u16.u32 	%rs1, %r342;
	shr.u16 	%rs2, %rs1, 8;
	add.s16 	%rs3, %rs2, 1;
	cvt.u32.u16 	%r123, %rs3;
	and.b32  	%r124, %r123, 3;
	neg.s32 	%r352, %r124;
$L__BB4_43:
	.pragma "nounroll";
	mul.wide.u32 	%rd64, %r353, 8;
	add.s64 	%rd65, %rd1, %rd64;
	ld.global.f64 	%fd126, [%rd65];
	setp.lt.f64 	%p58, %fd303, %fd126;
	selp.f64 	%fd303, %fd126, %fd303, %p58;
	add.s32 	%r353, %r353, 256;
	add.s32 	%r352, %r352, 1;
	setp.ne.s32 	%p59, %r352, 0;
	@%p59 bra 	$L__BB4_43;
$L__BB4_44:
	// begin inline asm
	mov.u32 %r125, %laneid;
	// end inline asm
	mov.b64 	%rd66, %fd303;
	mov.b64 	{%r127, %r132}, %rd66;
	mov.b32 	%r133, 1;
	mov.b32 	%r174, 31;
	mov.b32 	%r175, -1;
	// begin inline asm
	shfl.sync.down.b32 %r126, %r127, %r133, %r174, %r175;
	// end inline asm
	// begin inline asm
	shfl.sync.down.b32 %r131, %r132, %r133, %r174, %r175;
	// end inline asm
	mov.b64 	%rd67, {%r126, %r131};
	mov.b64 	%fd127, %rd67;
	setp.gt.s32 	%p60, %r125, 30;
	setp.lt.f64 	%p61, %fd303, %fd127;
	selp.f64 	%fd128, %fd127, %fd303, %p61;
	selp.f64 	%fd129, %fd303, %fd128, %p60;
	mov.b64 	%rd68, %fd129;
	mov.b64 	{%r137, %r142}, %rd68;
	mov.b32 	%r143, 2;
	// begin inline asm
	shfl.sync.down.b32 %r136, %r137, %r143, %r174, %r175;
	// end inline asm
	// begin inline asm
	shfl.sync.down.b32 %r141, %r142, %r143, %r174, %r175;
	// end inline asm
	mov.b64 	%rd69, {%r136, %r141};
	mov.b64 	%fd130, %rd69;
	setp.gt.s32 	%p62, %r125, 29;
	setp.lt.f64 	%p63, %fd129, %fd130;
	selp.f64 	%fd131, %fd130, %fd129, %p63;
	selp.f64 	%fd132, %fd129, %fd131, %p62;
	mov.b64 	%rd70, %fd132;
	mov.b64 	{%r147, %r152}, %rd70;
	mov.b32 	%r153, 4;
	// begin inline asm
	shfl.sync.down.b32 %r146, %r147, %r153, %r174, %r175;
	// end inline asm
	// begin inline asm
	shfl.sync.down.b32 %r151, %r152, %r153, %r174, %r175;
	// end inline asm
	mov.b64 	%rd71, {%r146, %r151};
	mov.b64 	%fd133, %rd71;
	setp.gt.s32 	%p64, %r125, 27;
	setp.lt.f64 	%p65, %fd132, %fd133;
	selp.f64 	%fd134, %fd133, %fd132, %p65;
	selp.f64 	%fd135, %fd132, %fd134, %p64;
	mov.b64 	%rd72, %fd135;
	mov.b64 	{%r157, %r162}, %rd72;
	mov.b32 	%r163, 8;
	// begin inline asm
	shfl.sync.down.b32 %r156, %r157, %r163, %r174, %r175;
	// end inline asm
	// begin inline asm
	shfl.sync.down.b32 %r161, %r162, %r163, %r174, %r175;
	// end inline asm
	mov.b64 	%rd73, {%r156, %r161};
	mov.b64 	%fd136, %rd73;
	setp.gt.s32 	%p66, %r125, 23;
	setp.lt.f64 	%p67, %fd135, %fd136;
	selp.f64 	%fd137, %fd136, %fd135, %p67;
	selp.f64 	%fd138, %fd135, %fd137, %p66;
	mov.b64 	%rd74, %fd138;
	mov.b64 	{%r167, %r172}, %rd74;
	mov.b32 	%r173, 16;
	// begin inline asm
	shfl.sync.down.b32 %r166, %r167, %r173, %r174, %r175;
	// end inline asm
	// begin inline asm
	shfl.sync.down.b32 %r171, %r172, %r173, %r174, %r175;
	// end inline asm
	mov.b64 	%rd75, {%r166, %r171};
	mov.b64 	%fd139, %rd75;
	setp.gt.s32 	%p68, %r125, 15;
	setp.lt.f64 	%p69, %fd138, %fd139;
	selp.f64 	%fd37, %fd139, %fd138, %p69;
	selp.f64 	%fd304, %fd138, %fd37, %p68;
	setp.ne.s32 	%p70, %r125, 0;
	@%p70 bra 	$L__BB4_46;
	shr.u32 	%r176, %r35, 2;
	and.b32  	%r177, %r176, 248;
	mov.u32 	%r178, _ZZN3cub18CUB_300001_SM_10006detail6reduce18DeviceReduceKernelINS2_10policy_hubIdjN4cuda3__47maximumIdEEE10Policy1000EN6thrust24THRUST_300001_SM_1000_NS10device_ptrIdEEjS8_dNS5_3std3__410__identityEEEvT0_PT3_T1_NS0_13GridEvenShareISL_EET2_T4_E12temp_storage;
	add.s32 	%r179, %r178, %r177;
	st.shared.f64 	[%r179+8], %fd37;
$L__BB4_46:
	bar.sync 	0;
	setp.ne.s32 	%p71, %r35, 0;
	@%p71 bra 	$L__BB4_48;
	ld.shared.f64 	%fd140, [_ZZN3cub18CUB_300001_SM_10006detail6reduce18DeviceReduceKernelINS2_10policy_hubIdjN4cuda3__47maximumIdEEE10Policy1000EN6thrust24THRUST_300001_SM_1000_NS10device_ptrIdEEjS8_dNS5_3std3__410__identityEEEvT0_PT3_T1_NS0_13GridEvenShareISL_EET2_T4_E12temp_storage+16];
	setp.lt.f64 	%p72, %fd304, %fd140;
	selp.f64 	%fd141, %fd140, %fd304, %p72;
	ld.shared.f64 	%fd142, [_ZZN3cub18CUB_300001_SM_10006detail6reduce18DeviceReduceKernelINS2_10policy_hubIdjN4cuda3__47maximumIdEEE10Policy1000EN6thrust24THRUST_300001_SM_1000_NS10device_ptrIdEEjS8_dNS5_3std3__410__identityEEEvT0_PT3_T1_NS0_13GridEvenShareISL_EET2_T4_E12temp_storage+24];
	setp.lt.f64 	%p73, %fd141, %fd142;
	selp.f64 	%fd143, %fd142, %fd141, %p73;
	ld.shared.f64 	%fd144, [_ZZN3cub18CUB_300001_SM_10006detail6reduce18DeviceReduceKernelINS2_10policy_hubIdjN4cuda3__47maximumIdEEE10Policy1000EN6thrust24THRUST_300001_SM_1000_NS10device_ptrIdEEjS8_dNS5_3std3__410__identityEEEvT0_PT3_T1_NS0_13GridEvenShareISL_EET2_T4_E12temp_storage+32];
	setp.lt.f64 	%p74, %fd143, %fd144;
	selp.f64 	%fd145, %fd144, %fd143, %p74;
	ld.shared.f64 	%fd146, [_ZZN3cub18CUB_300001_SM_10006detail6reduce18DeviceReduceKernelINS2_10policy_hubIdjN4cuda3__47maximumIdEEE10Policy1000EN6thrust24THRUST_300001_SM_1000_NS10device_ptrIdEEjS8_dNS5_3std3__410__identityEEEvT0_PT3_T1_NS0_13GridEvenShareISL_EET2_T4_E12temp_storage+40];
	setp.lt.f64 	%p75, %fd145, %fd146;
	selp.f64 	%fd147, %fd146, %fd145, %p75;
	ld.shared.f64 	%fd148, [_ZZN3cub18CUB_300001_SM_10006detail6reduce18DeviceReduceKernelINS2_10policy_hubIdjN4cuda3__47maximumIdEEE10Policy1000EN6thrust24THRUST_300001_SM_1000_NS10device_ptrIdEEjS8_dNS5_3std3__410__identityEEEvT0_PT3_T1_NS0_13GridEvenShareISL_EET2_T4_E12temp_storage+48];
	setp.lt.f64 	%p76, %fd147, %fd148;
	selp.f64 	%fd149, %fd148, %fd147, %p76;
	ld.shared.f64 	%fd150, [_ZZN3cub18CUB_300001_SM_10006detail6reduce18DeviceReduceKernelINS2_10policy_hubIdjN4cuda3__47maximumIdEEE10Policy1000EN6thrust24THRUST_300001_SM_1000_NS10device_ptrIdEEjS8_dNS5_3std3__410__identityEEEvT0_PT3_T1_NS0_13GridEvenShareISL_EET2_T4_E12temp_storage+56];
	setp.lt.f64 	%p77, %fd149, %fd150;
	selp.f64 	%fd151, %fd150, %fd149, %p77;
	ld.shared.f64 	%fd152, [_ZZN3cub18CUB_300001_SM_10006detail6reduce18DeviceReduceKernelINS2_10policy_hubIdjN4cuda3__47maximumIdEEE10Policy1000EN6thrust24THRUST_300001_SM_1000_NS10device_ptrIdEEjS8_dNS5_3std3__410__identityEEEvT0_PT3_T1_NS0_13GridEvenShareISL_EET2_T4_E12temp_storage+64];
	setp.lt.f64 	%p78, %fd151, %fd152;
	selp.f64 	%fd304, %fd152, %fd151, %p78;
$L__BB4_48:
	mov.u32 	%r331, %tid.x;
	setp.ne.s32 	%p165, %r331, 0;
	@%p165 bra 	$L__BB4_50;
	ld.param.u64 	%rd159, [_ZN3cub18CUB_300001_SM_10006detail6reduce18DeviceReduceKernelINS2_10policy_hubIdjN4cuda3__47maximumIdEEE10Policy1000EN6thrust24THRUST_300001_SM_1000_NS10device_ptrIdEEjS8_dNS5_3std3__410__identityEEEvT0_PT3_T1_NS0_13GridEvenShareISL_EET2_T4__param_1];
	cvta.to.global.u64 	%rd156, %rd159;
	mul.wide.u32 	%rd157, %r3, 8;
	add.s64 	%rd158, %rd156, %rd157;
	st.global.f64 	[%rd158], %fd304;
$L__BB4_50:
	ret;

}
	// .globl	_ZN3cub18CUB_300001_SM_10006detail6reduce28DeviceReduceSingleTileKernelINS2_10policy_hubIdjN4cuda3__47maximumIdEEE10Policy1000EPdSB_iS8_ddNS5_3std3__410__identityEEEvT0_T1_T2_T3_T4_T6_
.visible .entry _ZN3cub18CUB_300001_SM_10006detail6reduce28DeviceReduceSingleTileKernelINS2_10policy_hubIdjN4cuda3__47maximumIdEEE10Policy1000EPdSB_iS8_ddNS5_3std3__410__identityEEEvT0_T1_T2_T3_T4_T6_(
	.param .u64 .ptr .align 1 _ZN3cub18CUB_300001_SM_10006detail6reduce28DeviceReduceSingleTileKernelINS2_10policy_hubIdjN4cuda3__47maximumIdEEE10Policy1000EPdSB_iS8_ddNS5_3std3__410__identityEEEvT0_T1_T2_T3_T4_T6__param_0,
	.param .u64 .ptr .align 1 _ZN3cub18CUB_300001_SM_10006detail6reduce28DeviceReduceSingleTileKernelINS2_10policy_hubIdjN4cuda3__47maximumIdEEE10Policy1000EPdSB_iS8_ddNS5_3std3__410__identityEEEvT0_T1_T2_T3_T4_T6__param_1,
	.param .u32 _ZN3cub18CUB_300001_SM_10006detail6reduce28DeviceReduceSingleTileKernelINS2_10policy_hubIdjN4cuda3__47maximumIdEEE10Policy1000EPdSB_iS8_ddNS5_3std3__410__identityEEEvT0_T1_T2_T3_T4_T6__param_2,
	.param .align 1 .b8 _ZN3cub18CUB_300001_SM_10006detail6reduce28DeviceReduceSingleTileKernelINS2_10policy_hubIdjN4cuda3__47maximumIdEEE10Policy1000EPdSB_iS8_ddNS5_3std3__410__identityEEEvT0_T1_T2_T3_T4_T6__param_3[1],
	.param .f64 _ZN3cub18CUB_300001_SM_10006detail6reduce28DeviceReduceSingleTileKernelINS2_10policy_hubIdjN4cuda3__47maximumIdEEE10Policy1000EPdSB_iS8_ddNS5_3std3__410__identityEEEvT0_T1_T2_T3_T4_T6__param_4,
	.param .align 1 .b8 _ZN3cub18CUB_300001_SM_10006detail6reduce28DeviceReduceSingleTileKernelINS2_10policy_hubIdjN4cuda3__47maximumIdEEE10Policy1000EPdSB_iS8_ddNS5_3std3__410__identityEEEvT0_T1_T2_T3_T4_T6__param_5[1]
)
.maxntid 256
.minnctapersm 1
{
	.reg .pred 	%p<220>;
	.reg .b32 	%r<472>;
	.reg .b64 	%rd<206>;
	.reg .b64 	%fd<381>;
	// demoted variable
	.shared .align 8 .b8 _ZZN3cub18CUB_300001_SM_10006detail6reduce28DeviceReduceSingleTileKernelINS2_10policy_hubIdjN4cuda3__47maximumIdEEE10Policy1000EPdSB_iS8_ddNS5_3std3__410__identityEEEvT0_T1_T2_T3_T4_T6_E12temp_storage[80];
	ld.param.u64 	%rd15, [_ZN3cub18CUB_300001_SM_10006detail6reduce28DeviceReduceSingleTileKernelINS2_10policy_hubIdjN4cuda3__47maximumIdEEE10Policy1000EPdSB_iS8_ddNS5_3std3__410__identityEEEvT0_T1_T2_T3_T4_T6__param_0];
	ld.param.u64 	%rd16, [_ZN3cub18CUB_300001_SM_10006detail6reduce28DeviceReduceSingleTileKernelINS2_10policy_hubIdjN4cuda3__47maximumIdEEE10Policy1000EPdSB_iS8_ddNS5_3std3__410__identityEEEvT0_T1_T2_T3_T4_T6__param_1];
	ld.param.u32 	%r68, [_ZN3cub18CUB_300001_SM_10006detail6reduce28DeviceReduceSingleTileKernelINS2_10policy_hubIdjN4cuda3__47maximumIdEEE10Policy1000EPdSB_iS8_ddNS5_3std3__410__identityEEEvT0_T1_T2_T3_T4_T6__param_2];
	ld.param.f64 	%fd58, [_ZN3cub18CUB_300001_SM_10006detail6reduce28DeviceReduceSingleTileKernelINS2_10policy_hubIdjN4cuda3__47maximumIdEEE10Policy1000EPdSB_iS8_ddNS5_3std3__410__identityEEEvT0_T1_T2_T3_T4_T6__param_4];
	cvta.to.global.u64 	%rd1, %rd16;
	setp.ne.s32 	%p1, %r68, 0;
	@%p1 bra 	$L__BB5_3;
	mov.u32 	%r445, %tid.x;
	setp.ne.s32 	%p219, %r445, 0;
	@%p219 bra 	$L__BB5_74;
	st.global.f64 	[%rd1], %fd58;
	bra.uni 	$L__BB5_74;
$L__BB5_3:
	and.b64  	%rd17, %rd15, 31;
	setp.ne.s64 	%p2, %rd17, 0;
	@%p2 bra 	$L__BB5_38;
	setp.gt.s32 	%p110, %r68, 2047;
	@%p110 bra 	$L__BB5_22;
	mov.u32 	%r1, %tid.x;
	setp.ge.s32 	%p159, %r1, %r68;
	mov.f64 	%fd359, 0d0000000000000000;
	mov.u32 	%r449, %r1;
	@%p159 bra 	$L__BB5_7;
	mul.wide.u32 	%rd169, %r1, 8;
	add.s64 	%rd168, %rd15, %rd169;
	// begin inline asm
	ld.global.nc.u64 %rd167, [%rd168];
	// end inline asm
	mov.b64 	%fd359, %rd167;
	add.s32 	%r449, %r1, 256;
$L__BB5_7:
	setp.ge.s32 	%p160, %r449, %r68;
	@%p160 bra 	$L__BB5_13;
	not.b32 	%r321, %r449;
	add.s32 	%r4, %r68, %r321;
	and.b32  	%r322, %r4, 768;
	setp.eq.s32 	%p161, %r322, 768;
	@%p161 bra 	$L__BB5_11;
	mul.wide.u32 	%rd170, %r449, 8;
	add.s64 	%rd202, %rd15, %rd170;
	shr.u32 	%r323, %r4, 8;
	add.s32 	%r324, %r323, 1;
	and.b32  	%r325, %r324, 3;
	neg.s32 	%r447, %r325;
$L__BB5_10:
	.pragma "nounroll";
	// begin inline asm
	ld.global.nc.u64 %rd171, [%rd202];
	// end inline asm
	mov.b64 	%fd272, %rd171;
	setp.lt.f64 	%p162, %fd359, %fd272;
	selp.f64 	%fd359, %fd272, %fd359, %p162;
	add.s32 	%r449, %r449, 256;
	add.s64 	%rd202, %rd202, 2048;
	add.s32 	%r447, %r447, 1;
	setp.ne.s32 	%p163, %r447, 0;
	@%p163 bra 	$L__BB5_10;
$L__BB5_11:
	setp.lt.u32 	%p164, %r4, 768;
	@%p164 bra 	$L__BB5_13;
$L__BB5_12:
	mul.wide.s32 	%rd181, %r449, 8;
	add.s64 	%rd174, %rd15, %rd181;
	// begin inline asm
	ld.global.nc.u64 %rd173, [%rd174];
	// end inline asm
	mov.b64 	%fd273, %rd173;
	setp.lt.f64 	%p165, %fd359, %fd273;
	selp.f64 	%fd274, %fd273, %fd359, %p165;
	add.s64 	%rd176, %rd174, 2048;
	// begin inline asm
	ld.global.nc.u64 %rd175, [%rd176];
	// end inline asm
	mov.b64 	%fd275, %rd175;
	setp.lt.f64 	%p166, %fd274, %fd275;
	selp.f64 	%fd276, %fd275, %fd274, %p166;
	add.s64 	%rd178, %rd174, 4096;
	// begin inline asm
	ld.global.nc.u64 %rd177, [%rd178];
	// end inline asm
	mov.b64 	%fd277, %rd177;
	setp.lt.f64 	%p167, %fd276, %fd277;
	selp.f64 	%fd278, %fd277, %fd276, %p167;
	add.s64 	%rd180, %rd174, 6144;
	// begin inline asm
	ld.global.nc.u64 %rd179, [%rd180];
	// end inline asm
	mov.b64 	%fd279, %rd179;
	setp.lt.f64 	%p168, %fd278, %fd279;
	selp.f64 	%fd359, %fd279, %fd278, %p168;
	add.s32 	%r449, %r449, 1024;
	setp.lt.s32 	%p169, %r449, %r68;
	@%p169 bra 	$L__BB5_12;
$L__BB5_13:
	setp.lt.s32 	%p170, %r68, 256;
	@%p170 bra 	$L__BB5_18;
	// begin inline asm
	mov.u32 %r389, %laneid;
	// end inline asm
	mov.b64 	%rd192, %fd359;
	mov.b64 	{%r391, %r396}, %rd192;
	mov.b32 	%r397, 1;
	mov.b32 	%r438, 31;
	mov.b32 	%r439, -1;
	// begin inline asm
	shfl.sync.down.b32 %r390, %r391, %r397, %r438, %r439;
	// end inline asm
	// begin inline asm
	shfl.sync.down.b32 %r395, %r396, %r397, %r438, %r439;
	// end inline asm
	mov.b64 	%rd193, {%r390, %r395};
	mov.b64 	%fd327, %rd193;
	setp.gt.s32 	%p198, %r389, 30;
	setp.lt.f64 	%p199, %fd359, %fd327;
	selp.f64 	%fd328, %fd327, %fd359, %p199;
	selp.f64 	%fd329, %fd359, %fd328, %p198;
	mov.b64 	%rd194, %fd329;
	mov.b64 	{%r401, %r406}, %rd194;
	mov.b32 	%r407, 2;
	// begin inline asm
	shfl.sync.down.b32 %r400, %r401, %r407, %r438, %r439;
	// end inline asm
	// begin inline asm
	shfl.sync.down.b32 %r405, %r406, %r407, %r438, %r439;
	// end inline asm
	mov.b64 	%rd195, {%r400, %r405};
	mov.b64 	%fd330, %rd195;
	setp.gt.s32 	%p200, %r389, 29;
	setp.lt.f64 	%p201, %fd329, %fd330;
	selp.f64 	%fd331, %fd330, %fd329, %p201;
	selp.f64 	%fd332, %fd329, %fd331, %p200;
	mov.b64 	%rd196, %fd332;
	mov.b64 	{%r411, %r416}, %rd196;
	mov.b32 	%r417, 4;
	// begin inline asm
	shfl.sync.down.b32 %r410, %r411, %r417, %r438, %r439;
	// end inline asm
	// begin inline asm
	shfl.sync.down.b32 %r415, %r416, %r417, %r438, %r439;
	// end inline asm
	mov.b64 	%rd197, {%r410, %r415};
	mov.b64 	%fd333, %rd197;
	setp.gt.s32 	%p202, %r389, 27;
	setp.lt.f64 	%p203, %fd332, %fd333;
	selp.f64 	%fd334, %fd333, %fd332, %p203;
	selp.f64 	%fd335, %fd332, %fd334, %p202;
	mov.b64 	%rd198, %fd335;
	mov.b64 	{%r421, %r426}, %rd198;
	mov.b32 	%r427, 8;
	// begin inline asm
	shfl.sync.down.b32 %r420, %r421, %r427, %r438, %r439;
	// end inline asm
	// begin inline asm
	shfl.sync.down.b32 %r425, %r426, %r427, %r438, %r439;
	// end inline asm
	mov.b64 	%rd199, {%r420, %r425};
	mov.b64 	%fd336, %rd199;
	setp.gt.s32 	%p204, %r389, 23;
	setp.lt.f64 	%p205, %fd335, %fd336;
	selp.f64 	%fd337, %fd336, %fd335, %p205;
	selp.f64 	%fd338, %fd335, %fd337, %p204;
	mov.b64 	%rd200, %fd338;
	mov.b64 	{%r431, %r436}, %rd200;
	mov.b32 	%r437, 16;
	// begin inline asm
	shfl.sync.down.b32 %r430, %r431, %r437, %r438, %r439;
	// end inline asm
	// begin inline asm
	shfl.sync.down.b32 %r435, %r436, %r437, %r438, %r439;
	// end inline asm
	mov.b64 	%rd201, {%r430, %r435};
	mov.b64 	%fd339, %rd201;
	setp.gt.s32 	%p206, %r389, 15;
	setp.lt.f64 	%p207, %fd338, %fd339;
	selp.f64 	%fd10, %fd339, %fd338, %p207;
	selp.f64 	%fd380, %fd338, %fd10, %p206;
	setp.ne.s32 	%p208, %r389, 0;
	@%p208 bra 	$L__BB5_16;
	shr.u32 	%r440, %r1, 2;
	and.b32  	%r441, %r440, 248;
	mov.u32 	%r442, _ZZN3cub18CUB_300001_SM_10006detail6reduce28DeviceReduceSingleTileKernelINS2_10policy_hubIdjN4cuda3__47maximumIdEEE10Policy1000EPdSB_iS8_ddNS5_3std3__410__identityEEEvT0_T1_T2_T3_T4_T6_E12temp_storage;
	add.s32 	%r443, %r442, %r441;
	st.shared.f64 	[%r443+8], %fd10;
$L__BB5_16:
	bar.sync 	0;
	setp.ne.s32 	%p209, %r1, 0;
	@%p209 bra 	$L__BB5_72;
	ld.shared.f64 	%fd340, [_ZZN3cub18CUB_300001_SM_10006detail6reduce28DeviceReduceSingleTileKernelINS2_10policy_hubIdjN4cuda3__47maximumIdEEE10Policy1000EPdSB_iS8_ddNS5_3std3__410__identityEEEvT0_T1_T2_T3_T4_T6_E12temp_storage+16];
	setp.lt.f64 	%p210, %fd380, %fd340;
	selp.f64 	%fd341, %fd340, %fd380, %p210;
	ld.shared.f64 	%fd342, [_ZZN3cub18CUB_300001_SM_10006detail6reduce28DeviceReduceSingleTileKernelINS2_10policy_hubIdjN4cuda3__47maximumIdEEE10Policy1000EPdSB_iS8_ddNS5_3std3__410__identityEEEvT0_T1_T2_T3_T4_T6_E12temp_storage+24];
	setp.lt.f64 	%p211, %fd341, %fd342;
	selp.f64 	%fd343, %fd342, %fd341, %p211;
	ld.shared.f64 	%fd344, [_ZZN3cub18CUB_300001_SM_10006detail6reduce28DeviceReduceSingleTileKernelINS2_10policy_hubIdjN4cuda3__47maximumIdEEE10Policy1000EPdSB_iS8_ddNS5_3std3__410__identityEEEvT0_T1_T2_T3_T4_T6_E12temp_storage+32];
	setp.lt.f64 	%p212, %fd343, %fd344;
	selp.f64 	%fd345, %fd344, %fd343, %p212;
	ld.shared.f64 	%fd346, [_ZZN3cub18CUB_300001_SM_10006detail6reduce28DeviceReduceSingleTileKernelINS2_10policy_hubIdjN4cuda3__47maximumIdEEE10Policy1000EPdSB_iS8_ddNS5_3std3__410__identityEEEvT0_T1_T2_T3_T4_T6_E12temp_storage+40];
	setp.lt.f64 	%p213, %fd345, %fd346;
	selp.f64 	%fd347, %fd346, %fd345, %p213;
	ld.shared.f64 	%fd348, [_ZZN3cub18CUB_300001_SM_10006detail6reduce28DeviceReduceSingleTileKernelINS2_10policy_hubIdjN4cuda3__47maximumIdEEE10Policy1000EPdSB_iS8_ddNS5_3std3__410__identityEEEvT0_T1_T2_T3_T4_T6_E12temp_storage+48];
	setp.lt.f64 	%p214, %fd347, %fd348;
	selp.f64 	%fd349, %fd348, %fd347, %p214;
	ld.shared.f64 	%fd350, [_ZZN3cub18CUB_300001_SM_10006detail6reduce28DeviceReduceSingleTileKernelINS2_10policy_hubIdjN4cuda3__47maximumIdEEE10Policy1000EPdSB_iS8_ddNS5_3std3__410__identityEEEvT0_T1_T2_T3_T4_T6_E12temp_storage+56];
	setp.lt.f64 	%p215, %fd349, %fd350;
	selp.f64 	%fd351, %fd350, %fd349, %p215;
	ld.shared.f64 	%fd352, [_ZZN3cub18CUB_300001_SM_10006detail6reduce28DeviceReduceSingleTileKernelINS2_10policy_hubIdjN4cuda3__47maximumIdEEE10Policy1000EPdSB_iS8_ddNS5_3std3__410__identityEEEvT0_T1_T2_T3_T4_T6_E12temp_storage+64];
	setp.lt.f64 	%p216, %fd351, %fd352;
	selp.f64 	%fd380, %fd352, %fd351, %p216;
	bra.uni 	$L__BB5_72;
$L__BB5_18:
	// begin inline asm
	mov.u32 %r326, %laneid;
	// end inline asm
	and.b32  	%r377, %r1, 992;
	add.s32 	%r378, %r377, 32;
	setp.gt.s32 	%p171, %r378, %r68;
	not.b32 	%r379, %r377;
	add.s32 	%r380, %r68, %r379;
	selp.b32 	%r375, %r380, 31, %p171;
	mov.b64 	%rd182, %fd359;
	mov.b64 	{%r328, %r333}, %rd182;
	mov.b32 	%r334, 1;
	mov.b32 	%r376, -1;
	// begin inline asm
	shfl.sync.down.b32 %r327, %r328, %r334, %r375, %r376;
	// end inline asm
	// begin inline asm
	shfl.sync.down.b32 %r332, %r333, %r334, %r375, %r376;
	// end inline asm
	mov.b64 	%rd183, {%r327, %r332};
	mov.b64 	%fd280, %rd183;
	setp.lt.s32 	%p172, %r326, %r375;
	setp.lt.f64 	%p173, %fd359, %fd280;
	selp.f64 	%fd281, %fd280, %fd359, %p173;
	selp.f64 	%fd282, %fd281, %fd359, %p172;
	mov.b64 	%rd184, %fd282;
	mov.b64 	{%r338, %r343}, %rd184;
	mov.b32 	%r344, 2;
	// begin inline asm
	shfl.sync.down.b32 %r337, %r338, %r344, %r375, %r376;
	// end inline asm
	// begin inline asm
	shfl.sync.down.b32 %r342, %r343, %r344, %r375, %r376;
	// end inline asm
	mov.b64 	%rd185, {%r337, %r342};
	mov.b64 	%fd283, %rd185;
	add.s32 	%r381, %r326, 2;
	setp.gt.s32 	%p174, %r381, %r375;
	setp.lt.f64 	%p175, %fd282, %fd283;
	selp.f64 	%fd284, %fd283, %fd282, %p175;
	selp.f64 	%fd285, %fd282, %fd284, %p174;
	mov.b64 	%rd186, %fd285;
	mov.b64 	{%r348, %r353}, %rd186;
	mov.b32 	%r354, 4;
	// begin inline asm
	shfl.sync.down.b32 %r347, %r348, %r354, %r375, %r376;
	// end inline asm
	// begin inline asm
	shfl.sync.down.b32 %r352, %r353, %r354, %r375, %r376;
	// end inline asm
	mov.b64 	%rd187, {%r347, %r352};
	mov.b64 	%fd286, %rd187;
	add.s32 	%r382, %r326, 4;
	setp.gt.s32 	%p176, %r382, %r375;
	setp.lt.f64 	%p177, %fd285, %fd286;
	selp.f64 	%fd287, %fd286, %fd285, %p177;
	selp.f64 	%fd288, %fd285, %fd287, %p176;
	mov.b64 	%rd188, %fd288;
	mov.b64 	{%r358, %r363}, %rd188;
	mov.b32 	%r364, 8;
	// begin inline asm
	shfl.sync.down.b32 %r357, %r358, %r364, %r375, %r376;
	// end inline asm
	// begin inline asm
	shfl.sync.down.b32 %r362, %r363, %r364, %r375, %r376;
	// end inline asm
	mov.b64 	%rd189, {%r357, %r362};
	mov.b64 	%fd289, %rd189;
	add.s32 	%r383, %r326, 8;
	setp.gt.s32 	%p178, %r383, %r375;
	setp.lt.f64 	%p179, %fd288, %fd289;
	selp.f64 	%fd290, %fd289, %fd288, %p179;
	selp.f64 	%fd291, %fd288, %fd290, %p178;
	mov.b64 	%rd190, %fd291;
	mov.b64 	{%r368, %r373}, %rd190;
	mov.b32 	%r374, 16;
	// begin inline asm
	shfl.sync.down.b32 %r367, %r368, %r374, %r375, %r376;
	// end inline asm
	// begin inline asm
	shfl.sync.down.b32 %r372, %r373, %r374, %r375, %r376;
	// end inline asm
	mov.b64 	%rd191, {%r367, %r372};
	mov.b64 	%fd292, %rd191;
	add.s32 	%r384, %r326, 16;
	setp.gt.s32 	%p180, %r384, %r375;
	setp.lt.f64 	%p181, %fd291, %fd292;
	selp.f64 	%fd293, %fd292, %fd291, %p181;
	selp.f64 	%fd380, %fd291, %fd293, %p180;
	setp.ne.s32 	%p182, %r326, 0;
	@%p182 bra 	$L__BB5_20;
	shr.u32 	%r385, %r1, 2;
	and.b32  	%r386, %r385, 248;
	mov.u32 	%r387, _ZZN3cub18CUB_300001_SM_10006detail6reduce28DeviceReduceSingleTileKernelINS2_10policy_hubIdjN4cuda3__47maximumIdEEE10Policy1000EPdSB_iS8_ddNS5_3std3__410__identityEEEvT0_T1_T2_T3_T4_T6_E12temp_storage;
	add.s32 	%r388, %r387, %r386;
	st.shared.f64 	[%r388+8], %fd380;
$L__BB5_20:
	bar.sync 	0;
	setp.ne.s32 	%p183, %r1, 0;
	@%p183 bra 	$L__BB5_72;
	setp.gt.s32 	%p184, %r68, 32;
	ld.shared.f64 	%fd294, [_ZZN3cub18CUB_300001_SM_10006detail6reduce28DeviceReduceSingleTileKernelINS2_10policy_hubIdjN4cuda3__47maximumIdEEE10Policy1000EPdSB_iS8_ddNS5_3std3__410__identityEEEvT0_T1_T2_T3_T4_T6_E12temp_storage+16];
	setp.lt.f64 	%p185, %fd380, %fd294;
	selp.f64 	%fd296, %fd294, %fd380, %p185;
	selp.f64 	%fd297, %fd296, %fd380, %p184;
	setp.gt.s32 	%p186, %r68, 64;
	ld.shared.f64 	%fd299, [_ZZN3cub18CUB_300001_SM_10006detail6reduce28DeviceReduceSingleTileKernelINS2_10policy_hubIdjN4cuda3__47maximumIdEEE10Policy1000EPdSB_iS8_ddNS5_3std3__410__identityEEEvT0_T1_T2_T3_T4_T6_E12temp_storage+24];
	setp.lt.f64 	%p187, %fd297, %fd299;
	selp.f64 	%fd301, %fd299, %fd297, %p187;
	selp.f64 	%fd302, %fd301, %fd297, %p186;
	setp.gt.s32 	%p188, %r68, 96;
	ld.shared.f64 	%fd304, [_ZZN3cub18CUB_300001_SM_10006detail6reduce28DeviceReduceSingleTileKernelINS2_10policy_hubIdjN4cuda3__47maximumIdEEE10Policy1000EPdSB_iS8_ddNS5_3std3__410__identityEEEvT0_T1_T2_T3_T4_T6_E12temp_storage+32];
	setp.lt.f64 	%p189, %fd302, %fd304;
	selp.f64 	%fd306, %fd304, %fd302, %p189;
	selp.f64 	%fd307, %fd306, %fd302, %p188;
	setp.gt.s32 	%p190, %r68, 128;
	ld.shared.f64 	%fd309, [_ZZN3cub18CUB_300001_SM_10006detail6reduce28DeviceReduceSingleTileKernelINS2_10policy_hubIdjN4cuda3__47maximumIdEEE10Policy1000EPdSB_iS8_ddNS5_3std3__410__identityEEEvT0_T1_T2_T3_T4_T6_E12temp_storage+40];
	setp.lt.f64 	%p191, %fd307, %fd309;
	selp.f64 	%fd311, %fd309, %fd307, %p191;
	selp.f64 	%fd312, %fd311, %fd307, %p190;
	setp.gt.s32 	%p192, %r68, 160;
	ld.shared.f64 	%fd314, [_ZZN3cub18CUB_300001_SM_10006detail6reduce28DeviceReduceSingleTileKernelINS2_10policy_hubIdjN4cuda3__47maximumIdEEE10Policy1000EPdSB_iS8_ddNS5_3std3__410__identityEEEvT0_T1_T2_T3_T4_T6_E12temp_storage+48];
	setp.lt.f64 	%p193, %fd312, %fd314;
	selp.f64 	%fd316, %fd314, %fd312, %p193;
	selp.f64 	%fd317, %fd316, %fd312, %p192;
	setp.gt.s32 	%p194, %r68, 192;
	ld.shared.f64 	%fd319, [_ZZN3cub18CUB_300001_SM_10006detail6reduce28DeviceReduceSingleTileKernelINS2_10policy_hubIdjN4cuda3__47maximumIdEEE10Policy1000EPdSB_iS8_ddNS5_3std3__410__identityEEEvT0_T1_T2_T3_T4_T6_E12temp_storage+56];
	setp.lt.f64 	%p195, %fd317, %fd319;
	selp.f64 	%fd321, %fd319, %fd317, %p195;
	selp.f64 	%fd322, %fd321, %fd317, %p194;
	setp.gt.s32 	%p196, %r68, 224;
	ld.shared.f64 	%fd324, [_ZZN3cub18CUB_300001_SM_10006detail6reduce28DeviceReduceSingleTileKernelINS2_10policy_hubIdjN4cuda3__47maximumIdEEE10Policy1000EPdSB_iS8_ddNS5_3std3__410__identityEEEvT0_T1_T2_T3_T4_T6_E12temp_storage+64];
	setp.lt.f64 	%p197, %fd322, %fd324;
	selp.f64 	%fd326, %fd324, %fd322, %p197;
	selp.f64 	%fd380, %fd326, %fd322, %p196;
	bra.uni 	$L__BB5_72;
$L__BB5_22:
	mov.u32 	%r13, %tid.x;
	shl.b32 	%r14, %r13, 2;
	mul.wide.u32 	%rd126, %r14, 8;
	add.s64 	%rd116, %rd15, %rd126;
	// begin inline asm
	ld.global.nc.v2.u64 {%rd114, %rd115}, [%rd116];
	// end inline asm
	add.s64 	%rd119, %rd116, 16;
	// begin inline asm
	ld.global.nc.v2.u64 {%rd117, %rd118}, [%rd119];
	// end inline asm
	mov.b64 	%fd206, %rd114;
	mov.b64 	%fd207, %rd115;
	mov.b64 	%fd208, %rd117;
	mov.b64 	%fd209, %rd118;
	add.s64 	%rd122, %rd116, 8192;
	// begin inline asm
	ld.global.nc.v2.u64 {%rd120, %rd121}, [%rd122];
	// end inline asm
	add.s64 	%rd125, %rd116, 8208;
	// begin inline asm
	ld.global.nc.v2.u64 {%rd123, %rd124}, [%rd125];
	// end inline asm
	mov.b64 	%fd210, %rd120;
	mov.b64 	%fd211, %rd121;
	mov.b64 	%fd212, %rd123;
	mov.b64 	%fd213, %rd124;
	setp.lt.f64 	%p111, %fd206, %fd207;
	selp.f64 	%fd214, %fd207, %fd206, %p111;
	setp.lt.f64 	%p112, %fd214, %fd208;
	selp.f64 	%fd215, %fd208, %fd214, %p112;
	setp.lt.f64 	%p113, %fd215, %fd209;
	selp.f64 	%fd216, %fd209, %fd215, %p113;
	setp.lt.f64 	%p114, %fd216, %fd210;
	selp.f64 	%fd217, %fd210, %fd216, %p114;
	setp.lt.f64 	%p115, %fd217, %fd211;
	selp.f64 	%fd218, %fd211, %fd217, %p115;
	setp.lt.f64 	%p116, %fd218, %fd212;
	selp.f64 	%fd219, %fd212, %fd218, %p116;
	setp.lt.f64 	%p117, %fd219, %fd213;
	selp.f64 	%fd366, %fd213, %fd219, %p117;
	setp.lt.u32 	%p118, %r68, 4096;
	mov.b32 	%r452, 2048;
	@%p118 bra 	$L__BB5_26;
	add.s32 	%r15, %r68, -2048;
	mov.b32 	%r452, 2048;
$L__BB5_24:
	add.s32 	%r258, %r452, %r14;
	mul.wide.u32 	%rd139, %r258, 8;
	add.s64 	%rd129, %rd15, %rd139;
	// begin inline asm
	ld.global.nc.v2.u64 {%rd127, %rd128}, [%rd129];
	// end inline asm
	add.s64 	%rd132, %rd129, 16;
	// begin inline asm
	ld.global.nc.v2.u64 {%rd130, %rd131}, [%rd132];
	// end inline asm
	mov.b64 	%fd220, %rd127;
	mov.b64 	%fd221, %rd128;
	mov.b64 	%fd222, %rd130;
	mov.b64 	%fd223, %rd131;
	add.s64 	%rd135, %rd129, 8192;
	// begin inline asm
	ld.global.nc.v2.u64 {%rd133, %rd134}, [%rd135];
	// end inline asm
	add.s64 	%rd138, %rd129, 8208;
	// begin inline asm
	ld.global.nc.v2.u64 {%rd136, %rd137}, [%rd138];
	// end inline asm
	mov.b64 	%fd224, %rd133;
	mov.b64 	%fd225, %rd134;
	mov.b64 	%fd226, %rd136;
	mov.b64 	%fd227, %rd137;
	setp.lt.f64 	%p119, %fd366, %fd220;
	selp.f64 	%fd228, %fd220, %fd366, %p119;
	setp.lt.f64 	%p120, %fd228, %fd221;
	selp.f64 	%fd229, %fd221, %fd228, %p120;
	setp.lt.f64 	%p121, %fd229, %fd222;
	selp.f64 	%fd230, %fd222, %fd229, %p121;
	setp.lt.f64 	%p122, %fd230, %fd223;
	selp.f64 	%fd231, %fd223, %fd230, %p122;
	setp.lt.f64 	%p123, %fd231, %fd224;
	selp.f64 	%fd232, %fd224, %fd231, %p123;
	setp.lt.f64 	%p124, %fd232, %fd225;
	selp.f64 	%fd233, %fd225, %fd232, %p124;
	setp.lt.f64 	%p125, %fd233, %fd226;
	selp.f64 	%fd234, %fd226, %fd233, %p125;
	setp.lt.f64 	%p126, %fd234, %fd227;
	selp.f64 	%fd366, %fd227, %fd234, %p126;
	sub.s32 	%r259, %r68, %r452;
	setp.lt.s32 	%p127, %r259, 2048;
	@%p127 bra 	$L__BB5_34;
	add.s32 	%r452, %r452, 2048;
	setp.le.s32 	%p128, %r452, %r15;
	@%p128 bra 	$L__BB5_24;
$L__BB5_26:
	setp.le.s32 	%p129, %r68, %r452;
	@%p129 bra 	$L__BB5_34;
	sub.s32 	%r19, %r68, %r452;
	setp.ge.s32 	%p130, %r13, %r19;
	@%p130 bra 	$L__BB5_34;
	not.b32 	%r260, %r13;
	add.s32 	%r261, %r68, %r260;
	sub.s32 	%r20, %r261, %r452;
	and.b32  	%r262, %r20, 768;
	setp.eq.s32 	%p131, %r262, 768;
	mov.u32 	%r456, %r13;
	@%p131 bra 	$L__BB5_31;
	add.s32 	%r454, %r13, %r452;
	shr.u32 	%r263, %r20, 8;
	add.s32 	%r264, %r263, 1;
	and.b32  	%r265, %r264, 3;
	neg.s32 	%r453, %r265;
	mov.u32 	%r456, %r13;
$L__BB5_30:
	.pragma "nounroll";
	mul.wide.u32 	%rd142, %r454, 8;
	add.s64 	%rd141, %rd15, %rd142;
	// begin inline asm
	ld.global.nc.u64 %rd140, [%rd141];
	// end inline asm
	mov.b64 	%fd236, %rd140;
	setp.lt.f64 	%p132, %fd366, %fd236;
	selp.f64 	%fd366, %fd236, %fd366, %p132;
	add.s32 	%r456, %r456, 256;
	add.s32 	%r454, %r454, 256;
	add.s32 	%r453, %r453, 1;
	setp.ne.s32 	%p133, %r453, 0;
	@%p133 bra 	$L__BB5_30;
$L__BB5_31:
	setp.lt.u32 	%p134, %r20, 768;
	@%p134 bra 	$L__BB5_34;
	cvt.u64.u32 	%rd143, %r456;
	cvt.u64.u32 	%rd144, %r452;
	add.s64 	%rd145, %rd143, %rd144;
	shl.b64 	%rd146, %rd145, 3;
	add.s64 	%rd147, %rd146, %rd15;
	add.s64 	%rd203, %rd147, 4096;
	add.s32 	%r457, %r456, %r452;
$L__BB5_33:
	mul.wide.u32 	%rd156, %r457, 8;
	add.s64 	%rd149, %rd15, %rd156;
	// begin inline asm
	ld.global.nc.u64 %rd148, [%rd149];
	// end inline asm
	mov.b64 	%fd237, %rd148;
	setp.lt.f64 	%p135, %fd366, %fd237;
	selp.f64 	%fd238, %fd237, %fd366, %p135;
	add.s64 	%rd151, %rd203, -2048;
	// begin inline asm
	ld.global.nc.u64 %rd150, [%rd151];
	// end inline asm
	mov.b64 	%fd239, %rd150;
	setp.lt.f64 	%p136, %fd238, %fd239;
	selp.f64 	%fd240, %fd239, %fd238, %p136;
	// begin inline asm
	ld.global.nc.u64 %rd152, [%rd203];
	// end inline asm
	mov.b64 	%fd241, %rd152;
	setp.lt.f64 	%p137, %fd240, %fd241;
	selp.f64 	%fd242, %fd241, %fd240, %p137;
	add.s64 	%rd155, %rd203, 2048;
	// begin inline asm
	ld.global.nc.u64 %rd154, [%rd155];
	// end inline asm
	mov.b64 	%fd243, %rd154;
	setp.lt.f64 	%p138, %fd242, %fd243;
	selp.f64 	%fd366, %fd243, %fd242, %p138;
	add.s32 	%r456, %r456, 1024;
	add.s64 	%rd203, %rd203, 8192;
	add.s32 	%r457, %r457, 1024;
	setp.lt.s32 	%p139, %r456, %r19;
	@%p139 bra 	$L__BB5_33;
$L__BB5_34:
	// begin inline asm
	mov.u32 %r266, %laneid;
	// end inline asm
	mov.b64 	%rd157, %fd366;
	mov.b64 	{%r268, %r273}, %rd157;
	mov.b32 	%r274, 1;
	mov.b32 	%r315, 31;
	mov.b32 	%r316, -1;
	// begin inline asm
	shfl.sync.down.b32 %r267, %r268, %r274, %r315, %r316;
	// end inline asm
	// begin inline asm
	shfl.sync.down.b32 %r272, %r273, %r274, %r315, %r316;
	// end inline asm
	mov.b64 	%rd158, {%r267, %r272};
	mov.b64 	%fd244, %rd158;
	setp.gt.s32 	%p140, %r266, 30;
	setp.lt.f64 	%p141, %fd366, %fd244;
	selp.f64 	%fd245, %fd244, %fd366, %p141;
	selp.f64 	%fd246, %fd366, %fd245, %p140;
	mov.b64 	%rd159, %fd246;
	mov.b64 	{%r278, %r283}, %rd159;
	mov.b32 	%r284, 2;
	// begin inline asm
	shfl.sync.down.b32 %r277, %r278, %r284, %r315, %r316;
	// end inline asm
	// begin inline asm
	shfl.sync.down.b32 %r282, %r283, %r284, %r315, %r316;
	// end inline asm
	mov.b64 	%rd160, {%r277, %r282};
	mov.b64 	%fd247, %rd160;
	setp.gt.s32 	%p142, %r266, 29;
	setp.lt.f64 	%p143, %fd246, %fd247;
	selp.f64 	%fd248, %fd247, %fd246, %p143;
	selp.f64 	%fd249, %fd246, %fd248, %p142;
	mov.b64 	%rd161, %fd249;
	mov.b64 	{%r288, %r293}, %rd161;
	mov.b32 	%r294, 4;
	// begin inline asm
	shfl.sync.down.b32 %r287, %r288, %r294, %r315, %r316;
	// end inline asm
	// begin inline asm
	shfl.sync.down.b32 %r292, %r293, %r294, %r315, %r316;
	// end inline asm
	mov.b64 	%rd162, {%r287, %r292};
	mov.b64 	%fd250, %rd162;
	setp.gt.s32 	%p144, %r266, 27;
	setp.lt.f64 	%p145, %fd249, %fd250;
	selp.f64 	%fd251, %fd250, %fd249, %p145;
	selp.f64 	%fd252, %fd249, %fd251, %p144;
	mov.b64 	%rd163, %fd252;
	mov.b64 	{%r298, %r303}, %rd163;
	mov.b32 	%r304, 8;
	// begin inline asm
	shfl.sync.down.b32 %r297, %r298, %r304, %r315, %r316;
	// end inline asm
	// begin inline asm
	shfl.sync.down.b32 %r302, %r303, %r304, %r315, %r316;
	// end inline asm
	mov.b64 	%rd164, {%r297, %r302};
	mov.b64 	%fd253, %rd164;
	setp.gt.s32 	%p146, %r266, 23;
	setp.lt.f64 	%p147, %fd252, %fd253;
	selp.f64 	%fd254, %fd253, %fd252, %p147;
	selp.f64 	%fd255, %fd252, %fd254, %p146;
	mov.b64 	%rd165, %fd255;
	mov.b64 	{%r308, %r313}, %rd165;
	mov.b32 	%r314, 16;
	// begin inline asm
	shfl.sync.down.b32 %r307, %r308, %r314, %r315, %r316;
	// end inline asm
	// begin inline asm
	shfl.sync.down.b32 %r312, %r313, %r314, %r315, %r316;
	// end inline asm
	mov.b64 	%rd166, {%r307, %r312};
	mov.b64 	%fd256, %rd166;
	setp.gt.s32 	%p148, %r266, 15;
	setp.lt.f64 	%p149, %fd255, %fd256;
	selp.f64 	%fd26, %fd256, %fd255, %p149;
	selp.f64 	%fd380, %fd255, %fd26, %p148;
	setp.ne.s32 	%p150, %r266, 0;
	@%p150 bra 	$L__BB5_36;
	shr.u32 	%r317, %r13, 2;
	and.b32  	%r318, %r317, 248;
	mov.u32 	%r319, _ZZN3cub18CUB_300001_SM_10006detail6reduce28DeviceReduceSingleTileKernelINS2_10policy_hubIdjN4cuda3__47maximumIdEEE10Policy1000EPdSB_iS8_ddNS5_3std3__410__identityEEEvT0_T1_T2_T3_T4_T6_E12temp_storage;
	add.s32 	%r320, %r319, %r318;
	st.shared.f64 	[%r320+8], %fd26;
$L__BB5_36:
	bar.sync 	0;
	setp.ne.s32 	%p151, %r13, 0;
	@%p151 bra 	$L__BB5_72;
	ld.shared.f64 	%fd257, [_ZZN3cub18CUB_300001_SM_10006detail6reduce28DeviceReduceSingleTileKernelINS2_10policy_hubIdjN4cuda3__47maximumIdEEE10Policy1000EPdSB_iS8_ddNS5_3std3__410__identityEEEvT0_T1_T2_T3_T4_T6_E12temp_storage+16];
	setp.lt.f64 	%p152, %fd380, %fd257;
	selp.f64 	%fd258, %fd257, %fd380, %p152;
	ld.shared.f64 	%fd259, [_ZZN3cub18CUB_300001_SM_10006detail6reduce28DeviceReduceSingleTileKernelINS2_10policy_hubIdjN4cuda3__47maximumIdEEE10Policy1000EPdSB_iS8_ddNS5_3std3__410__identityEEEvT0_T1_T2_T3_T4_T6_E12temp_storage+24];
	setp.lt.f64 	%p153, %fd258, %fd259;
	selp.f64 	%fd260, %fd259, %fd258, %p153;
	ld.shared.f64 	%fd261, [_ZZN3cub18CUB_300001_SM_10006detail6reduce28DeviceReduceSingleTileKernelINS2_10policy_hubIdjN4cuda3__47maximumIdEEE10Policy1000EPdSB_iS8_ddNS5_3std3__410__identityEEEvT0_T1_T2_T3_T4_T6_E12temp_storage+32];
	setp.lt.f64 	%p154, %fd260, %fd261;
	selp.f64 	%fd262, %fd261, %fd260, %p154;
	ld.shared.f64 	%fd263, [_ZZN3cub18CUB_300001_SM_10006detail6reduce28DeviceReduceSingleTileKernelINS2_10policy_hubIdjN4cuda3__47maximumIdEEE10Policy1000EPdSB_iS8_ddNS5_3std3__410__identityEEEvT0_T1_T2_T3_T4_T6_E12temp_storage+40];
	setp.lt.f64 	%p155, %fd262, %fd263;
	selp.f64 	%fd264, %fd263, %fd262, %p155;
	ld.shared.f64 	%fd265, [_ZZN3cub18CUB_300001_SM_10006detail6reduce28DeviceReduceSingleTileKernelINS2_10policy_hubIdjN4cuda3__47maximumIdEEE10Policy1000EPdSB_iS8_ddNS5_3std3__410__identityEEEvT0_T1_T2_T3_T4_T6_E12temp_storage+48];
	setp.lt.f64 	%p156, %fd264, %fd265;
	selp.f64 	%fd266, %fd265, %fd264, %p156;
	ld.shared.f64 	%fd267, [_ZZN3cub18CUB_300001_SM_10006detail6reduce28DeviceReduceSingleTileKernelINS2_10policy_hubIdjN4cuda3__47maximumIdEEE10Policy1000EPdSB_iS8_ddNS5_3std3__410__identityEEEvT0_T1_T2_T3_T4_T6_E12temp_storage+56];
	setp.lt.f64 	%p157, %fd266, %fd267;
	selp.f64 	%fd268, %fd267, %fd266, %p157;
	ld.shared.f64 	%fd269, [_ZZN3cub18CUB_300001_SM_10006detail6reduce28DeviceReduceSingleTileKernelINS2_10policy_hubIdjN4cuda3__47maximumIdEEE10Policy1000EPdSB_iS8_ddNS5_3std3__410__identityEEEvT0_T1_T2_T3_T4_T6_E12temp_storage+64];
	setp.lt.f64 	%p158, %fd268, %fd269;
	selp.f64 	%fd380, %fd269, %fd268, %p158;
	bra.uni 	$L__BB5_72;
$L__BB5_38:
	setp.gt.s32 	%p3, %r68, 2047;
	@%p3 bra 	$L__BB5_56;
	mov.u32 	%r35, %tid.x;
	setp.ge.s32 	%p52, %r35, %r68;
	mov.f64 	%fd372, 0d0000000000000000;
	mov.u32 	%r462, %r35;
	@%p52 bra 	$L__BB5_41;
	mul.wide.u32 	%rd81, %r35, 8;
	add.s64 	%rd80, %rd15, %rd81;
	// begin inline asm
	ld.global.nc.u64 %rd79, [%rd80];
	// end inline asm
	mov.b64 	%fd372, %rd79;
	add.s32 	%r462, %r35, 256;
$L__BB5_41:
	setp.ge.s32 	%p53, %r462, %r68;
	@%p53 bra 	$L__BB5_47;
	not.b32 	%r133, %r462;
	add.s32 	%r38, %r68, %r133;
	and.b32  	%r134, %r38, 768;
	setp.eq.s32 	%p54, %r134, 768;
	@%p54 bra 	$L__BB5_45;
	mul.wide.u32 	%rd82, %r462, 8;
	add.s64 	%rd204, %rd15, %rd82;
	shr.u32 	%r135, %r38, 8;
	add.s32 	%r136, %r135, 1;
	and.b32  	%r137, %r136, 3;
	neg.s32 	%r460, %r137;
$L__BB5_44:
	.pragma "nounroll";
	// begin inline asm
	ld.global.nc.u64 %rd83, [%rd204];
	// end inline asm
	mov.b64 	%fd125, %rd83;
	setp.lt.f64 	%p55, %fd372, %fd125;
	selp.f64 	%fd372, %fd125, %fd372, %p55;
	add.s32 	%r462, %r462, 256;
	add.s64 	%rd204, %rd204, 2048;
	add.s32 	%r460, %r460, 1;
	setp.ne.s32 	%p56, %r460, 0;
	@%p56 bra 	$L__BB5_44;
$L__BB5_45:
	setp.lt.u32 	%p57, %r38, 768;
	@%p57 bra 	$L__BB5_47;
$L__BB5_46:
	mul.wide.s32 	%rd93, %r462, 8;
	add.s64 	%rd86, %rd15, %rd93;
	// begin inline asm
	ld.global.nc.u64 %rd85, [%rd86];
	// end inline asm
	mov.b64 	%fd126, %rd85;
	setp.lt.f64 	%p58, %fd372, %fd126;
	selp.f64 	%fd127, %fd126, %fd372, %p58;
	add.s64 	%rd88, %rd86, 2048;
	// begin inline asm
	ld.global.nc.u64 %rd87, [%rd88];
	// end inline asm
	mov.b64 	%fd128, %rd87;
	setp.lt.f64 	%p59, %fd127, %fd128;
	selp.f64 	%fd129, %fd128, %fd127, %p59;
	add.s64 	%rd90, %rd86, 4096;
	// begin inline asm
	ld.global.nc.u64 %rd89, [%rd90];
	// end inline asm
	mov.b64 	%fd130, %rd89;
	setp.lt.f64 	%p60, %fd129, %fd130;
	selp.f64 	%fd131, %fd130, %fd129, %p60;
	add.s64 	%rd92, %rd86, 6144;
	// begin inline asm
	ld.global.nc.u64 %rd91, [%rd92];
	// end inline asm
	mov.b64 	%fd132, %rd91;
	setp.lt.f64 	%p61, %fd131, %fd132;
	selp.f64 	%fd372, %fd132, %fd131, %p61;
	add.s32 	%r462, %r462, 1024;
	setp.lt.s32 	%p62, %r462, %r68;
	@%p62 bra 	$L__BB5_46;
$L__BB5_47:
	setp.lt.s32 	%p63, %r68, 256;
	@%p63 bra 	$L__BB5_52;
	// begin inline asm
	mov.u32 %r201, %laneid;
	// end inline asm
	mov.b64 	%rd104, %fd372;
	mov.b64 	{%r203, %r208}, %rd104;
	mov.b32 	%r209, 1;
	mov.b32 	%r250, 31;
	mov.b32 	%r251, -1;
	// begin inline asm
	shfl.sync.down.b32 %r202, %r203, %r209, %r250, %r251;
	// end inline asm
	// begin inline asm
	shfl.sync.down.b32 %r207, %r208, %r209, %r250, %r251;
	// end inline asm
	mov.b64 	%rd105, {%r202, %r207};
	mov.b64 	%fd180, %rd105;
	setp.gt.s32 	%p91, %r201, 30;
	setp.lt.f64 	%p92, %fd372, %fd180;
	selp.f64 	%fd181, %fd180, %fd372, %p92;
	selp.f64 	%fd182, %fd372, %fd181, %p91;
	mov.b64 	%rd106, %fd182;
	mov.b64 	{%r213, %r218}, %rd106;
	mov.b32 	%r219, 2;
	// begin inline asm
	shfl.sync.down.b32 %r212, %r213, %r219, %r250, %r251;
	// end inline asm
	// begin inline asm
	shfl.sync.down.b32 %r217, %r218, %r219, %r250, %r251;
	// end inline asm
	mov.b64 	%rd107, {%r212, %r217};
	mov.b64 	%fd183, %rd107;
	setp.gt.s32 	%p93, %r201, 29;
	setp.lt.f64 	%p94, %fd182, %fd183;
	selp.f64 	%fd184, %fd183, %fd182, %p94;
	selp.f64 	%fd185, %fd182, %fd184, %p93;
	mov.b64 	%rd108, %fd185;
	mov.b64 	{%r223, %r228}, %rd108;
	mov.b32 	%r229, 4;
	// begin inline asm
	shfl.sync.down.b32 %r222, %r223, %r229, %r250, %r251;
	// end inline asm
	// begin inline asm
	shfl.sync.down.b32 %r227, %r228, %r229, %r250, %r251;
	// end inline asm
	mov.b64 	%rd109, {%r222, %r227};
	mov.b64 	%fd186, %rd109;
	setp.gt.s32 	%p95, %r201, 27;
	setp.lt.f64 	%p96, %fd185, %fd186;
	selp.f64 	%fd187, %fd186, %fd185, %p96;
	selp.f64 	%fd188, %fd185, %fd187, %p95;
	mov.b64 	%rd110, %fd188;
	mov.b64 	{%r233, %r238}, %rd110;
	mov.b32 	%r239, 8;
	// begin inline asm
	shfl.sync.down.b32 %r232, %r233, %r239, %r250, %r251;
	// end inline asm
	// begin inline asm
	shfl.sync.down.b32 %r237, %r238, %r239, %r250, %r251;
	// end inline asm
	mov.b64 	%rd111, {%r232, %r237};
	mov.b64 	%fd189, %rd111;
	setp.gt.s32 	%p97, %r201, 23;
	setp.lt.f64 	%p98, %fd188, %fd189;
	selp.f64 	%fd190, %fd189, %fd188, %p98;
	selp.f64 	%fd191, %fd188, %fd190, %p97;
	mov.b64 	%rd112, %fd191;
	mov.b64 	{%r243, %r248}, %rd112;
	mov.b32 	%r249, 16;
	// begin inline asm
	shfl.sync.down.b32 %r242, %r243, %r249, %r250, %r251;
	// end inline asm
	// begin inline asm
	shfl.sync.down.b32 %r247, %r248, %r249, %r250, %r251;
	// end inline asm
	mov.b64 	%rd113, {%r242, %r247};
	mov.b64 	%fd192, %rd113;
	setp.gt.s32 	%p99, %r201, 15;
	setp.lt.f64 	%p100, %fd191, %fd192;
	selp.f64 	%fd38, %fd192, %fd191, %p100;
	selp.f64 	%fd380, %fd191, %fd38, %p99;
	setp.ne.s32 	%p101, %r201, 0;
	@%p101 bra 	$L__BB5_50;
	shr.u32 	%r252, %r35, 2;
	and.b32  	%r253, %r252, 248;
	mov.u32 	%r254, _ZZN3cub18CUB_300001_SM_10006detail6reduce28DeviceReduceSingleTileKernelINS2_10policy_hubIdjN4cuda3__47maximumIdEEE10Policy1000EPdSB_iS8_ddNS5_3std3__410__identityEEEvT0_T1_T2_T3_T4_T6_E12temp_storage;
	add.s32 	%r255, %r254, %r253;
	st.shared.f64 	[%r255+8], %fd38;
$L__BB5_50:
	bar.sync 	0;
	setp.ne.s32 	%p102, %r35, 0;
	@%p102 bra 	$L__BB5_72;
	ld.shared.f64 	%fd193, [_ZZN3cub18CUB_300001_SM_10006detail6reduce28DeviceReduceSingleTileKernelINS2_10policy_hubIdjN4cuda3__47maximumIdEEE10Policy1000EPdSB_iS8_ddNS5_3std3__410__identityEEEvT0_T1_T2_T3_T4_T6_E12temp_storage+16];
	setp.lt.f64 	%p103, %fd380, %fd193;
	selp.f64 	%fd194, %fd193, %fd380, %p103;
	ld.shared.f64 	%fd195, [_ZZN3cub18CUB_300001_SM_10006detail6reduce28DeviceReduceSingleTileKernelINS2_10policy_hubIdjN4cuda3__47maximumIdEEE10Policy1000EPdSB_iS8_ddNS5_3std3__410__identityEEEvT0_T1_T2_T3_T4_T6_E12temp_storage+24];
	setp.lt.f64 	%p104, %fd194, %fd195;
	selp.f64 	%fd196, %fd195, %fd194, %p104;
	ld.shared.f64 	%fd197, [_ZZN3cub18CUB_300001_SM_10006detail6reduce28DeviceReduceSingleTileKernelINS2_10policy_hubIdjN4cuda3__47maximumIdEEE10Policy1000EPdSB_iS8_ddNS5_3std3__410__identityEEEvT0_T1_T2_T3_T4_T6_E12temp_storage+32];
	setp.lt.f64 	%p105, %fd196, %fd197;
	selp.f64 	%fd198, %fd197, %fd196, %p105;
	ld.shared.f64 	%fd199, [_ZZN3cub18CUB_300001_SM_10006detail6reduce28DeviceReduceSingleTileKernelINS2_10policy_hubIdjN4cuda3__47maximumIdEEE10Policy1000EPdSB_iS8_ddNS5_3std3__410__identityEEEvT0_T1_T2_T3_T4_T6_E12temp_storage+40];
	setp.lt.f64 	%p106, %fd198, %fd199;
	selp.f64 	%fd200, %fd199, %fd198, %p106;
	ld.shared.f64 	%fd201, [_ZZN3cub18CUB_300001_SM_10006detail6reduce28DeviceReduceSingleTileKernelINS2_10policy_hubIdjN4cuda3__47maximumIdEEE10Policy1000EPdSB_iS8_ddNS5_3std3__410__identityEEEvT0_T1_T2_T3_T4_T6_E12temp_storage+48];
	setp.lt.f64 	%p107, %fd200, %fd201;
	selp.f64 	%fd202, %fd201, %fd200, %p107;
	ld.shared.f64 	%fd203, [_ZZN3cub18CUB_300001_SM_10006detail6reduce28DeviceReduceSingleTileKernelINS2_10policy_hubIdjN4cuda3__47maximumIdEEE10Policy1000EPdSB_iS8_ddNS5_3std3__410__identityEEEvT0_T1_T2_T3_T4_T6_E12temp_storage+56];
	setp.lt.f64 	%p108, %fd202, %fd203;
	selp.f64 	%fd204, %fd203, %fd202, %p108;
	ld.shared.f64 	%fd205, [_ZZN3cub18CUB_300001_SM_10006detail6reduce28DeviceReduceSingleTileKernelINS2_10policy_hubIdjN4cuda3__47maximumIdEEE10Policy1000EPdSB_iS8_ddNS5_3std3__410__identityEEEvT0_T1_T2_T3_T4_T6_E12temp_storage+64];
	setp.lt.f64 	%p109, %fd204, %fd205;
	selp.f64 	%fd380, %fd205, %fd204, %p109;
	bra.uni 	$L__BB5_72;
$L__BB5_52:
	// begin inline asm
	mov.u32 %r138, %laneid;
	// end inline asm
	and.b32  	%r189, %r35, 992;
	add.s32 	%r190, %r189, 32;
	setp.gt.s32 	%p64, %r190, %r68;
	not.b32 	%r191, %r189;
	add.s32 	%r192, %r68, %r191;
	selp.b32 	%r187, %r192, 31, %p64;
	mov.b64 	%rd94, %fd372;
	mov.b64 	{%r140, %r145}, %rd94;
	mov.b32 	%r146, 1;
	mov.b32 	%r188, -1;
	// begin inline asm
	shfl.sync.down.b32 %r139, %r140, %r146, %r187, %r188;
	// end inline asm
	// begin inline asm
	shfl.sync.down.b32 %r144, %r145, %r146, %r187, %r188;
	// end inline asm
	mov.b64 	%rd95, {%r139, %r144};
	mov.b64 	%fd133, %rd95;
	setp.lt.s32 	%p65, %r138, %r187;
	setp.lt.f64 	%p66, %fd372, %fd133;
	selp.f64 	%fd134, %fd133, %fd372, %p66;
	selp.f64 	%fd135, %fd134, %fd372, %p65;
	mov.b64 	%rd96, %fd135;
	mov.b64 	{%r150, %r155}, %rd96;
	mov.b32 	%r156, 2;
	// begin inline asm
	shfl.sync.down.b32 %r149, %r150, %r156, %r187, %r188;
	// end inline asm
	// begin inline asm
	shfl.sync.down.b32 %r154, %r155, %r156, %r187, %r188;
	// end inline asm
	mov.b64 	%rd97, {%r149, %r154};
	mov.b64 	%fd136, %rd97;
	add.s32 	%r193, %r138, 2;
	setp.gt.s32 	%p67, %r193, %r187;
	setp.lt.f64 	%p68, %fd135, %fd136;
	selp.f64 	%fd137, %fd136, %fd135, %p68;
	selp.f64 	%fd138, %fd135, %fd137, %p67;
	mov.b64 	%rd98, %fd138;
	mov.b64 	{%r160, %r165}, %rd98;
	mov.b32 	%r166, 4;
	// begin inline asm
	shfl.sync.down.b32 %r159, %r160, %r166, %r187, %r188;
	// end inline asm
	// begin inline asm
	shfl.sync.down.b32 %r164, %r165, %r166, %r187, %r188;
	// end inline asm
	mov.b64 	%rd99, {%r159, %r164};
	mov.b64 	%fd139, %rd99;
	add.s32 	%r194, %r138, 4;
	setp.gt.s32 	%p69, %r194, %r187;
	setp.lt.f64 	%p70, %fd138, %fd139;
	selp.f64 	%fd140, %fd139, %fd138, %p70;
	selp.f64 	%fd141, %fd138, %fd140, %p69;
	mov.b64 	%rd100, %fd141;
	mov.b64 	{%r170, %r175}, %rd100;
	mov.b32 	%r176, 8;
	// begin inline asm
	shfl.sync.down.b32 %r169, %r170, %r176, %r187, %r188;
	// end inline asm
	// begin inline asm
	shfl.sync.down.b32 %r174, %r175, %r176, %r187, %r188;
	// end inline asm
	mov.b64 	%rd101, {%r169, %r174};
	mov.b64 	%fd142, %rd101;
	add.s32 	%r195, %r138, 8;
	setp.gt.s32 	%p71, %r195, %r187;
	setp.lt.f64 	%p72, %fd141, %fd142;
	selp.f64 	%fd143, %fd142, %fd141, %p72;
	selp.f64 	%fd144, %fd141, %fd143, %p71;
	mov.b64 	%rd102, %fd144;
	mov.b64 	{%r180, %r185}, %rd102;
	mov.b32 	%r186, 16;
	// begin inline asm
	shfl.sync.down.b32 %r179, %r180, %r186, %r187, %r188;
	// end inline asm
	// begin inline asm
	shfl.sync.down.b32 %r184, %r185, %r186, %r187, %r188;
	// end inline asm
	mov.b64 	%rd103, {%r179, %r184};
	mov.b64 	%fd145, %rd103;
	add.s32 	%r196, %r138, 16;
	setp.gt.s32 	%p73, %r196, %r187;
	setp.lt.f64 	%p74, %fd144, %fd145;
	selp.f64 	%fd146, %fd145, %fd144, %p74;
	selp.f64 	%fd380, %fd144, %fd146, %p73;
	setp.ne.s32 	%p75, %r138, 0;
	@%p75 bra 	$L__BB5_54;
	shr.u32 	%r197, %r35, 2;
	and.b32  	%r198, %r197, 248;
	mov.u32 	%r199, _ZZN3cub18CUB_300001_SM_10006detail6reduce28DeviceReduceSingleTileKernelINS2_10policy_hubIdjN4cuda3__47maximumIdEEE10Policy1000EPdSB_iS8_ddNS5_3std3__410__identityEEEvT0_T1_T2_T3_T4_T6_E12temp_storage;
	add.s32 	%r200, %r199, %r198;
	st.shared.f64 	[%r200+8], %fd380;
$L__BB5_54:
	bar.sync 	0;
	setp.ne.s32 	%p76, %r35, 0;
	@%p76 bra 	$L__BB5_72;
	setp.gt.s32 	%p77, %r68, 32;
	ld.shared.f64 	%fd147, [_ZZN3cub18CUB_300001_SM_10006detail6reduce28DeviceReduceSingleTileKernelINS2_10policy_hubIdjN4cuda3__47maximumIdEEE10Policy1000EPdSB_iS8_ddNS5_3std3__410__identityEEEvT0_T1_T2_T3_T4_T6_E12temp_storage+16];
	setp.lt.f64 	%p78, %fd380, %fd147;
	selp.f64 	%fd149, %fd147, %fd380, %p78;
	selp.f64 	%fd150, %fd149, %fd380, %p77;
	setp.gt.s32 	%p79, %r68, 64;
	ld.shared.f64 	%fd152, [_ZZN3cub18CUB_300001_SM_10006detail6reduce28DeviceReduceSingleTileKernelINS2_10policy_hubIdjN4cuda3__47maximumIdEEE10Policy1000EPdSB_iS8_ddNS5_3std3__410__identityEEEvT0_T1_T2_T3_T4_T6_E12temp_storage+24];
	setp.lt.f64 	%p80, %fd150, %fd152;
	selp.f64 	%fd154, %fd152, %fd150, %p80;
	selp.f64 	%fd155, %fd154, %fd150, %p79;
	setp.gt.s32 	%p81, %r68, 96;
	ld.shared.f64 	%fd157, [_ZZN3cub18CUB_300001_SM_10006detail6reduce28DeviceReduceSingleTileKernelINS2_10policy_hubIdjN4cuda3__47maximumIdEEE10Policy1000EPdSB_iS8_ddNS5_3std3__410__identityEEEvT0_T1_T2_T3_T4_T6_E12temp_storage+32];
	setp.lt.f64 	%p82, %fd155, %fd157;
	selp.f64 	%fd159, %fd157, %fd155, %p82;
	selp.f64 	%fd160, %fd159, %fd155, %p81;
	setp.gt.s32 	%p83, %r68, 128;
	ld.shared.f64 	%fd162, [_ZZN3cub18CUB_300001_SM_10006detail6reduce28DeviceReduceSingleTileKernelINS2_10policy_hubIdjN4cuda3__47maximumIdEEE10Policy1000EPdSB_iS8_ddNS5_3std3__410__identityEEEvT0_T1_T2_T3_T4_T6_E12temp_storage+40];
	setp.lt.f64 	%p84, %fd160, %fd162;
	selp.f64 	%fd164, %fd162, %fd160, %p84;
	selp.f64 	%fd165, %fd164, %fd160, %p83;
	setp.gt.s32 	%p85, %r68, 160;
	ld.shared.f64 	%fd167, [_ZZN3cub18CUB_300001_SM_10006detail6reduce28DeviceReduceSingleTileKernelINS2_10policy_hubIdjN4cuda3__47maximumIdEEE10Policy1000EPdSB_iS8_ddNS5_3std3__410__identityEEEvT0_T1_T2_T3_T4_T6_E12temp_storage+48];
	setp.lt.f64 	%p86, %fd165, %fd167;
	selp.f64 	%fd169, %fd167, %fd165, %p86;
	selp.f64 	%fd170, %fd169, %fd165, %p85;
	setp.gt.s32 	%p87, %r68, 192;
	ld.shared.f64 	%fd172, [_ZZN3cub18CUB_300001_SM_10006detail6reduce28DeviceReduceSingleTileKernelINS2_10policy_hubIdjN4cuda3__47maximumIdEEE10Policy1000EPdSB_iS8_ddNS5_3std3__410__identityEEEvT0_T1_T2_T3_T4_T6_E12temp_storage+56];
	setp.lt.f64 	%p88, %fd170, %fd172;
	selp.f64 	%fd174, %fd172, %fd170, %p88;
	selp.f64 	%fd175, %fd174, %fd170, %p87;
	setp.gt.s32 	%p89, %r68, 224;
	ld.shared.f64 	%fd177, [_ZZN3cub18CUB_300001_SM_10006detail6reduce28DeviceReduceSingleTileKernelINS2_10policy_hubIdjN4cuda3__47maximumIdEEE10Policy1000EPdSB_iS8_ddNS5_3std3__410__identityEEEvT0_T1_T2_T3_T4_T6_E12temp_storage+64];
	setp.lt.f64 	%p90, %fd175, %fd177;
	selp.f64 	%fd179, %fd177, %fd175, %p90;
	selp.f64 	%fd380, %fd179, %fd175, %p89;
	bra.uni 	$L__BB5_72;
$L__BB5_56:
	mov.u32 	%r47, %tid.x;
	mul.wide.u32 	%rd34, %r47, 8;
	add.s64 	%rd19, %rd15, %rd34;
	// begin inline asm
	ld.global.nc.u64 %rd18, [%rd19];
	// end inline asm
	mov.b64 	%fd59, %rd18;
	add.s64 	%rd21, %rd19, 2048;
	// begin inline asm
	ld.global.nc.u64 %rd20, [%rd21];
	// end inline asm
	mov.b64 	%fd60, %rd20;
	add.s64 	%rd23, %rd19, 4096;
	// begin inline asm
	ld.global.nc.u64 %rd22, [%rd23];
	// end inline asm
	mov.b64 	%fd61, %rd22;
	add.s64 	%rd25, %rd19, 6144;
	// begin inline asm
	ld.global.nc.u64 %rd24, [%rd25];
	// end inline asm
	mov.b64 	%fd62, %rd24;
	add.s64 	%rd27, %rd19, 8192;
	// begin inline asm
	ld.global.nc.u64 %rd26, [%rd27];
	// end inline asm
	mov.b64 	%fd63, %rd26;
	add.s64 	%rd29, %rd19, 10240;
	// begin inline asm
	ld.global.nc.u64 %rd28, [%rd29];
	// end inline asm
	mov.b64 	%fd64, %rd28;
	add.s64 	%rd31, %rd19, 12288;
	// begin inline asm
	ld.global.nc.u64 %rd30, [%rd31];
	// end inline asm
	mov.b64 	%fd65, %rd30;
	add.s64 	%rd33, %rd19, 14336;
	// begin inline asm
	ld.global.nc.u64 %rd32, [%rd33];
	// end inline asm
	mov.b64 	%fd66, %rd32;
	setp.lt.f64 	%p4, %fd59, %fd60;
	selp.f64 	%fd67, %fd60, %fd59, %p4;
	setp.lt.f64 	%p5, %fd67, %fd61;
	selp.f64 	%fd68, %fd61, %fd67, %p5;
	setp.lt.f64 	%p6, %fd68, %fd62;
	selp.f64 	%fd69, %fd62, %fd68, %p6;
	setp.lt.f64 	%p7, %fd69, %fd63;
	selp.f64 	%fd70, %fd63, %fd69, %p7;
	setp.lt.f64 	%p8, %fd70, %fd64;
	selp.f64 	%fd71, %fd64, %fd70, %p8;
	setp.lt.f64 	%p9, %fd71, %fd65;
	selp.f64 	%fd72, %fd65, %fd71, %p9;
	setp.lt.f64 	%p10, %fd72, %fd66;
	selp.f64 	%fd379, %fd66, %fd72, %p10;
	setp.lt.u32 	%p11, %r68, 4096;
	mov.b32 	%r465, 2048;
	@%p11 bra 	$L__BB5_60;
	add.s32 	%r48, %r68, -2048;
	mov.b32 	%r465, 2048;
$L__BB5_58:
	mul.wide.s32 	%rd51, %r465, 8;
	add.s64 	%rd36, %rd19, %rd51;
	// begin inline asm
	ld.global.nc.u64 %rd35, [%rd36];
	// end inline asm
	mov.b64 	%fd73, %rd35;
	add.s64 	%rd38, %rd36, 2048;
	// begin inline asm
	ld.global.nc.u64 %rd37, [%rd38];
	// end inline asm
	mov.b64 	%fd74, %rd37;
	add.s64 	%rd40, %rd36, 4096;
	// begin inline asm
	ld.global.nc.u64 %rd39, [%rd40];
	// end inline asm
	mov.b64 	%fd75, %rd39;
	add.s64 	%rd42, %rd36, 6144;
	// begin inline asm
	ld.global.nc.u64 %rd41, [%rd42];
	// end inline asm
	mov.b64 	%fd76, %rd41;
	add.s64 	%rd44, %rd36, 8192;
	// begin inline asm
	ld.global.nc.u64 %rd43, [%rd44];
	// end inline asm
	mov.b64 	%fd77, %rd43;
	add.s64 	%rd46, %rd36, 10240;
	// begin inline asm
	ld.global.nc.u64 %rd45, [%rd46];
	// end inline asm
	mov.b64 	%fd78, %rd45;
	add.s64 	%rd48, %rd36, 12288;
	// begin inline asm
	ld.global.nc.u64 %rd47, [%rd48];
	// end inline asm
	mov.b64 	%fd79, %rd47;
	add.s64 	%rd50, %rd36, 14336;
	// begin inline asm
	ld.global.nc.u64 %rd49, [%rd50];
	// end inline asm
	mov.b64 	%fd80, %rd49;
	setp.lt.f64 	%p12, %fd379, %fd73;
	selp.f64 	%fd81, %fd73, %fd379, %p12;
	setp.lt.f64 	%p13, %fd81, %fd74;
	selp.f64 	%fd82, %fd74, %fd81, %p13;
	setp.lt.f64 	%p14, %fd82, %fd75;
	selp.f64 	%fd83, %fd75, %fd82, %p14;
	setp.lt.f64 	%p15, %fd83, %fd76;
	selp.f64 	%fd84, %fd76, %fd83, %p15;
	setp.lt.f64 	%p16, %fd84, %fd77;
	selp.f64 	%fd85, %fd77, %fd84, %p16;
	setp.lt.f64 	%p17, %fd85, %fd78;
	selp.f64 	%fd86, %fd78, %fd85, %p17;
	setp.lt.f64 	%p18, %fd86, %fd79;
	selp.f64 	%fd87, %fd79, %fd86, %p18;
	setp.lt.f64 	%p19, %fd87, %fd80;
	selp.f64 	%fd379, %fd80, %fd87, %p19;
	sub.s32 	%r71, %r68, %r465;
	setp.lt.s32 	%p20, %r71, 2048;
	@%p20 bra 	$L__BB5_68;
	add.s32 	%r465, %r465, 2048;
	setp.le.s32 	%p21, %r465, %r48;
	@%p21 bra 	$L__BB5_58;
$L__BB5_60:
	setp.le.s32 	%p22, %r68, %r465;
	@%p22 bra 	$L__BB5_68;
	sub.s32 	%r52, %r68, %r465;
	setp.ge.s32 	%p23, %r47, %r52;
	@%p23 bra 	$L__BB5_68;
	not.b32 	%r72, %r47;
	add.s32 	%r73, %r68, %r72;
	sub.s32 	%r53, %r73, %r465;
	and.b32  	%r74, %r53, 768;
	setp.eq.s32 	%p24, %r74, 768;
	mov.u32 	%r469, %r47;
	@%p24 bra 	$L__BB5_65;
	add.s32 	%r467, %r47, %r465;
	shr.u32 	%r75, %r53, 8;
	add.s32 	%r76, %r75, 1;
	and.b32  	%r77, %r76, 3;
	neg.s32 	%r466, %r77;
	mov.u32 	%r469, %r47;
$L__BB5_64:
	.pragma "nounroll";
	mul.wide.u32 	%rd54, %r467, 8;
	add.s64 	%rd53, %rd15, %rd54;
	// begin inline asm
	ld.global.nc.u64 %rd52, [%rd53];
	// end inline asm
	mov.b64 	%fd89, %rd52;
	setp.lt.f64 	%p25, %fd379, %fd89;
	selp.f64 	%fd379, %fd89, %fd379, %p25;
	add.s32 	%r469, %r469, 256;
	add.s32 	%r467, %r467, 256;
	add.s32 	%r466, %r466, 1;
	setp.ne.s32 	%p26, %r466, 0;
	@%p26 bra 	$L__BB5_64;
$L__BB5_65:
	setp.lt.u32 	%p27, %r53, 768;
	@%p27 bra 	$L__BB5_68;
	cvt.u64.u32 	%rd55, %r469;
	cvt.u64.u32 	%rd56, %r465;
	add.s64 	%rd57, %rd55, %rd56;
	shl.b64 	%rd58, %rd57, 3;
	add.s64 	%rd59, %rd58, %rd15;
	add.s64 	%rd205, %rd59, 4096;
	add.s32 	%r470, %r469, %r465;
$L__BB5_67:
	mul.wide.u32 	%rd68, %r470, 8;
	add.s64 	%rd61, %rd15, %rd68;
	// begin inline asm
	ld.global.nc.u64 %rd60, [%rd61];
	// end inline asm
	mov.b64 	%fd90, %rd60;
	setp.lt.f64 	%p28, %fd379, %fd90;
	selp.f64 	%fd91, %fd90, %fd379, %p28;
	add.s64 	%rd63, %rd205, -2048;
	// begin inline asm
	ld.global.nc.u64 %rd62, [%rd63];
	// end inline asm
	mov.b64 	%fd92, %rd62;
	setp.lt.f64 	%p29, %fd91, %fd92;
	selp.f64 	%fd93, %fd92, %fd91, %p29;
	// begin inline asm
	ld.global.nc.u64 %rd64, [%rd205];
	// end inline asm
	mov.b64 	%fd94, %rd64;
	setp.lt.f64 	%p30, %fd93, %fd94;
	selp.f64 	%fd95, %fd94, %fd93, %p30;
	add.s64 	%rd67, %rd205, 2048;
	// begin inline asm
	ld.global.nc.u64 %rd66, [%rd67];
	// end inline asm
	mov.b64 	%fd96, %rd66;
	setp.lt.f64 	%p31, %fd95, %fd96;
	selp.f64 	%fd379, %fd96, %fd95, %p31;
	add.s32 	%r469, %r469, 1024;
	add.s64 	%rd205, %rd205, 8192;
	add.s32 	%r470, %r470, 1024;
	setp.lt.s32 	%p32, %r469, %r52;
	@%p32 bra 	$L__BB5_67;
$L__BB5_68:
	// begin inline asm
	mov.u32 %r78, %laneid;
	// end inline asm
	mov.b64 	%rd69, %fd379;
	mov.b64 	{%r80, %r85}, %rd69;
	mov.b32 	%r86, 1;
	mov.b32 	%r127, 31;
	mov.b32 	%r128, -1;
	// begin inline asm
	shfl.sync.down.b32 %r79, %r80, %r86, %r127, %r128;
	// end inline asm
	// begin inline asm
	shfl.sync.down.b32 %r84, %r85, %r86, %r127, %r128;
	// end inline asm
	mov.b64 	%rd70, {%r79, %r84};
	mov.b64 	%fd97, %rd70;
	setp.gt.s32 	%p33, %r78, 30;
	setp.lt.f64 	%p34, %fd379, %fd97;
	selp.f64 	%fd98, %fd97, %fd379, %p34;
	selp.f64 	%fd99, %fd379, %fd98, %p33;
	mov.b64 	%rd71, %fd99;
	mov.b64 	{%r90, %r95}, %rd71;
	mov.b32 	%r96, 2;
	// begin inline asm
	shfl.sync.down.b32 %r89, %r90, %r96, %r127, %r128;
	// end inline asm
	// begin inline asm
	shfl.sync.down.b32 %r94, %r95, %r96, %r127, %r128;
	// end inline asm
	mov.b64 	%rd72, {%r89, %r94};
	mov.b64 	%fd100, %rd72;
	setp.gt.s32 	%p35, %r78, 29;
	setp.lt.f64 	%p36, %fd99, %fd100;
	selp.f64 	%fd101, %fd100, %fd99, %p36;
	selp.f64 	%fd102, %fd99, %fd101, %p35;
	mov.b64 	%rd73, %fd102;
	mov.b64 	{%r100, %r105}, %rd73;
	mov.b32 	%r106, 4;
	// begin inline asm
	shfl.sync.down.b32 %r99, %r100, %r106, %r127, %r128;
	// end inline asm
	// begin inline asm
	shfl.sync.down.b32 %r104, %r105, %r106, %r127, %r128;
	// end inline asm
	mov.b64 	%rd74, {%r99, %r104};
	mov.b64 	%fd103, %rd74;
	setp.gt.s32 	%p37, %r78, 27;
	setp.lt.f64 	%p38, %fd102, %fd103;
	selp.f64 	%fd104, %fd103, %fd102, %p38;
	selp.f64 	%fd105, %fd102, %fd104, %p37;
	mov.b64 	%rd75, %fd105;
	mov.b64 	{%r110, %r115}, %rd75;
	mov.b32 	%r116, 8;
	// begin inline asm
	shfl.sync.down.b32 %r109, %r110, %r116, %r127, %r128;
	// end inline asm
	// begin inline asm
	shfl.sync.down.b32 %r114, %r115, %r116, %r127, %r128;
	// end inline asm
	mov.b64 	%rd76, {%r109, %r114};
	mov.b64 	%fd106, %rd76;
	setp.gt.s32 	%p39, %r78, 23;
	setp.lt.f64 	%p40, %fd105, %fd106;
	selp.f64 	%fd107, %fd106, %fd105, %p40;
	selp.f64 	%fd108, %fd105, %fd107, %p39;
	mov.b64 	%rd77, %fd108;
	mov.b64 	{%r120, %r125}, %rd77;
	mov.b32 	%r126, 16;
	// begin inline asm
	shfl.sync.down.b32 %r119, %r120, %r126, %r127, %r128;
	// end inline asm
	// begin inline asm
	shfl.sync.down.b32 %r124, %r125, %r126, %r127, %r128;
	// end inline asm
	mov.b64 	%rd78, {%r119, %r124};
	mov.b64 	%fd109, %rd78;
	setp.gt.s32 	%p41, %r78, 15;
	setp.lt.f64 	%p42, %fd108, %fd109;
	selp.f64 	%fd54, %fd109, %fd108, %p42;
	selp.f64 	%fd380, %fd108, %fd54, %p41;
	setp.ne.s32 	%p43, %r78, 0;
	@%p43 bra 	$L__BB5_70;
	shr.u32 	%r129, %r47, 2;
	and.b32  	%r130, %r129, 248;
	mov.u32 	%r131, _ZZN3cub18CUB_300001_SM_10006detail6reduce28DeviceReduceSingleTileKernelINS2_10policy_hubIdjN4cuda3__47maximumIdEEE10Policy1000EPdSB_iS8_ddNS5_3std3__410__identityEEEvT0_T1_T2_T3_T4_T6_E12temp_storage;
	add.s32 	%r132, %r131, %r130;
	st.shared.f64 	[%r132+8], %fd54;
$L__BB5_70:
	bar.sync 	0;
	setp.ne.s32 	%p44, %r47, 0;
	@%p44 bra 	$L__BB5_72;
	ld.shared.f64 	%fd110, [_ZZN3cub18CUB_300001_SM_10006detail6reduce28DeviceReduceSingleTileKernelINS2_10policy_hubIdjN4cuda3__47maximumIdEEE10Policy1000EPdSB_iS8_ddNS5_3std3__410__identityEEEvT0_T1_T2_T3_T4_T6_E12temp_storage+16];
	setp.lt.f64 	%p45, %fd380, %fd110;
	selp.f64 	%fd111, %fd110, %fd380, %p45;
	ld.shared.f64 	%fd112, [_ZZN3cub18CUB_300001_SM_10006detail6reduce28DeviceReduceSingleTileKernelINS2_10policy_hubIdjN4cuda3__47maximumIdEEE10Policy1000EPdSB_iS8_ddNS5_3std3__410__identityEEEvT0_T1_T2_T3_T4_T6_E12temp_storage+24];
	setp.lt.f64 	%p46, %fd111, %fd112;
	selp.f64 	%fd113, %fd112, %fd111, %p46;
	ld.shared.f64 	%fd114, [_ZZN3cub18CUB_300001_SM_10006detail6reduce28DeviceReduceSingleTileKernelINS2_10policy_hubIdjN4cuda3__47maximumIdEEE10Policy1000EPdSB_iS8_ddNS5_3std3__410__identityEEEvT0_T1_T2_T3_T4_T6_E12temp_storage+32];
	setp.lt.f64 	%p47, %fd113, %fd114;
	selp.f64 	%fd115, %fd114, %fd113, %p47;
	ld.shared.f64 	%fd116, [_ZZN3cub18CUB_300001_SM_10006detail6reduce28DeviceReduceSingleTileKernelINS2_10policy_hubIdjN4cuda3__47maximumIdEEE10Policy1000EPdSB_iS8_ddNS5_3std3__410__identityEEEvT0_T1_T2_T3_T4_T6_E12temp_storage+40];
	setp.lt.f64 	%p48, %fd115, %fd116;
	selp.f64 	%fd117, %fd116, %fd115, %p48;
	ld.shared.f64 	%fd118, [_ZZN3cub18CUB_300001_SM_10006detail6reduce28DeviceReduceSingleTileKernelINS2_10policy_hubIdjN4cuda3__47maximumIdEEE10Policy1000EPdSB_iS8_ddNS5_3std3__410__identityEEEvT0_T1_T2_T3_T4_T6_E12temp_storage+48];
	setp.lt.f64 	%p49, %fd117, %fd118;
	selp.f64 	%fd119, %fd118, %fd117, %p49;
	ld.shared.f64 	%fd120, [_ZZN3cub18CUB_300001_SM_10006detail6reduce28DeviceReduceSingleTileKernelINS2_10policy_hubIdjN4cuda3__47maximumIdEEE10Policy1000EPdSB_iS8_ddNS5_3std3__410__identityEEEvT0_T1_T2_T3_T4_T6_E12temp_storage+56];
	setp.lt.f64 	%p50, %fd119, %fd120;
	selp.f64 	%fd121, %fd120, %fd119, %p50;
	ld.shared.f64 	%fd122, [_ZZN3cub18CUB_300001_SM_10006detail6reduce28DeviceReduceSingleTileKernelINS2_10policy_hubIdjN4cuda3__47maximumIdEEE10Policy1000EPdSB_iS8_ddNS5_3std3__410__identityEEEvT0_T1_T2_T3_T4_T6_E12temp_storage+64];
	setp.lt.f64 	%p51, %fd121, %fd122;
	selp.f64 	%fd380, %fd122, %fd121, %p51;
$L__BB5_72:
	mov.u32 	%r444, %tid.x;
	setp.ne.s32 	%p217, %r444, 0;
	@%p217 bra 	$L__BB5_74;
	setp.lt.f64 	%p218, %fd58, %fd380;
	selp.f64 	%fd353, %fd380, %fd58, %p218;
	st.global.f64 	[%rd1], %fd353;
$L__BB5_74:
	ret;

}
	// .globl	_ZN3cub18CUB_300001_SM_10006detail6reduce28DeviceReduceSingleTileKernelINS2_10policy_hubIdyN4cuda3__47maximumIdEEE10Policy1000EN6thrust24THRUST_300001_SM_1000_NS10device_ptrIdEEPdyS8_ddNS5_3std3__410__identityEEEvT0_T1_T2_T3_T4_T6_
.visible .entry _ZN3cub18CUB_300001_SM_10006detail6reduce28DeviceReduceSingleTileKernelINS2_10policy_hubIdyN4cuda3__47maximumIdEEE10Policy1000EN6thrust24THRUST_300001_SM_1000_NS10device_ptrIdEEPdyS8_ddNS5_3std3__410__identityEEEvT0_T1_T2_T3_T4_T6_(
	.param .align 8 .b8 _ZN3cub18CUB_300001_SM_10006detail6reduce28DeviceReduceSingleTileKernelINS2_10policy_hubIdyN4cuda3__47maximumIdEEE10Policy1000EN6thrust24THRUST_300001_SM_1000_NS10device_ptrIdEEPdyS8_ddNS5_3std3__410__identityEEEvT0_T1_T2_T3_T4_T6__param_0[8],
	.param .u64 .ptr .align 1 _ZN3cub18CUB_300001_SM_10006detail6reduce28DeviceReduceSingleTileKernelINS2_10policy_hubIdyN4cuda3__47maximumIdEEE10Policy1000EN6thrust24THRUST_300001_SM_1000_NS10device_ptrIdEEPdyS8_ddNS5_3std3__410__identityEEEvT0_T1_T2_T3_T4_T6__param_1,
	.param .u64 _ZN3cub18CUB_300001_SM_10006detail6reduce28DeviceReduceSingleTileKernelINS2_10policy_hubIdyN4cuda3__47maximumIdEEE10Policy1000EN6thrust24THRUST_300001_SM_1000_NS10device_ptrIdEEPdyS8_ddNS5_3std3__410__identityEEEvT0_T1_T2_T3_T4_T6__param_2,
	.param .align 1 .b8 _ZN3cub18CUB_300001_SM_10006detail6reduce28DeviceReduceSingleTileKernelINS2_10policy_hubIdyN4cuda3__47maximumIdEEE10Policy1000EN6thrust24THRUST_300001_SM_1000_NS10device_ptrIdEEPdyS8_ddNS5_3std3__410__identityEEEvT0_T1_T2_T3_T4_T6__param_3[1],
	.param .f64 _ZN3cub18CUB_300001_SM_10006detail6reduce28DeviceReduceSingleTileKernelINS2_10policy_hubIdyN4cuda3__47maximumIdEEE10Policy1000EN6thrust24THRUST_300001_SM_1000_NS10device_ptrIdEEPdyS8_ddNS5_3std3__410__identityEEEvT0_T1_T2_T3_T4_T6__param_4,
	.param .align 1 .b8 _ZN3cub18CUB_300001_SM_10006detail6reduce28DeviceReduceSingleTileKernelINS2_10policy_hubIdyN4cuda3__47maximumIdEEE10Policy1000EN6thrust24THRUST_300001_SM_1000_NS10device_ptrIdEEPdyS8_ddNS5_3std3__410__identityEEEvT0_T1_T2_T3_T4_T6__param_5[1]
)
.maxntid 256
.minnctapersm 1
{
	.reg .pred 	%p<169>;
	.reg .b32 	%r<246>;
	.reg .b64 	%rd<86>;
	.reg .b64 	%fd<309>;
	// demoted variable
	.shared .align 8 .b8 _ZZN3cub18CUB_300001_SM_10006detail6reduce28DeviceReduceSingleTileKernelINS2_10policy_hubIdyN4cuda3__47maximumIdEEE10Policy1000EN6thrust24THRUST_300001_SM_1000_NS10device_ptrIdEEPdyS8_ddNS5_3std3__410__identityEEEvT0_T1_T2_T3_T4_T6_E12temp_storage[80];
	ld.param.u64 	%rd18, [_ZN3cub18CUB_300001_SM_10006detail6reduce28DeviceReduceSingleTileKernelINS2_10policy_hubIdyN4cuda3__47maximumIdEEE10Policy1000EN6thrust24THRUST_300001_SM_1000_NS10device_ptrIdEEPdyS8_ddNS5_3std3__410__identityEEEvT0_T1_T2_T3_T4_T6__param_0];
	ld.param.u64 	%rd20, [_ZN3cub18CUB_300001_SM_10006detail6reduce28DeviceReduceSingleTileKernelINS2_10policy_hubIdyN4cuda3__47maximumIdEEE10Policy1000EN6thrust24THRUST_300001_SM_1000_NS10device_ptrIdEEPdyS8_ddNS5_3std3__410__identityEEEvT0_T1_T2_T3_T4_T6__param_1];
	ld.param.u64 	%rd19, [_ZN3cub18CUB_300001_SM_10006detail6reduce28DeviceReduceSingleTileKernelINS2_10policy_hubIdyN4cuda3__47maximumIdEEE10Policy1000EN6thrust24THRUST_300001_SM_1000_NS10device_ptrIdEEPdyS8_ddNS5_3std3__410__identityEEEvT0_T1_T2_T3_T4_T6__param_2];
	ld.param.f64 	%fd42, [_ZN3cub18CUB_300001_SM_10006detail6reduce28DeviceReduceSingleTileKernelINS2_10policy_hubIdyN4cuda3__47maximumIdEEE10Policy1000EN6thrust24THRUST_300001_SM_1000_NS10device_ptrIdEEPdyS8_ddNS5_3std3__410__identityEEEvT0_T1_T2_T3_T4_T6__param_4];
	cvta.to.global.u64 	%rd1, %rd20;
	setp.ne.s64 	%p1, %rd19, 0;
	@%p1 bra 	$L__BB6_3;
	mov.u32 	%r231, %tid.x;
	setp.ne.s32 	%p168, %r231, 0;
	@%p168 bra 	$L__BB6_51;
	st.global.f64 	[%rd1], %fd42;
	bra.uni 	$L__BB6_51;
$L__BB6_3:
	cvta.to.global.u64 	%rd2, %rd18;
	setp.gt.u64 	%p2, %rd19, 2047;
	@%p2 bra 	$L__BB6_28;
	cvt.u32.u64 	%r1, %rd19;
	mov.u32 	%r2, %tid.x;
	setp.ge.u32 	%p80, %r2, %r1;
	mov.f64 	%fd296, 0d0000000000000000;
	mov.u32 	%r235, %r2;
	@%p80 bra 	$L__BB6_6;
	mul.wide.u32 	%rd51, %r2, 8;
	add.s64 	%rd52, %rd2, %rd51;
	ld.global.f64 	%fd296, [%rd52];
	add.s32 	%r235, %r2, 256;
$L__BB6_6:
	setp.ge.u32 	%p81, %r235, %r1;
	@%p81 bra 	$L__BB6_19;
	not.b32 	%r108, %r235;
	add.s32 	%r109, %r108, %r1;
	shr.u32 	%r110, %r109, 8;
	add.s32 	%r5, %r110, 1;
	and.b32  	%r6, %r5, 15;
	setp.lt.u32 	%p82, %r109, 3840;
	@%p82 bra 	$L__BB6_10;
	and.b32  	%r111, %r5, 33554416;
	neg.s32 	%r233, %r111;
	mul.wide.u32 	%rd53, %r235, 8;
	add.s64 	%rd54, %rd53, %rd2;
	add.s64 	%rd81, %rd54, 16384;
$L__BB6_9:
	.pragma "nounroll";
	ld.global.f64 	%fd157, [%rd81+-16384];
	setp.lt.f64 	%p83, %fd296, %fd157;
	selp.f64 	%fd158, %fd157, %fd296, %p83;
	ld.global.f64 	%fd159, [%rd81+-14336];
	setp.lt.f64 	%p84, %fd158, %fd159;
	selp.f64 	%fd160, %fd159, %fd158, %p84;
	ld.global.f64 	%fd161, [%rd81+-12288];
	setp.lt.f64 	%p85, %fd160, %fd161;
	selp.f64 	%fd162, %fd161, %fd160, %p85;
	ld.global.f64 	%fd163, [%rd81+-10240];
	setp.lt.f64 	%p86, %fd162, %fd163;
	selp.f64 	%fd164, %fd163, %fd162, %p86;
	ld.global.f64 	%fd165, [%rd81+-8192];
	setp.lt.f64 	%p87, %fd164, %fd165;
	selp.f64 	%fd166, %fd165, %fd164, %p87;
	ld.global.f64 	%fd167, [%rd81+-6144];
	setp.lt.f64 	%p88, %fd166, %fd167;
	selp.f64 	%fd168, %fd167, %fd166, %p88;
	ld.global.f64 	%fd169, [%rd81+-4096];
	setp.lt.f64 	%p89, %fd168, %fd169;
	selp.f64 	%fd170, %fd169, %fd168, %p89;
	ld.global.f64 	%fd171, [%rd81+-2048];
	setp.lt.f64 	%p90, %fd170, %fd171;
	selp.f64 	%fd172, %fd171, %fd170, %p90;
	ld.global.f64 	%fd173, [%rd81];
	setp.lt.f64 	%p91, %fd172, %fd173;
	selp.f64 	%fd174, %fd173, %fd172, %p91;
	ld.global.f64 	%fd175, [%rd81+2048];
	setp.lt.f64 	%p92, %fd174, %fd175;
	selp.f64 	%fd176, %fd175, %fd174, %p92;
	ld.global.f64 	%fd177, [%rd81+4096];
	setp.lt.f64 	%p93, %fd176, %fd177;
	selp.f64 	%fd178, %fd177, %fd176, %p93;
	ld.global.f64 	%fd179, [%rd81+6144];
	setp.lt.f64 	%p94, %fd178, %fd179;
	selp.f64 	%fd180, %fd179, %fd178, %p94;
	ld.global.f64 	%fd181, [%rd81+8192];
	setp.lt.f64 	%p95, %fd180, %fd181;
	selp.f64 	%fd182, %fd181, %fd180, %p95;
	ld.global.f64 	%fd183, [%rd81+10240];
	setp.lt.f64 	%p96, %fd182, %fd183;
	selp.f64 	%fd184, %fd183, %fd182, %p96;
	ld.global.f64 	%fd185, [%rd81+12288];
	setp.lt.f64 	%p97, %fd184, %fd185;
	selp.f64 	%fd186, %fd185, %fd184, %p97;
	ld.global.f64 	%fd187, [%rd81+14336];
	setp.lt.f64 	%p98, %fd186, %fd187;
	selp.f64 	%fd296, %fd187, %fd186, %p98;
	add.s32 	%r235, %r235, 4096;
	add.s32 	%r233, %r233, 16;
	add.s64 	%rd81, %rd81, 32768;
	setp.ne.s32 	%p99, %r233, 0;
	@%p99 bra 	$L__BB6_9;
$L__BB6_10:
	setp.eq.s32 	%p100, %r6, 0;
	@%p100 bra 	$L__BB6_19;
	and.b32  	%r13, %r5, 7;
	setp.lt.u32 	%p101, %r6, 8;
	@%p101 bra 	$L__BB6_13;
	mul.wide.s32 	%rd55, %r235, 8;
	add.s64 	%rd56, %rd2, %rd55;
	ld.global.f64 	%fd189, [%rd56];
	setp.lt.f64 	%p102, %fd296, %fd189;
	selp.f64 	%fd190, %fd189, %fd296, %p102;
	ld.global.f64 	%fd191, [%rd56+2048];
	setp.lt.f64 	%p103, %fd190, %fd191;
	selp.f64 	%fd192, %fd191, %fd190, %p103;
	ld.global.f64 	%fd193, [%rd56+4096];
	setp.lt.f64 	%p104, %fd192, %fd193;
	selp.f64 	%fd194, %fd193, %fd192, %p104;
	ld.global.f64 	%fd195, [%rd56+6144];
	setp.lt.f64 	%p105, %fd194, %fd195;
	selp.f64 	%fd196, %fd195, %fd194, %p105;
	ld.global.f64 	%fd197, [%rd56+8192];
	setp.lt.f64 	%p106, %fd196, %fd197;
	selp.f64 	%fd198, %fd197, %fd196, %p106;
	ld.global.f64 	%fd199, [%rd56+10240];
	setp.lt.f64 	%p107, %fd198, %fd199;
	selp.f64 	%fd200, %fd199, %fd198, %p107;
	ld.global.f64 	%fd201, [%rd56+12288];
	setp.lt.f64 	%p108, %fd200, %fd201;
	selp.f64 	%fd202, %fd201, %fd200, %p108;
	ld.global.f64 	%fd203, [%rd56+14336];
	setp.lt.f64 	%p109, %fd202, %fd203;
	selp.f64 	%fd296, %fd203, %fd202, %p109;
	add.s32 	%r235, %r235, 2048;
$L__BB6_13:
	setp.eq.s32 	%p110, %r13, 0;
	@%p110 bra 	$L__BB6_19;
	and.b32  	%r16, %r5, 3;
	setp.lt.u32 	%p111, %r13, 4;
	@%p111 bra 	$L__BB6_16;
	mul.wide.s32 	%rd57, %r235, 8;
	add.s64 	%rd58, %rd2, %rd57;
	ld.global.f64 	%fd205, [%rd58];
	setp.lt.f64 	%p112, %fd296, %fd205;
	selp.f64 	%fd206, %fd205, %fd296, %p112;
	ld.global.f64 	%fd207, [%rd58+2048];
	setp.lt.f64 	%p113, %fd206, %fd207;
	selp.f64 	%fd208, %fd207, %fd206, %p113;
	ld.global.f64 	%fd209, [%rd58+4096];
	setp.lt.f64 	%p114, %fd208, %fd209;
	selp.f64 	%fd210, %fd209, %fd208, %p114;
	ld.global.f64 	%fd211, [%rd58+6144];
	setp.lt.f64 	%p115, %fd210, %fd211;
	selp.f64 	%fd296, %fd211, %fd210, %p115;
	add.s32 	%r235, %r235, 1024;
$L__BB6_16:
	setp.eq.s32 	%p116, %r16, 0;
	@%p116 bra 	$L__BB6_19;
	neg.s32 	%r238, %r16;
$L__BB6_18:
	.pragma "nounroll";
	mul.wide.s32 	%rd59, %r235, 8;
	add.s64 	%rd60, %rd2, %rd59;
	ld.global.f64 	%fd212, [%rd60];
	setp.lt.f64 	%p117, %fd296, %fd212;
	selp.f64 	%fd296, %fd212, %fd296, %p117;
	add.s32 	%r235, %r235, 256;
	add.s32 	%r238, %r238, 1;
	setp.ne.s32 	%p118, %r238, 0;
	@%p118 bra 	$L__BB6_18;
$L__BB6_19:
	setp.lt.u64 	%p119, %rd19, 256;
	@%p119 bra 	$L__BB6_24;
	// begin inline asm
	mov.u32 %r175, %laneid;
	// end inline asm
	mov.b64 	%rd71, %fd296;
	mov.b64 	{%r177, %r182}, %rd71;
	mov.b32 	%r183, 1;
	mov.b32 	%r224, 31;
	mov.b32 	%r225, -1;
	// begin inline asm
	shfl.sync.down.b32 %r176, %r177, %r183, %r224, %r225;
	// end inline asm
	// begin inline asm
	shfl.sync.down.b32 %r181, %r182, %r183, %r224, %r225;
	// end inline asm
	mov.b64 	%rd72, {%r176, %r181};
	mov.b64 	%fd260, %rd72;
	setp.gt.s32 	%p147, %r175, 30;
	setp.lt.f64 	%p148, %fd296, %fd260;
	selp.f64 	%fd261, %fd260, %fd296, %p148;
	selp.f64 	%fd262, %fd296, %fd261, %p147;
	mov.b64 	%rd73, %fd262;
	mov.b64 	{%r187, %r192}, %rd73;
	mov.b32 	%r193, 2;
	// begin inline asm
	shfl.sync.down.b32 %r186, %r187, %r193, %r224, %r225;
	// end inline asm
	// begin inline asm
	shfl.sync.down.b32 %r191, %r192, %r193, %r224, %r225;
	// end inline asm
	mov.b64 	%rd74, {%r186, %r191};
	mov.b64 	%fd263, %rd74;
	setp.gt.s32 	%p149, %r175, 29;
	setp.lt.f64 	%p150, %fd262, %fd263;
	selp.f64 	%fd264, %fd263, %fd262, %p150;
	selp.f64 	%fd265, %fd262, %fd264, %p149;
	mov.b64 	%rd75, %fd265;
	mov.b64 	{%r197, %r202}, %rd75;
	mov.b32 	%r203, 4;
	// begin inline asm
	shfl.sync.down.b32 %r196, %r197, %r203, %r224, %r225;
	// end inline asm
	// begin inline asm
	shfl.sync.down.b32 %r201, %r202, %r203, %r224, %r225;
	// end inline asm
	mov.b64 	%rd76, {%r196, %r201};
	mov.b64 	%fd266, %rd76;
	setp.gt.s32 	%p151, %r175, 27;
	setp.lt.f64 	%p152, %fd265, %fd266;
	selp.f64 	%fd267, %fd266, %fd265, %p152;
	selp.f64 	%fd268, %fd265, %fd267, %p151;
	mov.b64 	%rd77, %fd268;
	mov.b64 	{%r207, %r212}, %rd77;
	mov.b32 	%r213, 8;
	// begin inline asm
	shfl.sync.down.b32 %r206, %r207, %r213, %r224, %r225;
	// end inline asm
	// begin inline asm
	shfl.sync.down.b32 %r211, %r212, %r213, %r224, %r225;
	// end inline asm
	mov.b64 	%rd78, {%r206, %r211};
	mov.b64 	%fd269, %rd78;
	setp.gt.s32 	%p153, %r175, 23;
	setp.lt.f64 	%p154, %fd268, %fd269;
	selp.f64 	%fd270, %fd269, %fd268, %p154;
	selp.f64 	%fd271, %fd268, %fd270, %p153;
	mov.b64 	%rd79, %fd271;
	mov.b64 	{%r217, %r222}, %rd79;
	mov.b32 	%r223, 16;
	// begin inline asm
	shfl.sync.down.b32 %r216, %r217, %r223, %r224, %r225;
	// end inline asm
	// begin inline asm
	shfl.sync.down.b32 %r221, %r222, %r223, %r224, %r225;
	// end inline asm
	mov.b64 	%rd80, {%r216, %r221};
	mov.b64 	%fd272, %rd80;
	setp.gt.s32 	%p155, %r175, 15;
	setp.lt.f64 	%p156, %fd271, %fd272;
	selp.f64 	%fd16, %fd272, %fd271, %p156;
	selp.f64 	%fd308, %fd271, %fd16, %p155;
	setp.ne.s32 	%p157, %r175, 0;
	@%p157 bra 	$L__BB6_22;
	shr.u32 	%r226, %r2, 2;
	and.b32  	%r227, %r226, 248;
	mov.u32 	%r228, _ZZN3cub18CUB_300001_SM_10006detail6reduce28DeviceReduceSingleTileKernelINS2_10policy_hubIdyN4cuda3__47maximumIdEEE10Policy1000EN6thrust24THRUST_300001_SM_1000_NS10device_ptrIdEEPdyS8_ddNS5_3std3__410__identityEEEvT0_T1_T2_T3_T4_T6_E12temp_storage;
	add.s32 	%r229, %r228, %r227;
	st.shared.f64 	[%r229+8], %fd16;
$L__BB6_22:
	bar.sync 	0;
	setp.ne.s32 	%p158, %r2, 0;
	@%p158 bra 	$L__BB6_49;
	ld.shared.f64 	%fd273, [_ZZN3cub18CUB_300001_SM_10006detail6reduce28DeviceReduceSingleTileKernelINS2_10policy_hubIdyN4cuda3__47maximumIdEEE10Policy1000EN6thrust24THRUST_300001_SM_1000_NS10device_ptrIdEEPdyS8_ddNS5_3std3__410__identityEEEvT0_T1_T2_T3_T4_T6_E12temp_storage+16];
	setp.lt.f64 	%p159, %fd308, %fd273;
	selp.f64 	%fd274, %fd273, %fd308, %p159;
	ld.shared.f64 	%fd275, [_ZZN3cub18CUB_300001_SM_10006detail6reduce28DeviceReduceSingleTileKernelINS2_10policy_hubIdyN4cuda3__47maximumIdEEE10Policy1000EN6thrust24THRUST_300001_SM_1000_NS10device_ptrIdEEPdyS8_ddNS5_3std3__410__identityEEEvT0_T1_T2_T3_T4_T6_E12temp_storage+24];
	setp.lt.f64 	%p160, %fd274, %fd275;
	selp.f64 	%fd276, %fd275, %fd274, %p160;
	ld.shared.f64 	%fd277, [_ZZN3cub18CUB_300001_SM_10006detail6reduce28DeviceReduceSingleTileKernelINS2_10policy_hubIdyN4cuda3__47maximumIdEEE10Policy1000EN6thrust24THRUST_300001_SM_1000_NS10device_ptrIdEEPdyS8_ddNS5_3std3__410__identityEEEvT0_T1_T2_T3_T4_T6_E12temp_storage+32];
	setp.lt.f64 	%p161, %fd276, %fd277;
	selp.f64 	%fd278, %fd277, %fd276, %p161;
	ld.shared.f64 	%fd279, [_ZZN3cub18CUB_300001_SM_10006detail6reduce28DeviceReduceSingleTileKernelINS2_10policy_hubIdyN4cuda3__47maximumIdEEE10Policy1000EN6thrust24THRUST_300001_SM_1000_NS10device_ptrIdEEPdyS8_ddNS5_3std3__410__identityEEEvT0_T1_T2_T3_T4_T6_E12temp_storage+40];
	setp.lt.f64 	%p162, %fd278, %fd279;
	selp.f64 	%fd280, %fd279, %fd278, %p162;
	ld.shared.f64 	%fd281, [_ZZN3cub18CUB_300001_SM_10006detail6reduce28DeviceReduceSingleTileKernelINS2_10policy_hubIdyN4cuda3__47maximumIdEEE10Policy1000EN6thrust24THRUST_300001_SM_1000_NS10device_ptrIdEEPdyS8_ddNS5_3std3__410__identityEEEvT0_T1_T2_T3_T4_T6_E12temp_storage+48];
	setp.lt.f64 	%p163, %fd280, %fd281;
	selp.f64 	%fd282, %fd281, %fd280, %p163;
	ld.shared.f64 	%fd283, [_ZZN3cub18CUB_300001_SM_10006detail6reduce28DeviceReduceSingleTileKernelINS2_10policy_hubIdyN4cuda3__47maximumIdEEE10Policy1000EN6thrust24THRUST_300001_SM_1000_NS10device_ptrIdEEPdyS8_ddNS5_3std3__410__identityEEEvT0_T1_T2_T3_T4_T6_E12temp_storage+56];
	setp.lt.f64 	%p164, %fd282, %fd283;
	selp.f64 	%fd284, %fd283, %fd282, %p164;
	ld.shared.f64 	%fd285, [_ZZN3cub18CUB_300001_SM_10006detail6reduce28DeviceReduceSingleTileKernelINS2_10policy_hubIdyN4cuda3__47maximumIdEEE10Policy1000EN6thrust24THRUST_300001_SM_1000_NS10device_ptrIdEEPdyS8_ddNS5_3std3__410__identityEEEvT0_T1_T2_T3_T4_T6_E12temp_storage+64];
	setp.lt.f64 	%p165, %fd284, %fd285;
	selp.f64 	%fd308, %fd285, %fd284, %p165;
	bra.uni 	$L__BB6_49;
$L__BB6_24:
	// begin inline asm
	mov.u32 %r112, %laneid;
	// end inline asm
	and.b32  	%r163, %r2, 992;
	add.s32 	%r164, %r163, 32;
	setp.gt.u32 	%p120, %r164, %r1;
	not.b32 	%r165, %r163;
	add.s32 	%r166, %r1, %r165;
	selp.b32 	%r161, %r166, 31, %p120;
	mov.b64 	%rd61, %fd296;
	mov.b64 	{%r114, %r119}, %rd61;
	mov.b32 	%r120, 1;
	mov.b32 	%r162, -1;
	// begin inline asm
	shfl.sync.down.b32 %r113, %r114, %r120, %r161, %r162;
	// end inline asm
	// begin inline asm
	shfl.sync.down.b32 %r118, %r119, %r120, %r161, %r162;
	// end inline asm
	mov.b64 	%rd62, {%r113, %r118};
	mov.b64 	%fd213, %rd62;
	setp.lt.s32 	%p121, %r112, %r161;
	setp.lt.f64 	%p122, %fd296, %fd213;
	selp.f64 	%fd214, %fd213, %fd296, %p122;
	selp.f64 	%fd215, %fd214, %fd296, %p121;
	mov.b64 	%rd63, %fd215;
	mov.b64 	{%r124, %r129}, %rd63;
	mov.b32 	%r130, 2;
	// begin inline asm
	shfl.sync.down.b32 %r123, %r124, %r130, %r161, %r162;
	// end inline asm
	// begin inline asm
	shfl.sync.down.b32 %r128, %r129, %r130, %r161, %r162;
	// end inline asm
	mov.b64 	%rd64, {%r123, %r128};
	mov.b64 	%fd216, %rd64;
	add.s32 	%r167, %r112, 2;
	setp.gt.s32 	%p123, %r167, %r161;
	setp.lt.f64 	%p124, %fd215, %fd216;
	selp.f64 	%fd217, %fd216, %fd215, %p124;
	selp.f64 	%fd218, %fd215, %fd217, %p123;
	mov.b64 	%rd65, %fd218;
	mov.b64 	{%r134, %r139}, %rd65;
	mov.b32 	%r140, 4;
	// begin inline asm
	shfl.sync.down.b32 %r133, %r134, %r140, %r161, %r162;
	// end inline asm
	// begin inline asm
	shfl.sync.down.b32 %r138, %r139, %r140, %r161, %r162;
	// end inline asm
	mov.b64 	%rd66, {%r133, %r138};
	mov.b64 	%fd219, %rd66;
	add.s32 	%r168, %r112, 4;
	setp.gt.s32 	%p125, %r168, %r161;
	setp.lt.f64 	%p126, %fd218, %fd219;
	selp.f64 	%fd220, %fd219, %fd218, %p126;
	selp.f64 	%fd221, %fd218, %fd220, %p125;
	mov.b64 	%rd67, %fd221;
	mov.b64 	{%r144, %r149}, %rd67;
	mov.b32 	%r150, 8;
	// begin inline asm
	shfl.sync.down.b32 %r143, %r144, %r150, %r161, %r162;
	// end inline asm
	// begin inline asm
	shfl.sync.down.b32 %r148, %r149, %r150, %r161, %r162;
	// end inline asm
	mov.b64 	%rd68, {%r143, %r148};
	mov.b64 	%fd222, %rd68;
	add.s32 	%r169, %r112, 8;
	setp.gt.s32 	%p127, %r169, %r161;
	setp.lt.f64 	%p128, %fd221, %fd222;
	selp.f64 	%fd223, %fd222, %fd221, %p128;
	selp.f64 	%fd224, %fd221, %fd223, %p127;
	mov.b64 	%rd69, %fd224;
	mov.b64 	{%r154, %r159}, %rd69;
	mov.b32 	%r160, 16;
	// begin inline asm
	shfl.sync.down.b32 %r153, %r154, %r160, %r161, %r162;
	// end inline asm
	// begin inline asm
	shfl.sync.down.b32 %r158, %r159, %r160, %r161, %r162;
	// end inline asm
	mov.b64 	%rd70, {%r153, %r158};
	mov.b64 	%fd225, %rd70;
	add.s32 	%r170, %r112, 16;
	setp.gt.s32 	%p129, %r170, %r161;
	setp.lt.f64 	%p130, %fd224, %fd225;
	selp.f64 	%fd226, %fd225, %fd224, %p130;
	selp.f64 	%fd308, %fd224, %fd226, %p129;
	setp.ne.s32 	%p131, %r112, 0;
	@%p131 bra 	$L__BB6_26;
	shr.u32 	%r171, %r2, 2;
	and.b32  	%r172, %r171, 248;
	mov.u32 	%r173, _ZZN3cub18CUB_300001_SM_10006detail6reduce28DeviceReduceSingleTileKernelINS2_10policy_hubIdyN4cuda3__47maximumIdEEE10Policy1000EN6thrust24THRUST_300001_SM_1000_NS10device_ptrIdEEPdyS8_ddNS5_3std3__410__identityEEEvT0_T1_T2_T3_T4_T6_E12temp_storage;
	add.s32 	%r174, %r173, %r172;
	st.shared.f64 	[%r174+8], %fd308;
$L__BB6_26:
	bar.sync 	0;
	setp.ne.s32 	%p132, %r2, 0;
	@%p132 bra 	$L__BB6_49;
	setp.gt.u64 	%p133, %rd19, 32;
	ld.shared.f64 	%fd227, [_ZZN3cub18CUB_300001_SM_10006detail6reduce28DeviceReduceSingleTileKernelINS2_10policy_hubIdyN4cuda3__47maximumIdEEE10Policy1000EN6thrust24THRUST_300001_SM_1000_NS10device_ptrIdEEPdyS8_ddNS5_3std3__410__identityEEEvT0_T1_T2_T3_T4_T6_E12temp_storage+16];
	setp.lt.f64 	%p134, %fd308, %fd227;
	selp.f64 	%fd229, %fd227, %fd308, %p134;
	selp.f64 	%fd230, %fd229, %fd308, %p133;
	setp.gt.u64 	%p135, %rd19, 64;
	ld.shared.f64 	%fd232, [_ZZN3cub18CUB_300001_SM_10006detail6reduce28DeviceReduceSingleTileKernelINS2_10policy_hubIdyN4cuda3__47maximumIdEEE10Policy1000EN6thrust24THRUST_300001_SM_1000_NS10device_ptrIdEEPdyS8_ddNS5_3std3__410__identityEEEvT0_T1_T2_T3_T4_T6_E12temp_storage+24];
	setp.lt.f64 	%p136, %fd230, %fd232;
	selp.f64 	%fd234, %fd232, %fd230, %p136;
	selp.f64 	%fd235, %fd234, %fd230, %p135;
	setp.gt.u64 	%p137, %rd19, 96;
	ld.shared.f64 	%fd237, [_ZZN3cub18CUB_300001_SM_10006detail6reduce28DeviceReduceSingleTileKernelINS2_10policy_hubIdyN4cuda3__47maximumIdEEE10Policy1000EN6thrust24THRUST_300001_SM_1000_NS10device_ptrIdEEPdyS8_ddNS5_3std3__410__identityEEEvT0_T1_T2_T3_T4_T6_E12temp_storage+32];
	setp.lt.f64 	%p138, %fd235, %fd237;
	selp.f64 	%fd239, %fd237, %fd235, %p138;
	selp.f64 	%fd240, %fd239, %fd235, %p137;
	setp.gt.u64 	%p139, %rd19, 128;
	ld.shared.f64 	%fd242, [_ZZN3cub18CUB_300001_SM_10006detail6reduce28DeviceReduceSingleTileKernelINS2_10policy_hubIdyN4cuda3__47maximumIdEEE10Policy1000EN6thrust24THRUST_300001_SM_1000_NS10device_ptrIdEEPdyS8_ddNS5_3std3__410__identityEEEvT0_T1_T2_T3_T4_T6_E12temp_storage+40];
	setp.lt.f64 	%p140, %fd240, %fd242;
	selp.f64 	%fd244, %fd242, %fd240, %p140;
	selp.f64 	%fd245, %fd244, %fd240, %p139;
	setp.gt.u64 	%p141, %rd19, 160;
	ld.shared.f64 	%fd247, [_ZZN3cub18CUB_300001_SM_10006detail6reduce28DeviceReduceSingleTileKernelINS2_10policy_hubIdyN4cuda3__47maximumIdEEE10Policy1000EN6thrust24THRUST_300001_SM_1000_NS10device_ptrIdEEPdyS8_ddNS5_3std3__410__identityEEEvT0_T1_T2_T3_T4_T6_E12temp_storage+48];
	setp.lt.f64 	%p142, %fd245, %fd247;
	selp.f64 	%fd249, %fd247, %fd245, %p142;
	selp.f64 	%fd250, %fd249, %fd245, %p141;
	setp.gt.u64 	%p143, %rd19, 192;
	ld.shared.f64 	%fd252, [_ZZN3cub18CUB_300001_SM_10006detail6reduce28DeviceReduceSingleTileKernelINS2_10policy_hubIdyN4cuda3__47maximumIdEEE10Policy1000EN6thrust24THRUST_300001_SM_1000_NS10device_ptrIdEEPdyS8_ddNS5_3std3__410__identityEEEvT0_T1_T2_T3_T4_T6_E12temp_storage+56];
	setp.lt.f64 	%p144, %fd250, %fd252;
	selp.f64 	%fd254, %fd252, %fd250, %p144;
	selp.f64 	%fd255, %fd254, %fd250, %p143;
	setp.gt.u64 	%p145, %rd19, 224;
	ld.shared.f64 	%fd257, [_ZZN3cub18CUB_300001_SM_10006detail6reduce28DeviceReduceSingleTileKernelINS2_10policy_hubIdyN4cuda3__47maximumIdEEE10Policy1000EN6thrust24THRUST_300001_SM_1000_NS10device_ptrIdEEPdyS8_ddNS5_3std3__410__identityEEEvT0_T1_T2_T3_T4_T6_E12temp_storage+64];
	setp.lt.f64 	%p146, %fd255, %fd257;
	selp.f64 	%fd259, %fd257, %fd255, %p146;
	selp.f64 	%fd308, %fd259, %fd255, %p145;
	bra.uni 	$L__BB6_49;
$L__BB6_28:
	mov.u32 	%r24, %tid.x;
	cvt.u64.u32 	%rd6, %r24;
	mul.wide.u32 	%rd22, %r24, 8;
	add.s64 	%rd7, %rd2, %rd22;
	ld.global.f64 	%fd43, [%rd7];
	ld.global.f64 	%fd44, [%rd7+2048];
	ld.global.f64 	%fd45, [%rd7+4096];
	ld.global.f64 	%fd46, [%rd7+6144];
	ld.global.f64 	%fd47, [%rd7+8192];
	ld.global.f64 	%fd48, [%rd7+10240];
	ld.global.f64 	%fd49, [%rd7+12288];
	ld.global.f64 	%fd50, [%rd7+14336];
	setp.lt.f64 	%p3, %fd43, %fd44;
	selp.f64 	%fd51, %fd44, %fd43, %p3;
	setp.lt.f64 	%p4, %fd51, %fd45;
	selp.f64 	%fd52, %fd45, %fd51, %p4;
	setp.lt.f64 	%p5, %fd52, %fd46;
	selp.f64 	%fd53, %fd46, %fd52, %p5;
	setp.lt.f64 	%p6, %fd53, %fd47;
	selp.f64 	%fd54, %fd47, %fd53, %p6;
	setp.lt.f64 	%p7, %fd54, %fd48;
	selp.f64 	%fd55, %fd48, %fd54, %p7;
	setp.lt.f64 	%p8, %fd55, %fd49;
	selp.f64 	%fd56, %fd49, %fd55, %p8;
	setp.lt.f64 	%p9, %fd56, %fd50;
	selp.f64 	%fd307, %fd50, %fd56, %p9;
	add.s64 	%rd8, %rd19, -2048;
	setp.lt.u64 	%p10, %rd8, 2048;
	mov.b64 	%rd83, 2048;
	@%p10 bra 	$L__BB6_32;
	mov.b64 	%rd83, 2048;
$L__BB6_30:
	shl.b64 	%rd24, %rd83, 3;
	add.s64 	%rd25, %rd7, %rd24;
	ld.global.f64 	%fd57, [%rd25];
	ld.global.f64 	%fd58, [%rd25+2048];
	ld.global.f64 	%fd59, [%rd25+4096];
	ld.global.f64 	%fd60, [%rd25+6144];
	ld.global.f64 	%fd61, [%rd25+8192];
	ld.global.f64 	%fd62, [%rd25+10240];
	ld.global.f64 	%fd63, [%rd25+12288];
	ld.global.f64 	%fd64, [%rd25+14336];
	setp.lt.f64 	%p11, %fd307, %fd57;
	selp.f64 	%fd65, %fd57, %fd307, %p11;
	setp.lt.f64 	%p12, %fd65, %fd58;
	selp.f64 	%fd66, %fd58, %fd65, %p12;
	setp.lt.f64 	%p13, %fd66, %fd59;
	selp.f64 	%fd67, %fd59, %fd66, %p13;
	setp.lt.f64 	%p14, %fd67, %fd60;
	selp.f64 	%fd68, %fd60, %fd67, %p14;
	setp.lt.f64 	%p15, %fd68, %fd61;
	selp.f64 	%fd69, %fd61, %fd68, %p15;
	setp.lt.f64 	%p16, %fd69, %fd62;
	selp.f64 	%fd70, %fd62, %fd69, %p16;
	setp.lt.f64 	%p17, %fd70, %fd63;
	selp.f64 	%fd71, %fd63, %fd70, %p17;
	setp.lt.f64 	%p18, %fd71, %fd64;
	selp.f64 	%fd307, %fd64, %fd71, %p18;
	sub.s64 	%rd26, %rd19, %rd83;
	setp.lt.u64 	%p19, %rd26, 2048;
	@%p19 bra 	$L__BB6_45;
	add.s64 	%rd83, %rd83, 2048;
	setp.le.u64 	%p20, %rd83, %rd8;
	@%p20 bra 	$L__BB6_30;
$L__BB6_32:
	setp.le.u64 	%p21, %rd19, %rd83;
	cvt.u32.u64 	%r42, %rd83;
	cvt.u32.u64 	%r43, %rd19;
	sub.s32 	%r44, %r43, %r42;
	setp.ge.s32 	%p22, %r24, %r44;
	or.pred  	%p23, %p21, %p22;
	@%p23 bra 	$L__BB6_45;
	not.b32 	%r47, %r24;
	add.s32 	%r48, %r47, %r43;
	sub.s32 	%r50, %r48, %r42;
	shr.u32 	%r51, %r50, 8;
	add.s32 	%r25, %r51, 1;
	and.b32  	%r26, %r25, 15;
	setp.lt.u32 	%p24, %r50, 3840;
	mov.u32 	%r242, %r24;
	@%p24 bra 	$L__BB6_36;
	and.b32  	%r52, %r25, 33554416;
	neg.s32 	%r240, %r52;
	add.s64 	%rd27, %rd83, %rd6;
	shl.b64 	%rd28, %rd27, 3;
	add.s64 	%rd29, %rd28, %rd2;
	add.s64 	%rd84, %rd29, 16384;
	mov.u32 	%r242, %r24;
$L__BB6_35:
	.pragma "nounroll";
	ld.global.f64 	%fd73, [%rd84+-16384];
	setp.lt.f64 	%p25, %fd307, %fd73;
	selp.f64 	%fd74, %fd73, %fd307, %p25;
	ld.global.f64 	%fd75, [%rd84+-14336];
	setp.lt.f64 	%p26, %fd74, %fd75;
	selp.f64 	%fd76, %fd75, %fd74, %p26;
	ld.global.f64 	%fd77, [%rd84+-12288];
	setp.lt.f64 	%p27, %fd76, %fd77;
	selp.f64 	%fd78, %fd77, %fd76, %p27;
	ld.global.f64 	%fd79, [%rd84+-10240];
	setp.lt.f64 	%p28, %fd78, %fd79;
	selp.f64 	%fd80, %fd79, %fd78, %p28;
	ld.global.f64 	%fd81, [%rd84+-8192];
	setp.lt.f64 	%p29, %fd80, %fd81;
	selp.f64 	%fd82, %fd81, %fd80, %p29;
	ld.global.f64 	%fd83, [%rd84+-6144];
	setp.lt.f64 	%p30, %fd82, %fd83;
	selp.f64 	%fd84, %fd83, %fd82, %p30;
	ld.global.f64 	%fd85, [%rd84+-4096];
	setp.lt.f64 	%p31, %fd84, %fd85;
	selp.f64 	%fd86, %fd85, %fd84, %p31;
	ld.global.f64 	%fd87, [%rd84+-2048];
	setp.lt.f64 	%p32, %fd86, %fd87;
	selp.f64 	%fd88, %fd87, %fd86, %p32;
	ld.global.f64 	%fd89, [%rd84];
	setp.lt.f64 	%p33, %fd88, %fd89;
	selp.f64 	%fd90, %fd89, %fd88, %p33;
	ld.global.f64 	%fd91, [%rd84+2048];
	setp.lt.f64 	%p34, %fd90, %fd91;
	selp.f64 	%fd92, %fd91, %fd90, %p34;
	ld.global.f64 	%fd93, [%rd84+4096];
	setp.lt.f64 	%p35, %fd92, %fd93;
	selp.f64 	%fd94, %fd93, %fd92, %p35;
	ld.global.f64 	%fd95, [%rd84+6144];
	setp.lt.f64 	%p36, %fd94, %fd95;
	selp.f64 	%fd96, %fd95, %fd94, %p36;
	ld.global.f64 	%fd97, [%rd84+8192];
	setp.lt.f64 	%p37, %fd96, %fd97;
	selp.f64 	%fd98, %fd97, %fd96, %p37;
	ld.global.f64 	%fd99, [%rd84+10240];
	setp.lt.f64 	%p38, %fd98, %fd99;
	selp.f64 	%fd100, %fd99, %fd98, %p38;
	ld.global.f64 	%fd101, [%rd84+12288];
	setp.lt.f64 	%p39, %fd100, %fd101;
	selp.f64 	%fd102, %fd101, %fd100, %p39;
	ld.global.f64 	%fd103, [%rd84+14336];
	setp.lt.f64 	%p40, %fd102, %fd103;
	selp.f64 	%fd307, %fd103, %fd102, %p40;
	add.s32 	%r242, %r242, 4096;
	add.s32 	%r240, %r240, 16;
	add.s64 	%rd84, %rd84, 32768;
	setp.ne.s32 	%p41, %r240, 0;
	@%p41 bra 	$L__BB6_35;
$L__BB6_36:
	setp.eq.s32 	%p42, %r26, 0;
	@%p42 bra 	$L__BB6_45;
	and.b32  	%r33, %r25, 7;
	setp.lt.u32 	%p43, %r26, 8;
	@%p43 bra 	$L__BB6_39;
	cvt.u64.u32 	%rd30, %r242;
	add.s64 	%rd31, %rd83, %rd30;
	shl.b64 	%rd32, %rd31, 3;
	add.s64 	%rd33, %rd2, %rd32;
	ld.global.f64 	%fd105, [%rd33];
	setp.lt.f64 	%p44, %fd307, %fd105;
	selp.f64 	%fd106, %fd105, %fd307, %p44;
	ld.global.f64 	%fd107, [%rd33+2048];
	setp.lt.f64 	%p45, %fd106, %fd107;
	selp.f64 	%fd108, %fd107, %fd106, %p45;
	ld.global.f64 	%fd109, [%rd33+4096];
	setp.lt.f64 	%p46, %fd108, %fd109;
	selp.f64 	%fd110, %fd109, %fd108, %p46;
	ld.global.f64 	%fd111, [%rd33+6144];
	setp.lt.f64 	%p47, %fd110, %fd111;
	selp.f64 	%fd112, %fd111, %fd110, %p47;
	ld.global.f64 	%fd113, [%rd33+8192];
	setp.lt.f64 	%p48, %fd112, %fd113;
	selp.f64 	%fd114, %fd113, %fd112, %p48;
	ld.global.f64 	%fd115, [%rd33+10240];
	setp.lt.f64 	%p49, %fd114, %fd115;
	selp.f64 	%fd116, %fd115, %fd114, %p49;
	ld.global.f64 	%fd117, [%rd33+12288];
	setp.lt.f64 	%p50, %fd116, %fd117;
	selp.f64 	%fd118, %fd117, %fd116, %p50;
	ld.global.f64 	%fd119, [%rd33+14336];
	setp.lt.f64 	%p51, %fd118, %fd119;
	selp.f64 	%fd307, %fd119, %fd118, %p51;
	add.s32 	%r242, %r242, 2048;
$L__BB6_39:
	setp.eq.s32 	%p52, %r33, 0;
	@%p52 bra 	$L__BB6_45;
	and.b32  	%r36, %r25, 3;
	setp.lt.u32 	%p53, %r33, 4;
	@%p53 bra 	$L__BB6_42;
	cvt.u64.u32 	%rd34, %r242;
	add.s64 	%rd35, %rd83, %rd34;
	shl.b64 	%rd36, %rd35, 3;
	add.s64 	%rd37, %rd2, %rd36;
	ld.global.f64 	%fd121, [%rd37];
	setp.lt.f64 	%p54, %fd307, %fd121;
	selp.f64 	%fd122, %fd121, %fd307, %p54;
	ld.global.f64 	%fd123, [%rd37+2048];
	setp.lt.f64 	%p55, %fd122, %fd123;
	selp.f64 	%fd124, %fd123, %fd122, %p55;
	ld.global.f64 	%fd125, [%rd37+4096];
	setp.lt.f64 	%p56, %fd124, %fd125;
	selp.f64 	%fd126, %fd125, %fd124, %p56;
	ld.global.f64 	%fd127, [%rd37+6144];
	setp.lt.f64 	%p57, %fd126, %fd127;
	selp.f64 	%fd307, %fd127, %fd126, %p57;
	add.s32 	%r242, %r242, 1024;
$L__BB6_42:
	setp.eq.s32 	%p58, %r36, 0;
	@%p58 bra 	$L__BB6_45;
	cvt.u64.u32 	%rd38, %r242;
	add.s64 	%rd39, %rd83, %rd38;
	shl.b64 	%rd40, %rd39, 3;
	add.s64 	%rd85, %rd2, %rd40;
	neg.s32 	%r245, %r36;
$L__BB6_44:
	.pragma "nounroll";
	ld.global.f64 	%fd128, [%rd85];
	setp.lt.f64 	%p59, %fd307, %fd128;
	selp.f64 	%fd307, %fd128, %fd307, %p59;
	add.s64 	%rd85, %rd85, 2048;
	add.s32 	%r245, %r245, 1;
	setp.ne.s32 	%p60, %r245, 0;
	@%p60 bra 	$L__BB6_44;
$L__BB6_45:
	// begin inline asm
	mov.u32 %r53, %laneid;
	// end inline asm
	mov.b64 	%rd41, %fd307;
	mov.b64 	{%r55, %r60}, %rd41;
	mov.b32 	%r61, 1;
	mov.b32 	%r102, 31;
	mov.b32 	%r103, -1;
	// begin inline asm
	shfl.sync.down.b32 %r54, %r55, %r61, %r102, %r103;
	// end inline asm
	// begin inline asm
	shfl.sync.down.b32 %r59, %r60, %r61, %r102, %r103;
	// end inline asm
	mov.b64 	%rd42, {%r54, %r59};
	mov.b64 	%fd129, %rd42;
	setp.gt.s32 	%p61, %r53, 30;
	setp.lt.f64 	%p62, %fd307, %fd129;
	selp.f64 	%fd130, %fd129, %fd307, %p62;
	selp.f64 	%fd131, %fd307, %fd130, %p61;
	mov.b64 	%rd43, %fd131;
	mov.b64 	{%r65, %r70}, %rd43;
	mov.b32 	%r71, 2;
	// begin inline asm
	shfl.sync.down.b32 %r64, %r65, %r71, %r102, %r103;
	// end inline asm
	// begin inline asm
	shfl.sync.down.b32 %r69, %r70, %r71, %r102, %r103;
	// end inline asm
	mov.b64 	%rd44, {%r64, %r69};
	mov.b64 	%fd132, %rd44;
	setp.gt.s32 	%p63, %r53, 29;
	setp.lt.f64 	%p64, %fd131, %fd132;
	selp.f64 	%fd133, %fd132, %fd131, %p64;
	selp.f64 	%fd134, %fd131, %fd133, %p63;
	mov.b64 	%rd45, %fd134;
	mov.b64 	{%r75, %r80}, %rd45;
	mov.b32 	%r81, 4;
	// begin inline asm
	shfl.sync.down.b32 %r74, %r75, %r81, %r102, %r103;
	// end inline asm
	// begin inline asm
	shfl.sync.down.b32 %r79, %r80, %r81, %r102, %r103;
	// end inline asm
	mov.b64 	%rd46, {%r74, %r79};
	mov.b64 	%fd135, %rd46;
	setp.gt.s32 	%p65, %r53, 27;
	setp.lt.f64 	%p66, %fd134, %fd135;
	selp.f64 	%fd136, %fd135, %fd134, %p66;
	selp.f64 	%fd137, %fd134, %fd136, %p65;
	mov.b64 	%rd47, %fd137;
	mov.b64 	{%r85, %r90}, %rd47;
	mov.b32 	%r91, 8;
	// begin inline asm
	shfl.sync.down.b32 %r84, %r85, %r91, %r102, %r103;
	// end inline asm
	// begin inline asm
	shfl.sync.down.b32 %r89, %r90, %r91, %r102, %r103;
	// end inline asm
	mov.b64 	%rd48, {%r84, %r89};
	mov.b64 	%fd138, %rd48;
	setp.gt.s32 	%p67, %r53, 23;
	setp.lt.f64 	%p68, %fd137, %fd138;
	selp.f64 	%fd139, %fd138, %fd137, %p68;
	selp.f64 	%fd140, %fd137, %fd139, %p67;
	mov.b64 	%rd49, %fd140;
	mov.b64 	{%r95, %r100}, %rd49;
	mov.b32 	%r101, 16;
	// begin inline asm
	shfl.sync.down.b32 %r94, %r95, %r101, %r102, %r103;
	// end inline asm
	// begin inline asm
	shfl.sync.down.b32 %r99, %r100, %r101, %r102, %r103;
	// end inline asm
	mov.b64 	%rd50, {%r94, %r99};
	mov.b64 	%fd141, %rd50;
	setp.gt.s32 	%p69, %r53, 15;
	setp.lt.f64 	%p70, %fd140, %fd141;
	selp.f64 	%fd38, %fd141, %fd140, %p70;
	selp.f64 	%fd308, %fd140, %fd38, %p69;
	setp.ne.s32 	%p71, %r53, 0;
	@%p71 bra 	$L__BB6_47;
	shr.u32 	%r104, %r24, 2;
	and.b32  	%r105, %r104, 248;
	mov.u32 	%r106, _ZZN3cub18CUB_300001_SM_10006detail6reduce28DeviceReduceSingleTileKernelINS2_10policy_hubIdyN4cuda3__47maximumIdEEE10Policy1000EN6thrust24THRUST_300001_SM_1000_NS10device_ptrIdEEPdyS8_ddNS5_3std3__410__identityEEEvT0_T1_T2_T3_T4_T6_E12temp_storage;
	add.s32 	%r107, %r106, %r105;
	st.shared.f64 	[%r107+8], %fd38;
$L__BB6_47:
	bar.sync 	0;
	setp.ne.s32 	%p72, %r24, 0;
	@%p72 bra 	$L__BB6_49;
	ld.shared.f64 	%fd142, [_ZZN3cub18CUB_300001_SM_10006detail6reduce28DeviceReduceSingleTileKernelINS2_10policy_hubIdyN4cuda3__47maximumIdEEE10Policy1000EN6thrust24THRUST_300001_SM_1000_NS10device_ptrIdEEPdyS8_ddNS5_3std3__410__identityEEEvT0_T1_T2_T3_T4_T6_E12temp_storage+16];
	setp.lt.f64 	%p73, %fd308, %fd142;
	selp.f64 	%fd143, %fd142, %fd308, %p73;
	ld.shared.f64 	%fd144, [_ZZN3cub18CUB_300001_SM_10006detail6reduce28DeviceReduceSingleTileKernelINS2_10policy_hubIdyN4cuda3__47maximumIdEEE10Policy1000EN6thrust24THRUST_300001_SM_1000_NS10device_ptrIdEEPdyS8_ddNS5_3std3__410__identityEEEvT0_T1_T2_T3_T4_T6_E12temp_storage+24];
	setp.lt.f64 	%p74, %fd143, %fd144;
	selp.f64 	%fd145, %fd144, %fd143, %p74;
	ld.shared.f64 	%fd146, [_ZZN3cub18CUB_300001_SM_10006detail6reduce28DeviceReduceSingleTileKernelINS2_10policy_hubIdyN4cuda3__47maximumIdEEE10Policy1000EN6thrust24THRUST_300001_SM_1000_NS10device_ptrIdEEPdyS8_ddNS5_3std3__410__identityEEEvT0_T1_T2_T3_T4_T6_E12temp_storage+32];
	setp.lt.f64 	%p75, %fd145, %fd146;
	selp.f64 	%fd147, %fd146, %fd145, %p75;
	ld.shared.f64 	%fd148, [_ZZN3cub18CUB_300001_SM_10006detail6reduce28DeviceReduceSingleTileKernelINS2_10policy_hubIdyN4cuda3__47maximumIdEEE10Policy1000EN6thrust24THRUST_300001_SM_1000_NS10device_ptrIdEEPdyS8_ddNS5_3std3__410__identityEEEvT0_T1_T2_T3_T4_T6_E12temp_storage+40];
	setp.lt.f64 	%p76, %fd147, %fd148;
	selp.f64 	%fd149, %fd148, %fd147, %p76;
	ld.shared.f64 	%fd150, [_ZZN3cub18CUB_300001_SM_10006detail6reduce28DeviceReduceSingleTileKernelINS2_10policy_hubIdyN4cuda3__47maximumIdEEE10Policy1000EN6thrust24THRUST_300001_SM_1000_NS10device_ptrIdEEPdyS8_ddNS5_3std3__410__identityEEEvT0_T1_T2_T3_T4_T6_E12temp_storage+48];
	setp.lt.f64 	%p77, %fd149, %fd150;
	selp.f64 	%fd151, %fd150, %fd149, %p77;
	ld.shared.f64 	%fd152, [_ZZN3cub18CUB_300001_SM_10006detail6reduce28DeviceReduceSingleTileKernelINS2_10policy_hubIdyN4cuda3__47maximumIdEEE10Policy1000EN6thrust24THRUST_300001_SM_1000_NS10device_ptrIdEEPdyS8_ddNS5_3std3__410__identityEEEvT0_T1_T2_T3_T4_T6_E12temp_storage+56];
	setp.lt.f64 	%p78, %fd151, %fd152;
	selp.f64 	%fd153, %fd152, %fd151, %p78;
	ld.shared.f64 	%fd154, [_ZZN3cub18CUB_300001_SM_10006detail6reduce28DeviceReduceSingleTileKernelINS2_10policy_hubIdyN4cuda3__47maximumIdEEE10Policy1000EN6thrust24THRUST_300001_SM_1000_NS10device_ptrIdEEPdyS8_ddNS5_3std3__410__identityEEEvT0_T1_T2_T3_T4_T6_E12temp_storage+64];
	setp.lt.f64 	%p79, %fd153, %fd154;
	selp.f64 	%fd308, %fd154, %fd153, %p79;
$L__BB6_49:
	mov.u32 	%r230, %tid.x;
	setp.ne.s32 	%p166, %r230, 0;
	@%p166 bra 	$L__BB6_51;
	setp.lt.f64 	%p167, %fd42, %fd308;
	selp.f64 	%fd286, %fd308, %fd42, %p167;
	st.global.f64 	[%rd1], %fd286;
$L__BB6_51:
	ret;

}
	// .globl	_ZN3cub18CUB_300001_SM_10006detail6reduce18DeviceReduceKernelINS2_10policy_hubIdyN4cuda3__47maximumIdEEE10Policy1000EN6thrust24THRUST_300001_SM_1000_NS10device_ptrIdEEyS8_dNS5_3std3__410__identityEEEvT0_PT3_T1_NS0_13GridEvenShareISL_EET2_T4_
.visible .entry _ZN3cub18CUB_300001_SM_10006detail6reduce18DeviceReduceKernelINS2_10policy_hubIdyN4cuda3__47maximumIdEEE10Policy1000EN6thrust24THRUST_300001_SM_1000_NS10device_ptrIdEEyS8_dNS5_3std3__410__identityEEEvT0_PT3_T1_NS0_13GridEvenShareISL_EET2_T4_(
	.param .align 8 .b8 _ZN3cub18CUB_300001_SM_10006detail6reduce18DeviceReduceKernelINS2_10policy_hubIdyN4cuda3__47maximumIdEEE10Policy1000EN6thrust24THRUST_300001_SM_1000_NS10device_ptrIdEEyS8_dNS5_3std3__410__identityEEEvT0_PT3_T1_NS0_13GridEvenShareISL_EET2_T4__param_0[8],
	.param .u64 .ptr .align 1 _ZN3cub18CUB_300001_SM_10006detail6reduce18DeviceReduceKernelINS2_10policy_hubIdyN4cuda3__47maximumIdEEE10Policy1000EN6thrust24THRUST_300001_SM_1000_NS10device_ptrIdEEyS8_dNS5_3std3__410__identityEEEvT0_PT3_T1_NS0_13GridEvenShareISL_EET2_T4__param_1,
	.param .u64 _ZN3cub18CUB_300001_SM_10006detail6reduce18DeviceReduceKernelINS2_10policy_hubIdyN4cuda3__47maximumIdEEE10Policy1000EN6thrust24THRUST_300001_SM_1000_NS10device_ptrIdEEyS8_dNS5_3std3__410__identityEEEvT0_PT3_T1_NS0_13GridEvenShareISL_EET2_T4__param_2,
	.param .align 8 .b8 _ZN3cub18CUB_300001_SM_10006detail6reduce18DeviceReduceKernelINS2_10policy_hubIdyN4cuda3__47maximumIdEEE10Policy1000EN6thrust24THRUST_300001_SM_1000_NS10device_ptrIdEEyS8_dNS5_3std3__410__identityEEEvT0_PT3_T1_NS0_13GridEvenShareISL_EET2_T4__param_3[72],
	.param .align 1 .b8 _ZN3cub18CUB_300001_SM_10006detail6reduce18DeviceReduceKernelINS2_10policy_hubIdyN4cuda3__47maximumIdEEE10Policy1000EN6thrust24THRUST_300001_SM_1000_NS10device_ptrIdEEyS8_dNS5_3std3__410__identityEEEvT0_PT3_T1_NS0_13GridEvenShareISL_EET2_T4__param_4[1],
	.param .align 1 .b8 _ZN3cub18CUB_300001_SM_10006detail6reduce18DeviceReduceKernelINS2_10policy_hubIdyN4cuda3__47maximumIdEEE10Policy1000EN6thrust24THRUST_300001_SM_1000_NS10device_ptrIdEEyS8_dNS5_3std3__410__identityEEEvT0_PT3_T1_NS0_13GridEvenShareISL_EET2_T4__param_5[1]
)
.maxntid 256
{
	.reg .pred 	%p<166>;
	.reg .b16 	%rs<4>;
	.reg .b32 	%r<281>;
	.reg .b64 	%rd<108>;
	.reg .b64 	%fd<305>;
	// demoted variable
	.shared .align 8 .b8 _ZZN3cub18CUB_300001_SM_10006detail6reduce18DeviceReduceKernelINS2_10policy_hubIdyN4cuda3__47maximumIdEEE10Policy1000EN6thrust24THRUST_300001_SM_1000_NS10device_ptrIdEEyS8_dNS5_3std3__410__identityEEEvT0_PT3_T1_NS0_13GridEvenShareISL_EET2_T4_E12temp_storage[80];
	ld.param.u64 	%rd1, [_ZN3cub18CUB_300001_SM_10006detail6reduce18DeviceReduceKernelINS2_10policy_hubIdyN4cuda3__47maximumIdEEE10Policy1000EN6thrust24THRUST_300001_SM_1000_NS10device_ptrIdEEyS8_dNS5_3std3__410__identityEEEvT0_PT3_T1_NS0_13GridEvenShareISL_EET2_T4__param_3+32];
	ld.param.u32 	%r1, [_ZN3cub18CUB_300001_SM_10006detail6reduce18DeviceReduceKernelINS2_10policy_hubIdyN4cuda3__47maximumIdEEE10Policy1000EN6thrust24THRUST_300001_SM_1000_NS10device_ptrIdEEyS8_dNS5_3std3__410__identityEEEvT0_PT3_T1_NS0_13GridEvenShareISL_EET2_T4__param_3+40];
	ld.param.u64 	%rd25, [_ZN3cub18CUB_300001_SM_10006detail6reduce18DeviceReduceKernelINS2_10policy_hubIdyN4cuda3__47maximumIdEEE10Policy1000EN6thrust24THRUST_300001_SM_1000_NS10device_ptrIdEEyS8_dNS5_3std3__410__identityEEEvT0_PT3_T1_NS0_13GridEvenShareISL_EET2_T4__param_0];
	cvta.to.global.u64 	%rd2, %rd25;
	mov.u32 	%r2, %ctaid.x;
	shl.b32 	%r50, %r1, 11;
	cvt.s64.s32 	%rd3, %r50;
	shl.b32 	%r51, %r2, 11;
	cvt.u64.u32 	%rd4, %r51;
	sub.s64 	%rd5, %rd1, %rd4;
	setp.gt.u64 	%p1, %rd5, 2047;
	@%p1 bra 	$L__BB7_25;
	cvt.u32.u64 	%r137, %rd4;
	cvt.u32.u64 	%r3, %rd1;
	sub.s32 	%r4, %r3, %r137;
	mov.u32 	%r5, %tid.x;
	setp.ge.s32 	%p79, %r5, %r4;
	mov.f64 	%fd293, 0d0000000000000000;
	mov.u32 	%r268, %r5;
	@%p79 bra 	$L__BB7_3;
	add.s32 	%r139, %r137, %r5;
	mul.wide.u32 	%rd61, %r139, 8;
	add.s64 	%rd62, %rd2, %rd61;
	ld.global.f64 	%fd293, [%rd62];
	add.s32 	%r268, %r5, 256;
$L__BB7_3:
	setp.ge.s32 	%p80, %r268, %r4;
	@%p80 bra 	$L__BB7_16;
	not.b32 	%r141, %r268;
	add.s32 	%r142, %r141, %r3;
	sub.s32 	%r143, %r142, %r137;
	shr.u32 	%r144, %r143, 8;
	add.s32 	%r8, %r144, 1;
	and.b32  	%r9, %r8, 15;
	setp.lt.u32 	%p81, %r143, 3840;
	@%p81 bra 	$L__BB7_7;
	and.b32  	%r145, %r8, 33554416;
	neg.s32 	%r266, %r145;
	mul.wide.u32 	%rd63, %r2, 16384;
	mul.wide.u32 	%rd64, %r268, 8;
	or.b64  	%rd65, %rd63, %rd64;
	add.s64 	%rd66, %rd65, %rd2;
	add.s64 	%rd102, %rd66, 16384;
$L__BB7_6:
	.pragma "nounroll";
	ld.global.f64 	%fd155, [%rd102+-16384];
	setp.lt.f64 	%p82, %fd293, %fd155;
	selp.f64 	%fd156, %fd155, %fd293, %p82;
	ld.global.f64 	%fd157, [%rd102+-14336];
	setp.lt.f64 	%p83, %fd156, %fd157;
	selp.f64 	%fd158, %fd157, %fd156, %p83;
	ld.global.f64 	%fd159, [%rd102+-12288];
	setp.lt.f64 	%p84, %fd158, %fd159;
	selp.f64 	%fd160, %fd159, %fd158, %p84;
	ld.global.f64 	%fd161, [%rd102+-10240];
	setp.lt.f64 	%p85, %fd160, %fd161;
	selp.f64 	%fd162, %fd161, %fd160, %p85;
	ld.global.f64 	%fd163, [%rd102+-8192];
	setp.lt.f64 	%p86, %fd162, %fd163;
	selp.f64 	%fd164, %fd163, %fd162, %p86;
	ld.global.f64 	%fd165, [%rd102+-6144];
	setp.lt.f64 	%p87, %fd164, %fd165;
	selp.f64 	%fd166, %fd165, %fd164, %p87;
	ld.global.f64 	%fd167, [%rd102+-4096];
	setp.lt.f64 	%p88, %fd166, %fd167;
	selp.f64 	%fd168, %fd167, %fd166, %p88;
	ld.global.f64 	%fd169, [%rd102+-2048];
	setp.lt.f64 	%p89, %fd168, %fd169;
	selp.f64 	%fd170, %fd169, %fd168, %p89;
	ld.global.f64 	%fd171, [%rd102];
	setp.lt.f64 	%p90, %fd170, %fd171;
	selp.f64 	%fd172, %fd171, %fd170, %p90;
	ld.global.f64 	%fd173, [%rd102+2048];
	setp.lt.f64 	%p91, %fd172, %fd173;
	selp.f64 	%fd174, %fd173, %fd172, %p91;
	ld.global.f64 	%fd175, [%rd102+4096];
	setp.lt.f64 	%p92, %fd174, %fd175;
	selp.f64 	%fd176, %fd175, %fd174, %p92;
	ld.global.f64 	%fd177, [%rd102+6144];
	setp.lt.f64 	%p93, %fd176, %fd177;
	selp.f64 	%fd178, %fd177, %fd176, %p93;
	ld.global.f64 	%fd179, [%rd102+8192];
	setp.lt.f64 	%p94, %fd178, %fd179;
	selp.f64 	%fd180, %fd179, %fd178, %p94;
	ld.global.f64 	%fd181, [%rd102+10240];
	setp.lt.f64 	%p95, %fd180, %fd181;
	selp.f64 	%fd182, %fd181, %fd180, %p95;
	ld.global.f64 	%fd183, [%rd102+12288];
	setp.lt.f64 	%p96, %fd182, %fd183;
	selp.f64 	%fd184, %fd183, %fd182, %p96;
	ld.global.f64 	%fd185, [%rd102+14336];
	setp.lt.f64 	%p97, %fd184, %fd185;
	selp.f64 	%fd293, %fd185, %fd184, %p97;
	add.s32 	%r268, %r268, 4096;
	add.s32 	%r266, %r266, 16;
	add.s64 	%rd102, %rd102, 32768;
	setp.ne.s32 	%p98, %r266, 0;
	@%p98 bra 	$L__BB7_6;
$L__BB7_7:
	setp.eq.s32 	%p99, %r9, 0;
	@%p99 bra 	$L__BB7_16;
	and.b32  	%r16, %r8, 7;
	setp.lt.u32 	%p100, %r9, 8;
	@%p100 bra 	$L__BB7_10;
	cvt.s64.s32 	%rd67, %r268;
	add.s64 	%rd68, %rd67, %rd4;
	shl.b64 	%rd69, %rd68, 3;
	add.s64 	%rd70, %rd2, %rd69;
	ld.global.f64 	%fd187, [%rd70];
	setp.lt.f64 	%p101, %fd293, %fd187;
	selp.f64 	%fd188, %fd187, %fd293, %p101;
	ld.global.f64 	%fd189, [%rd70+2048];
	setp.lt.f64 	%p102, %fd188, %fd189;
	selp.f64 	%fd190, %fd189, %fd188, %p102;
	ld.global.f64 	%fd191, [%rd70+4096];
	setp.lt.f64 	%p103, %fd190, %fd191;
	selp.f64 	%fd192, %fd191, %fd190, %p103;
	ld.global.f64 	%fd193, [%rd70+6144];
	setp.lt.f64 	%p104, %fd192, %fd193;
	selp.f64 	%fd194, %fd193, %fd192, %p104;
	ld.global.f64 	%fd195, [%rd70+8192];
	setp.lt.f64 	%p105, %fd194, %fd195;
	selp.f64 	%fd196, %fd195, %fd194, %p105;
	ld.global.f64 	%fd197, [%rd70+10240];
	setp.lt.f64 	%p106, %fd196, %fd197;
	selp.f64 	%fd198, %fd197, %fd196, %p106;
	ld.global.f64 	%fd199, [%rd70+12288];
	setp.lt.f64 	%p107, %fd198, %fd199;
	selp.f64 	%fd200, %fd199, %fd198, %p107;
	ld.global.f64 	%fd201, [%rd70+14336];
	setp.lt.f64 	%p108, %fd200, %fd201;
	selp.f64 	%fd293, %fd201, %fd200, %p108;
	add.s32 	%r268, %r268, 2048;
$L__BB7_10:
	setp.eq.s32 	%p109, %r16, 0;
	@%p109 bra 	$L__BB7_16;
	and.b32  	%r19, %r8, 3;
	setp.lt.u32 	%p110, %r16, 4;
	@%p110 bra 	$L__BB7_13;
	cvt.s64.s32 	%rd71, %r268;
	add.s64 	%rd72, %rd71, %rd4;
	shl.b64 	%rd73, %rd72, 3;
	add.s64 	%rd74, %rd2, %rd73;
	ld.global.f64 	%fd203, [%rd74];
	setp.lt.f64 	%p111, %fd293, %fd203;
	selp.f64 	%fd204, %fd203, %fd293, %p111;
	ld.global.f64 	%fd205, [%rd74+2048];
	setp.lt.f64 	%p112, %fd204, %fd205;
	selp.f64 	%fd206, %fd205, %fd204, %p112;
	ld.global.f64 	%fd207, [%rd74+4096];
	setp.lt.f64 	%p113, %fd206, %fd207;
	selp.f64 	%fd208, %fd207, %fd206, %p113;
	ld.global.f64 	%fd209, [%rd74+6144];
	setp.lt.f64 	%p114, %fd208, %fd209;
	selp.f64 	%fd293, %fd209, %fd208, %p114;
	add.s32 	%r268, %r268, 1024;
$L__BB7_13:
	setp.eq.s32 	%p115, %r19, 0;
	@%p115 bra 	$L__BB7_16;
	mul.wide.u32 	%rd75, %r2, 16384;
	add.s64 	%rd9, %rd2, %rd75;
	neg.s32 	%r271, %r19;
$L__BB7_15:
	.pragma "nounroll";
	mul.wide.s32 	%rd76, %r268, 8;
	add.s64 	%rd77, %rd9, %rd76;
	ld.global.f64 	%fd210, [%rd77];
	setp.lt.f64 	%p116, %fd293, %fd210;
	selp.f64 	%fd293, %fd210, %fd293, %p116;
	add.s32 	%r268, %r268, 256;
	add.s32 	%r271, %r271, 1;
	setp.ne.s32 	%p117, %r271, 0;
	@%p117 bra 	$L__BB7_15;
$L__BB7_16:
	setp.lt.s32 	%p118, %r4, 256;
	@%p118 bra 	$L__BB7_21;
	// begin inline asm
	mov.u32 %r209, %laneid;
	// end inline asm
	mov.b64 	%rd88, %fd293;
	mov.b64 	{%r211, %r216}, %rd88;
	mov.b32 	%r217, 1;
	mov.b32 	%r258, 31;
	mov.b32 	%r259, -1;
	// begin inline asm
	shfl.sync.down.b32 %r210, %r211, %r217, %r258, %r259;
	// end inline asm
	// begin inline asm
	shfl.sync.down.b32 %r215, %r216, %r217, %r258, %r259;
	// end inline asm
	mov.b64 	%rd89, {%r210, %r215};
	mov.b64 	%fd258, %rd89;
	setp.gt.s32 	%p146, %r209, 30;
	setp.lt.f64 	%p147, %fd293, %fd258;
	selp.f64 	%fd259, %fd258, %fd293, %p147;
	selp.f64 	%fd260, %fd293, %fd259, %p146;
	mov.b64 	%rd90, %fd260;
	mov.b64 	{%r221, %r226}, %rd90;
	mov.b32 	%r227, 2;
	// begin inline asm
	shfl.sync.down.b32 %r220, %r221, %r227, %r258, %r259;
	// end inline asm
	// begin inline asm
	shfl.sync.down.b32 %r225, %r226, %r227, %r258, %r259;
	// end inline asm
	mov.b64 	%rd91, {%r220, %r225};
	mov.b64 	%fd261, %rd91;
	setp.gt.s32 	%p148, %r209, 29;
	setp.lt.f64 	%p149, %fd260, %fd261;
	selp.f64 	%fd262, %fd261, %fd260, %p149;
	selp.f64 	%fd263, %fd260, %fd262, %p148;
	mov.b64 	%rd92, %fd263;
	mov.b64 	{%r231, %r236}, %rd92;
	mov.b32 	%r237, 4;
	// begin inline asm
	shfl.sync.down.b32 %r230, %r231, %r237, %r258, %r259;
	// end inline asm
	// begin inline asm
	shfl.sync.down.b32 %r235, %r236, %r237, %r258, %r259;
	// end inline asm
	mov.b64 	%rd93, {%r230, %r235};
	mov.b64 	%fd264, %rd93;
	setp.gt.s32 	%p150, %r209, 27;
	setp.lt.f64 	%p151, %fd263, %fd264;
	selp.f64 	%fd265, %fd264, %fd263, %p151;
	selp.f64 	%fd266, %fd263, %fd265, %p150;
	mov.b64 	%rd94, %fd266;
	mov.b64 	{%r241, %r246}, %rd94;
	mov.b32 	%r247, 8;
	// begin inline asm
	shfl.sync.down.b32 %r240, %r241, %r247, %r258, %r259;
	// end inline asm
	// begin inline asm
	shfl.sync.down.b32 %r245, %r246, %r247, %r258, %r259;
	// end inline asm
	mov.b64 	%rd95, {%r240, %r245};
	mov.b64 	%fd267, %rd95;
	setp.gt.s32 	%p152, %r209, 23;
	setp.lt.f64 	%p153, %fd266, %fd267;
	selp.f64 	%fd268, %fd267, %fd266, %p153;
	selp.f64 	%fd269, %fd266, %fd268, %p152;
	mov.b64 	%rd96, %fd269;
	mov.b64 	{%r251, %r256}, %rd96;
	mov.b32 	%r257, 16;
	// begin inline asm
	shfl.sync.down.b32 %r250, %r251, %r257, %r258, %r259;
	// end inline asm
	// begin inline asm
	shfl.sync.down.b32 %r255, %r256, %r257, %r258, %r259;
	// end inline asm
	mov.b64 	%rd97, {%r250, %r255};
	mov.b64 	%fd270, %rd97;
	setp.gt.s32 	%p154, %r209, 15;
	setp.lt.f64 	%p155, %fd269, %fd270;
	selp.f64 	%fd16, %fd270, %fd269, %p155;
	selp.f64 	%fd304, %fd269, %fd16, %p154;
	setp.ne.s32 	%p156, %r209, 0;
	@%p156 bra 	$L__BB7_19;
	shr.u32 	%r260, %r5, 2;
	and.b32  	%r261, %r260, 248;
	mov.u32 	%r262, _ZZN3cub18CUB_300001_SM_10006detail6reduce18DeviceReduceKernelINS2_10policy_hubIdyN4cuda3__47maximumIdEEE10Policy1000EN6thrust24THRUST_300001_SM_1000_NS10device_ptrIdEEyS8_dNS5_3std3__410__identityEEEvT0_PT3_T1_NS0_13GridEvenShareISL_EET2_T4_E12temp_storage;
	add.s32 	%r263, %r262, %r261;
	st.shared.f64 	[%r263+8], %fd16;
$L__BB7_19:
	bar.sync 	0;
	setp.ne.s32 	%p157, %r5, 0;
	@%p157 bra 	$L__BB7_46;
	ld.shared.f64 	%fd271, [_ZZN3cub18CUB_300001_SM_10006detail6reduce18DeviceReduceKernelINS2_10policy_hubIdyN4cuda3__47maximumIdEEE10Policy1000EN6thrust24THRUST_300001_SM_1000_NS10device_ptrIdEEyS8_dNS5_3std3__410__identityEEEvT0_PT3_T1_NS0_13GridEvenShareISL_EET2_T4_E12temp_storage+16];
	setp.lt.f64 	%p158, %fd304, %fd271;
	selp.f64 	%fd272, %fd271, %fd304, %p158;
	ld.shared.f64 	%fd273, [_ZZN3cub18CUB_300001_SM_10006detail6reduce18DeviceReduceKernelINS2_10policy_hubIdyN4cuda3__47maximumIdEEE10Policy1000EN6thrust24THRUST_300001_SM_1000_NS10device_ptrIdEEyS8_dNS5_3std3__410__identityEEEvT0_PT3_T1_NS0_13GridEvenShareISL_EET2_T4_E12temp_storage+24];
	setp.lt.f64 	%p159, %fd272, %fd273;
	selp.f64 	%fd274, %fd273, %fd272, %p159;
	ld.shared.f64 	%fd275, [_ZZN3cub18CUB_300001_SM_10006detail6reduce18DeviceReduceKernelINS2_10policy_hubIdyN4cuda3__47maximumIdEEE10Policy1000EN6thrust24THRUST_300001_SM_1000_NS10device_ptrIdEEyS8_dNS5_3std3__410__identityEEEvT0_PT3_T1_NS0_13GridEvenShareISL_EET2_T4_E12temp_storage+32];
	setp.lt.f64 	%p160, %fd274, %fd275;
	selp.f64 	%fd276, %fd275, %fd274, %p160;
	ld.shared.f64 	%fd277, [_ZZN3cub18CUB_300001_SM_10006detail6reduce18DeviceReduceKernelINS2_10policy_hubIdyN4cuda3__47maximumIdEEE10Policy1000EN6thrust24THRUST_300001_SM_1000_NS10device_ptrIdEEyS8_dNS5_3std3__410__identityEEEvT0_PT3_T1_NS0_13GridEvenShareISL_EET2_T4_E12temp_storage+40];
	setp.lt.f64 	%p161, %fd276, %fd277;
	selp.f64 	%fd278, %fd277, %fd276, %p161;
	ld.shared.f64 	%fd279, [_ZZN3cub18CUB_300001_SM_10006detail6reduce18DeviceReduceKernelINS2_10policy_hubIdyN4cuda3__47maximumIdEEE10Policy1000EN6thrust24THRUST_300001_SM_1000_NS10device_ptrIdEEyS8_dNS5_3std3__410__identityEEEvT0_PT3_T1_NS0_13GridEvenShareISL_EET2_T4_E12temp_storage+48];
	setp.lt.f64 	%p162, %fd278, %fd279;
	selp.f64 	%fd280, %fd279, %fd278, %p162;
	ld.shared.f64 	%fd281, [_ZZN3cub18CUB_300001_SM_10006detail6reduce18DeviceReduceKernelINS2_10policy_hubIdyN4cuda3__47maximumIdEEE10Policy1000EN6thrust24THRUST_300001_SM_1000_NS10device_ptrIdEEyS8_dNS5_3std3__410__identityEEEvT0_PT3_T1_NS0_13GridEvenShareISL_EET2_T4_E12temp_storage+56];
	setp.lt.f64 	%p163, %fd280, %fd281;
	selp.f64 	%fd282, %fd281, %fd280, %p163;
	ld.shared.f64 	%fd283, [_ZZN3cub18CUB_300001_SM_10006detail6reduce18DeviceReduceKernelINS2_10policy_hubIdyN4cuda3__47maximumIdEEE10Policy1000EN6thrust24THRUST_300001_SM_1000_NS10device_ptrIdEEyS8_dNS5_3std3__410__identityEEEvT0_PT3_T1_NS0_13GridEvenShareISL_EET2_T4_E12temp_storage+64];
	setp.lt.f64 	%p164, %fd282, %fd283;
	selp.f64 	%fd304, %fd283, %fd282, %p164;
	bra.uni 	$L__BB7_46;
$L__BB7_21:
	// begin inline asm
	mov.u32 %r146, %laneid;
	// end inline asm
	and.b32  	%r197, %r5, 992;
	add.s32 	%r198, %r197, 32;
	setp.gt.s32 	%p119, %r198, %r4;
	not.b32 	%r199, %r197;
	add.s32 	%r200, %r4, %r199;
	selp.b32 	%r195, %r200, 31, %p119;
	mov.b64 	%rd78, %fd293;
	mov.b64 	{%r148, %r153}, %rd78;
	mov.b32 	%r154, 1;
	mov.b32 	%r196, -1;
	// begin inline asm
	shfl.sync.down.b32 %r147, %r148, %r154, %r195, %r196;
	// end inline asm
	// begin inline asm
	shfl.sync.down.b32 %r152, %r153, %r154, %r195, %r196;
	// end inline asm
	mov.b64 	%rd79, {%r147, %r152};
	mov.b64 	%fd211, %rd79;
	setp.lt.s32 	%p120, %r146, %r195;
	setp.lt.f64 	%p121, %fd293, %fd211;
	selp.f64 	%fd212, %fd211, %fd293, %p121;
	selp.f64 	%fd213, %fd212, %fd293, %p120;
	mov.b64 	%rd80, %fd213;
	mov.b64 	{%r158, %r163}, %rd80;
	mov.b32 	%r164, 2;
	// begin inline asm
	shfl.sync.down.b32 %r157, %r158, %r164, %r195, %r196;
	// end inline asm
	// begin inline asm
	shfl.sync.down.b32 %r162, %r163, %r164, %r195, %r196;
	// end inline asm
	mov.b64 	%rd81, {%r157, %r162};
	mov.b64 	%fd214, %rd81;
	add.s32 	%r201, %r146, 2;
	setp.gt.s32 	%p122, %r201, %r195;
	setp.lt.f64 	%p123, %fd213, %fd214;
	selp.f64 	%fd215, %fd214, %fd213, %p123;
	selp.f64 	%fd216, %fd213, %fd215, %p122;
	mov.b64 	%rd82, %fd216;
	mov.b64 	{%r168, %r173}, %rd82;
	mov.b32 	%r174, 4;
	// begin inline asm
	shfl.sync.down.b32 %r167, %r168, %r174, %r195, %r196;
	// end inline asm
	// begin inline asm
	shfl.sync.down.b32 %r172, %r173, %r174, %r195, %r196;
	// end inline asm
	mov.b64 	%rd83, {%r167, %r172};
	mov.b64 	%fd217, %rd83;
	add.s32 	%r202, %r146, 4;
	setp.gt.s32 	%p124, %r202, %r195;
	setp.lt.f64 	%p125, %fd216, %fd217;
	selp.f64 	%fd218, %fd217, %fd216, %p125;
	selp.f64 	%fd219, %fd216, %fd218, %p124;
	mov.b64 	%rd84, %fd219;
	mov.b64 	{%r178, %r183}, %rd84;
	mov.b32 	%r184, 8;
	// begin inline asm
	shfl.sync.down.b32 %r177, %r178, %r184, %r195, %r196;
	// end inline asm
	// begin inline asm
	shfl.sync.down.b32 %r182, %r183, %r184, %r195, %r196;
	// end inline asm
	mov.b64 	%rd85, {%r177, %r182};
	mov.b64 	%fd220, %rd85;
	add.s32 	%r203, %r146, 8;
	setp.gt.s32 	%p126, %r203, %r195;
	setp.lt.f64 	%p127, %fd219, %fd220;
	selp.f64 	%fd221, %fd220, %fd219, %p127;
	selp.f64 	%fd222, %fd219, %fd221, %p126;
	mov.b64 	%rd86, %fd222;
	mov.b64 	{%r188, %r193}, %rd86;
	mov.b32 	%r194, 16;
	// begin inline asm
	shfl.sync.down.b32 %r187, %r188, %r194, %r195, %r196;
	// end inline asm
	// begin inline asm
	shfl.sync.down.b32 %r192, %r193, %r194, %r195, %r196;
	// end inline asm
	mov.b64 	%rd87, {%r187, %r192};
	mov.b64 	%fd223, %rd87;
	add.s32 	%r204, %r146, 16;
	setp.gt.s32 	%p128, %r204, %r195;
	setp.lt.f64 	%p129, %fd222, %fd223;
	selp.f64 	%fd224, %fd223, %fd222, %p129;
	selp.f64 	%fd304, %fd222, %fd224, %p128;
	setp.ne.s32 	%p130, %r146, 0;
	@%p130 bra 	$L__BB7_23;
	shr.u32 	%r205, %r5, 2;
	and.b32  	%r206, %r205, 248;
	mov.u32 	%r207, _ZZN3cub18CUB_300001_SM_10006detail6reduce18DeviceReduceKernelINS2_10policy_hubIdyN4cuda3__47maximumIdEEE10Policy1000EN6thrust24THRUST_300001_SM_1000_NS10device_ptrIdEEyS8_dNS5_3std3__410__identityEEEvT0_PT3_T1_NS0_13GridEvenShareISL_EET2_T4_E12temp_storage;
	add.s32 	%r208, %r207, %r206;
	st.shared.f64 	[%r208+8], %fd304;
$L__BB7_23:
	bar.sync 	0;
	setp.ne.s32 	%p131, %r5, 0;
	@%p131 bra 	$L__BB7_46;
	setp.gt.s32 	%p132, %r4, 32;
	ld.shared.f64 	%fd225, [_ZZN3cub18CUB_300001_SM_10006detail6reduce18DeviceReduceKernelINS2_10policy_hubIdyN4cuda3__47maximumIdEEE10Policy1000EN6thrust24THRUST_300001_SM_1000_NS10device_ptrIdEEyS8_dNS5_3std3__410__identityEEEvT0_PT3_T1_NS0_13GridEvenShareISL_EET2_T4_E12temp_storage+16];
	setp.lt.f64 	%p133, %fd304, %fd225;
	selp.f64 	%fd227, %fd225, %fd304, %p133;
	selp.f64 	%fd228, %fd227, %fd304, %p132;
	setp.gt.s32 	%p134, %r4, 64;
	ld.shared.f64 	%fd230, [_ZZN3cub18CUB_300001_SM_10006detail6reduce18DeviceReduceKernelINS2_10policy_hubIdyN4cuda3__47maximumIdEEE10Policy1000EN6thrust24THRUST_300001_SM_1000_NS10device_ptrIdEEyS8_dNS5_3std3__410__identityEEEvT0_PT3_T1_NS0_13GridEvenShareISL_EET2_T4_E12temp_storage+24];
	setp.lt.f64 	%p135, %fd228, %fd230;
	selp.f64 	%fd232, %fd230, %fd228, %p135;
	selp.f64 	%fd233, %fd232, %fd228, %p134;
	setp.gt.s32 	%p136, %r4, 96;
	ld.shared.f64 	%fd235, [_ZZN3cub18CUB_300001_SM_10006detail6reduce18DeviceReduceKernelINS2_10policy_hubIdyN4cuda3__47maximumIdEEE10Policy1000EN6thrust24THRUST_300001_SM_1000_NS10device_ptrIdEEyS8_dNS5_3std3__410__identityEEEvT0_PT3_T1_NS0_13GridEvenShareISL_EET2_T4_E12temp_storage+32];
	setp.lt.f64 	%p137, %fd233, %fd235;
	selp.f64 	%fd237, %fd235, %fd233, %p137;
	selp.f64 	%fd238, %fd237, %fd233, %p136;
	setp.gt.s32 	%p138, %r4, 128;
	ld.shared.f64 	%fd240, [_ZZN3cub18CUB_300001_SM_10006detail6reduce18DeviceReduceKernelINS2_10policy_hubIdyN4cuda3__47maximumIdEEE10Policy1000EN6thrust24THRUST_300001_SM_1000_NS10device_ptrIdEEyS8_dNS5_3std3__410__identityEEEvT0_PT3_T1_NS0_13GridEvenShareISL_EET2_T4_E12temp_storage+40];
	setp.lt.f64 	%p139, %fd238, %fd240;
	selp.f64 	%fd242, %fd240, %fd238, %p139;
	selp.f64 	%fd243, %fd242, %fd238, %p138;
	setp.gt.s32 	%p140, %r4, 160;
	ld.shared.f64 	%fd245, [_ZZN3cub18CUB_300001_SM_10006detail6reduce18DeviceReduceKernelINS2_10policy_hubIdyN4cuda3__47maximumIdEEE10Policy1000EN6thrust24THRUST_300001_SM_1000_NS10device_ptrIdEEyS8_dNS5_3std3__410__identityEEEvT0_PT3_T1_NS0_13GridEvenShareISL_EET2_T4_E12temp_storage+48];
	setp.lt.f64 	%p141, %fd243, %fd245;
	selp.f64 	%fd247, %fd245, %fd243, %p141;
	selp.f64 	%fd248, %fd247, %fd243, %p140;
	setp.gt.s32 	%p142, %r4, 192;
	ld.shared.f64 	%fd250, [_ZZN3cub18CUB_300001_SM_10006detail6reduce18DeviceReduceKernelINS2_10policy_hubIdyN4cuda3__47maximumIdEEE10Policy1000EN6thrust24THRUST_300001_SM_1000_NS10device_ptrIdEEyS8_dNS5_3std3__410__identityEEEvT0_PT3_T1_NS0_13GridEvenShareISL_EET2_T4_E12temp_storage+56];
	setp.lt.f64 	%p143, %fd248, %fd250;
	selp.f64 	%fd252, %fd250, %fd248, %p143;
	selp.f64 	%fd253, %fd252, %fd248, %p142;
	setp.gt.s32 	%p144, %r4, 224;
	ld.shared.f64 	%fd255, [_ZZN3cub18CUB_300001_SM_10006detail6reduce18DeviceReduceKernelINS2_10policy_hubIdyN4cuda3__47maximumIdEEE10Policy1000EN6thrust24THRUST_300001_SM_1000_NS10device_ptrIdEEyS8_dNS5_3std3__410__identityEEEvT0_PT3_T1_NS0_13GridEvenShareISL_EET2_T4_E12temp_storage+64];
	setp.lt.f64 	%p145, %fd253, %fd255;
	selp.f64 	%fd257, %fd255, %fd253, %p145;
	selp.f64 	%fd304, %fd257, %fd253, %p144;
	bra.uni 	$L__BB7_46;
$L__BB7_25:
	cvt.u32.u64 	%r52, %rd4;
	mov.u32 	%r27, %tid.x;
	add.s32 	%r53, %r27, %r52;
	mul.wide.u32 	%rd26, %r53, 8;
	add.s64 	%rd27, %rd2, %rd26;
	ld.global.f64 	%fd41, [%rd27];
	ld.global.f64 	%fd42, [%rd27+2048];
	ld.global.f64 	%fd43, [%rd27+4096];
	ld.global.f64 	%fd44, [%rd27+6144];
	ld.global.f64 	%fd45, [%rd27+8192];
	ld.global.f64 	%fd46, [%rd27+10240];
	ld.global.f64 	%fd47, [%rd27+12288];
	ld.global.f64 	%fd48, [%rd27+14336];
	setp.lt.f64 	%p2, %fd41, %fd42;
	selp.f64 	%fd49, %fd42, %fd41, %p2;
	setp.lt.f64 	%p3, %fd49, %fd43;
	selp.f64 	%fd50, %fd43, %fd49, %p3;
	setp.lt.f64 	%p4, %fd50, %fd44;
	selp.f64 	%fd51, %fd44, %fd50, %p4;
	setp.lt.f64 	%p5, %fd51, %fd45;
	selp.f64 	%fd52, %fd45, %fd51, %p5;
	setp.lt.f64 	%p6, %fd52, %fd46;
	selp.f64 	%fd53, %fd46, %fd52, %p6;
	setp.lt.f64 	%p7, %fd53, %fd47;
	selp.f64 	%fd54, %fd47, %fd53, %p7;
	setp.lt.f64 	%p8, %fd54, %fd48;
	selp.f64 	%fd303, %fd48, %fd54, %p8;
	setp.lt.u64 	%p9, %rd5, %rd3;
	@%p9 bra 	$L__BB7_42;
	cvt.u32.u64 	%r55, %rd3;
	cvt.u64.u32 	%rd28, %r27;
	add.s64 	%rd104, %rd4, %rd3;
	cvt.u32.u64 	%r28, %rd1;
	not.b32 	%r57, %r27;
	add.s32 	%r58, %r57, %r28;
	sub.s32 	%r59, %r58, %r55;
	sub.s32 	%r273, %r59, %r52;
	add.s64 	%rd29, %rd104, %rd28;
	shl.b64 	%rd30, %rd29, 3;
	add.s64 	%rd31, %rd30, %rd2;
	add.s64 	%rd103, %rd31, 16384;
	mov.b32 	%r274, 0;
	mov.u64 	%rd105, %rd4;
$L__BB7_27:
	cvt.s64.s32 	%rd15, %r50;
	add.s64 	%rd105, %rd105, %rd15;
	add.s64 	%rd32, %rd1, -2048;
	setp.gt.u64 	%p10, %rd105, %rd32;
	@%p10 bra 	$L__BB7_29;
	shl.b32 	%r61, %r1, 11;
	cvt.s64.s32 	%rd33, %r61;
	cvt.u64.u32 	%rd34, %r27;
	add.s64 	%rd35, %rd105, %rd34;
	shl.b64 	%rd36, %rd35, 3;
	add.s64 	%rd37, %rd2, %rd36;
	ld.global.f64 	%fd55, [%rd37];
	ld.global.f64 	%fd56, [%rd37+2048];
	ld.global.f64 	%fd57, [%rd37+4096];
	ld.global.f64 	%fd58, [%rd37+6144];
	ld.global.f64 	%fd59, [%rd37+8192];
	ld.global.f64 	%fd60, [%rd37+10240];
	ld.global.f64 	%fd61, [%rd37+12288];
	ld.global.f64 	%fd62, [%rd37+14336];
	setp.lt.f64 	%p11, %fd303, %fd55;
	selp.f64 	%fd63, %fd55, %fd303, %p11;
	setp.lt.f64 	%p12, %fd63, %fd56;
	selp.f64 	%fd64, %fd56, %fd63, %p12;
	setp.lt.f64 	%p13, %fd64, %fd57;
	selp.f64 	%fd65, %fd57, %fd64, %p13;
	setp.lt.f64 	%p14, %fd65, %fd58;
	selp.f64 	%fd66, %fd58, %fd65, %p14;
	setp.lt.f64 	%p15, %fd66, %fd59;
	selp.f64 	%fd67, %fd59, %fd66, %p15;
	setp.lt.f64 	%p16, %fd67, %fd60;
	selp.f64 	%fd68, %fd60, %fd67, %p16;
	setp.lt.f64 	%p17, %fd68, %fd61;
	selp.f64 	%fd69, %fd61, %fd68, %p17;
	setp.lt.f64 	%p18, %fd69, %fd62;
	selp.f64 	%fd303, %fd62, %fd69, %p18;
	sub.s64 	%rd38, %rd1, %rd105;
	setp.lt.u64 	%p19, %rd38, %rd33;
	add.s32 	%r274, %r274, 1;
	add.s64 	%rd104, %rd104, %rd33;
	sub.s32 	%r273, %r273, %r61;
	mul.wide.s32 	%rd39, %r61, 8;
	add.s64 	%rd103, %rd103, %rd39;
	@%p19 bra 	$L__BB7_42;
	bra.uni 	$L__BB7_27;
$L__BB7_29:
	setp.le.u64 	%p20, %rd1, %rd105;
	cvt.u32.u64 	%r62, %rd105;
	cvt.u32.u64 	%r63, %rd1;
	sub.s32 	%r64, %r63, %r62;
	setp.ge.s32 	%p21, %r27, %r64;
	or.pred  	%p22, %p20, %p21;
	@%p22 bra 	$L__BB7_42;
	cvt.u32.u64 	%r66, %rd15;
	cvt.u32.u64 	%r67, %rd4;
	not.b32 	%r68, %r27;
	add.s32 	%r69, %r68, %r28;
	add.s32 	%r70, %r66, %r67;
	sub.s32 	%r71, %r69, %r70;
	mul.lo.s32 	%r72, %r1, %r274;
	shl.b32 	%r73, %r72, 11;
	sub.s32 	%r74, %r71, %r73;
	shr.u32 	%r75, %r74, 8;
	add.s32 	%r34, %r75, 1;
	and.b32  	%r35, %r34, 15;
	setp.lt.u32 	%p23, %r74, 3840;
	mov.u32 	%r277, %r27;
	@%p23 bra 	$L__BB7_33;
	shr.u32 	%r76, %r273, 8;
	add.s32 	%r77, %r76, 1;
	and.b32  	%r78, %r77, 33554416;
	neg.s32 	%r275, %r78;
	mov.u32 	%r277, %r27;
$L__BB7_32:
	.pragma "nounroll";
	ld.global.f64 	%fd71, [%rd103+-16384];
	setp.lt.f64 	%p24, %fd303, %fd71;
	selp.f64 	%fd72, %fd71, %fd303, %p24;
	ld.global.f64 	%fd73, [%rd103+-14336];
	setp.lt.f64 	%p25, %fd72, %fd73;
	selp.f64 	%fd74, %fd73, %fd72, %p25;
	ld.global.f64 	%fd75, [%rd103+-12288];
	setp.lt.f64 	%p26, %fd74, %fd75;
	selp.f64 	%fd76, %fd75, %fd74, %p26;
	ld.global.f64 	%fd77, [%rd103+-10240];
	setp.lt.f64 	%p27, %fd76, %fd77;
	selp.f64 	%fd78, %fd77, %fd76, %p27;
	ld.global.f64 	%fd79, [%rd103+-8192];
	setp.lt.f64 	%p28, %fd78, %fd79;
	selp.f64 	%fd80, %fd79, %fd78, %p28;
	ld.global.f64 	%fd81, [%rd103+-6144];
	setp.lt.f64 	%p29, %fd80, %fd81;
	selp.f64 	%fd82, %fd81, %fd80, %p29;
	ld.global.f64 	%fd83, [%rd103+-4096];
	setp.lt.f64 	%p30, %fd82, %fd83;
	selp.f64 	%fd84, %fd83, %fd82, %p30;
	ld.global.f64 	%fd85, [%rd103+-2048];
	setp.lt.f64 	%p31, %fd84, %fd85;
	selp.f64 	%fd86, %fd85, %fd84, %p31;
	ld.global.f64 	%fd87, [%rd103];
	setp.lt.f64 	%p32, %fd86, %fd87;
	selp.f64 	%fd88, %fd87, %fd86, %p32;
	ld.global.f64 	%fd89, [%rd103+2048];
	setp.lt.f64 	%p33, %fd88, %fd89;
	selp.f64 	%fd90, %fd89, %fd88, %p33;
	ld.global.f64 	%fd91, [%rd103+4096];
	setp.lt.f64 	%p34, %fd90, %fd91;
	selp.f64 	%fd92, %fd91, %fd90, %p34;
	ld.global.f64 	%fd93, [%rd103+6144];
	setp.lt.f64 	%p35, %fd92, %fd93;
	selp.f64 	%fd94, %fd93, %fd92, %p35;
	ld.global.f64 	%fd95, [%rd103+8192];
	setp.lt.f64 	%p36, %fd94, %fd95;
	selp.f64 	%fd96, %fd95, %fd94, %p36;
	ld.global.f64 	%fd97, [%rd103+10240];
	setp.lt.f64 	%p37, %fd96, %fd97;
	selp.f64 	%fd98, %fd97, %fd96, %p37;
	ld.global.f64 	%fd99, [%rd103+12288];
	setp.lt.f64 	%p38, %fd98, %fd99;
	selp.f64 	%fd100, %fd99, %fd98, %p38;
	ld.global.f64 	%fd101, [%rd103+14336];
	setp.lt.f64 	%p39, %fd100, %fd101;
	selp.f64 	%fd303, %fd101, %fd100, %p39;
	add.s32 	%r277, %r277, 4096;
	add.s32 	%r275, %r275, 16;
	add.s64 	%rd103, %rd103, 32768;
	setp.ne.s32 	%p40, %r275, 0;
	@%p40 bra 	$L__BB7_32;
$L__BB7_33:
	setp.eq.s32 	%p41, %r35, 0;
	@%p41 bra 	$L__BB7_42;
	and.b32  	%r42, %r34, 7;
	setp.lt.u32 	%p42, %r35, 8;
	@%p42 bra 	$L__BB7_36;
	cvt.u64.u32 	%rd40, %r277;
	add.s64 	%rd41, %rd105, %rd40;
	shl.b64 	%rd42, %rd41, 3;
	add.s64 	%rd43, %rd2, %rd42;
	ld.global.f64 	%fd103, [%rd43];
	setp.lt.f64 	%p43, %fd303, %fd103;
	selp.f64 	%fd104, %fd103, %fd303, %p43;
	ld.global.f64 	%fd105, [%rd43+2048];
	setp.lt.f64 	%p44, %fd104, %fd105;
	selp.f64 	%fd106, %fd105, %fd104, %p44;
	ld.global.f64 	%fd107, [%rd43+4096];
	setp.lt.f64 	%p45, %fd106, %fd107;
	selp.f64 	%fd108, %fd107, %fd106, %p45;
	ld.global.f64 	%fd109, [%rd43+6144];
	setp.lt.f64 	%p46, %fd108, %fd109;
	selp.f64 	%fd110, %fd109, %fd108, %p46;
	ld.global.f64 	%fd111, [%rd43+8192];
	setp.lt.f64 	%p47, %fd110, %fd111;
	selp.f64 	%fd112, %fd111, %fd110, %p47;
	ld.global.f64 	%fd113, [%rd43+10240];
	setp.lt.f64 	%p48, %fd112, %fd113;
	selp.f64 	%fd114, %fd113, %fd112, %p48;
	ld.global.f64 	%fd115, [%rd43+12288];
	setp.lt.f64 	%p49, %fd114, %fd115;
	selp.f64 	%fd116, %fd115, %fd114, %p49;
	ld.global.f64 	%fd117, [%rd43+14336];
	setp.lt.f64 	%p50, %fd116, %fd117;
	selp.f64 	%fd303, %fd117, %fd116, %p50;
	add.s32 	%r277, %r277, 2048;
$L__BB7_36:
	setp.eq.s32 	%p51, %r42, 0;
	@%p51 bra 	$L__BB7_42;
	setp.lt.u32 	%p52, %r42, 4;
	@%p52 bra 	$L__BB7_39;
	cvt.u64.u32 	%rd44, %r277;
	add.s64 	%rd45, %rd105, %rd44;
	shl.b64 	%rd46, %rd45, 3;
	add.s64 	%rd47, %rd2, %rd46;
	ld.global.f64 	%fd119, [%rd47];
	setp.lt.f64 	%p53, %fd303, %fd119;
	selp.f64 	%fd120, %fd119, %fd303, %p53;
	ld.global.f64 	%fd121, [%rd47+2048];
	setp.lt.f64 	%p54, %fd120, %fd121;
	selp.f64 	%fd122, %fd121, %fd120, %p54;
	ld.global.f64 	%fd123, [%rd47+4096];
	setp.lt.f64 	%p55, %fd122, %fd123;
	selp.f64 	%fd124, %fd123, %fd122, %p55;
	ld.global.f64 	%fd125, [%rd47+6144];
	setp.lt.f64 	%p56, %fd124, %fd125;
	selp.f64 	%fd303, %fd125, %fd124, %p56;
	add.s32 	%r277, %r277, 1024;
$L__BB7_39:
	and.b32  	%r79, %r34, 3;
	setp.eq.s32 	%p57, %r79, 0;
	@%p57 bra 	$L__BB7_42;
	cvt.u64.u32 	%rd48, %r277;
	add.s64 	%rd49, %rd48, %rd104;
	shl.b64 	%rd50, %rd49, 3;
	add.s64 	%rd107, %rd2, %rd50;
	cvt.u16.u32 	%rs1, %r273;
	shr.u16 	%rs2, %rs1, 8;
	add.s16 	%rs3, %rs2, 1;
	cvt.u32.u16 	%r80, %rs3;
	and.b32  	%r81, %r80, 3;
	neg.s32 	%r280, %r81;
$L__BB7_41:
	.pragma "nounroll";
	ld.global.f64 	%fd126, [%rd107];
	setp.lt.f64 	%p58, %fd303, %fd126;
	selp.f64 	%fd303, %fd126, %fd303, %p58;
	add.s64 	%rd107, %rd107, 2048;
	add.s32 	%r280, %r280, 1;
	setp.ne.s32 	%p59, %r280, 0;
	@%p59 bra 	$L__BB7_41;
$L__BB7_42:
	// begin inline asm
	mov.u32 %r82, %laneid;
	// end inline asm
	mov.b64 	%rd51, %fd303;
	mov.b64 	{%r84, %r89}, %rd51;
	mov.b32 	%r90, 1;
	mov.b32 	%r131, 31;
	mov.b32 	%r132, -1;
	// begin inline asm
	shfl.sync.down.b32 %r83, %r84, %r90, %r131, %r132;
	// end inline asm
	// begin inline asm
	shfl.sync.down.b32 %r88, %r89, %r90, %r131, %r132;
	// end inline asm
	mov.b64 	%rd52, {%r83, %r88};
	mov.b64 	%fd127, %rd52;
	setp.gt.s32 	%p60, %r82, 30;
	setp.lt.f64 	%p61, %fd303, %fd127;
	selp.f64 	%fd128, %fd127, %fd303, %p61;
	selp.f64 	%fd129, %fd303, %fd128, %p60;
	mov.b64 	%rd53, %fd129;
	mov.b64 	{%r94, %r99}, %rd53;
	mov.b32 	%r100, 2;
	// begin inline asm
	shfl.sync.down.b32 %r93, %r94, %r100, %r131, %r132;
	// end inline asm
	// begin inline asm
	shfl.sync.down.b32 %r98, %r99, %r100, %r131, %r132;
	// end inline asm
	mov.b64 	%rd54, {%r93, %r98};
	mov.b64 	%fd130, %rd54;
	setp.gt.s32 	%p62, %r82, 29;
	setp.lt.f64 	%p63, %fd129, %fd130;
	selp.f64 	%fd131, %fd130, %fd129, %p63;
	selp.f64 	%fd132, %fd129, %fd131, %p62;
	mov.b64 	%rd55, %fd132;
	mov.b64 	{%r104, %r109}, %rd55;
	mov.b32 	%r110, 4;
	// begin inline asm
	shfl.sync.down.b32 %r103, %r104, %r110, %r131, %r132;
	// end inline asm
	// begin inline asm
	shfl.sync.down.b32 %r108, %r109, %r110, %r131, %r132;
	// end inline asm
	mov.b64 	%rd56, {%r103, %r108};
	mov.b64 	%fd133, %rd56;
	setp.gt.s32 	%p64, %r82, 27;
	setp.lt.f64 	%p65, %fd132, %fd133;
	selp.f64 	%fd134, %fd133, %fd132, %p65;
	selp.f64 	%fd135, %fd132, %fd134, %p64;
	mov.b64 	%rd57, %fd135;
	mov.b64 	{%r114, %r119}, %rd57;
	mov.b32 	%r120, 8;
	// begin inline asm
	shfl.sync.down.b32 %r113, %r114, %r120, %r131, %r132;
	// end inline asm
	// begin inline asm
	shfl.sync.down.b32 %r118, %r119, %r120, %r131, %r132;
	// end inline asm
	mov.b64 	%rd58, {%r113, %r118};
	mov.b64 	%fd136, %rd58;
	setp.gt.s32 	%p66, %r82, 23;
	setp.lt.f64 	%p67, %fd135, %fd136;
	selp.f64 	%fd137, %fd136, %fd135, %p67;
	selp.f64 	%fd138, %fd135, %fd137, %p66;
	mov.b64 	%rd59, %fd138;
	mov.b64 	{%r124, %r129}, %rd59;
	mov.b32 	%r130, 16;
	// begin inline asm
	shfl.sync.down.b32 %r123, %r124, %r130, %r131, %r132;
	// end inline asm
	// begin inline asm
	shfl.sync.down.b32 %r128, %r129, %r130, %r131, %r132;
	// end inline asm
	mov.b64 	%rd60, {%r123, %r128};
	mov.b64 	%fd139, %rd60;
	setp.gt.s32 	%p68, %r82, 15;
	setp.lt.f64 	%p69, %fd138, %fd139;
	selp.f64 	%fd37, %fd139, %fd138, %p69;
	selp.f64 	%fd304, %fd138, %fd37, %p68;
	setp.ne.s32 	%p70, %r82, 0;
	@%p70 bra 	$L__BB7_44;
	shr.u32 	%r133, %r27, 2;
	and.b32  	%r134, %r133, 248;
	mov.u32 	%r135, _ZZN3cub18CUB_300001_SM_10006detail6reduce18DeviceReduceKernelINS2_10policy_hubIdyN4cuda3__47maximumIdEEE10Policy1000EN6thrust24THRUST_300001_SM_1000_NS10device_ptrIdEEyS8_dNS5_3std3__410__identityEEEvT0_PT3_T1_NS0_13GridEvenShareISL_EET2_T4_E12temp_storage;
	add.s32 	%r136, %r135, %r134;
	st.shared.f64 	[%r136+8], %fd37;
$L__BB7_44:
	bar.sync 	0;
	setp.ne.s32 	%p71, %r27, 0;
	@%p71 bra 	$L__BB7_46;
	ld.shared.f64 	%fd140, [_ZZN3cub18CUB_300001_SM_10006detail6reduce18DeviceReduceKernelINS2_10policy_hubIdyN4cuda3__47maximumIdEEE10Policy1000EN6thrust24THRUST_300001_SM_1000_NS10device_ptrIdEEyS8_dNS5_3std3__410__identityEEEvT0_PT3_T1_NS0_13GridEvenShareISL_EET2_T4_E12temp_storage+16];
	setp.lt.f64 	%p72, %fd304, %fd140;
	selp.f64 	%fd141, %fd140, %fd304, %p72;
	ld.shared.f64 	%fd142, [_ZZN3cub18CUB_300001_SM_10006detail6reduce18DeviceReduceKernelINS2_10policy_hubIdyN4cuda3__47maximumIdEEE10Policy1000EN6thrust24THRUST_300001_SM_1000_NS10device_ptrIdEEyS8_dNS5_3std3__410__identityEEEvT0_PT3_T1_NS0_13GridEvenShareISL_EET2_T4_E12temp_storage+24];
	setp.lt.f64 	%p73, %fd141, %fd142;
	selp.f64 	%fd143, %fd142, %fd141, %p73;
	ld.shared.f64 	%fd144, [_ZZN3cub18CUB_300001_SM_10006detail6reduce18DeviceReduceKernelINS2_10policy_hubIdyN4cuda3__47maximumIdEEE10Policy1000EN6thrust24THRUST_300001_SM_1000_NS10device_ptrIdEEyS8_dNS5_3std3__410__identityEEEvT0_PT3_T1_NS0_13GridEvenShareISL_EET2_T4_E12temp_storage+32];
	setp.lt.f64 	%p74, %fd143, %fd144;
	selp.f64 	%fd145, %fd144, %fd143, %p74;
	ld.shared.f64 	%fd146, [_ZZN3cub18CUB_300001_SM_10006detail6reduce18DeviceReduceKernelINS2_10policy_hubIdyN4cuda3__47maximumIdEEE10Policy1000EN6thrust24THRUST_300001_SM_1000_NS10device_ptrIdEEyS8_dNS5_3std3__410__identityEEEvT0_PT3_T1_NS0_13GridEvenShareISL_EET2_T4_E12temp_storage+40];
	setp.lt.f64 	%p75, %fd145, %fd146;
	selp.f64 	%fd147, %fd146, %fd145, %p75;
	ld.shared.f64 	%fd148, [_ZZN3cub18CUB_300001_SM_10006detail6reduce18DeviceReduceKernelINS2_10policy_hubIdyN4cuda3__47maximumIdEEE10Policy1000EN6thrust24THRUST_300001_SM_1000_NS10device_ptrIdEEyS8_dNS5_3std3__410__identityEEEvT0_PT3_T1_NS0_13GridEvenShareISL_EET2_T4_E12temp_storage+48];
	setp.lt.f64 	%p76, %fd147, %fd148;
	selp.f64 	%fd149, %fd148, %fd147, %p76;
	ld.shared.f64 	%fd150, [_ZZN3cub18CUB_300001_SM_10006detail6reduce18DeviceReduceKernelINS2_10policy_hubIdyN4cuda3__47maximumIdEEE10Policy1000EN6thrust24THRUST_300001_SM_1000_NS10device_ptrIdEEyS8_dNS5_3std3__410__identityEEEvT0_PT3_T1_NS0_13GridEvenShareISL_EET2_T4_E12temp_storage+56];
	setp.lt.f64 	%p77, %fd149, %fd150;
	selp.f64 	%fd151, %fd150, %fd149, %p77;
	ld.shared.f64 	%fd152, [_ZZN3cub18CUB_300001_SM_10006detail6reduce18DeviceReduceKernelINS2_10policy_hubIdyN4cuda3__47maximumIdEEE10Policy1000EN6thrust24THRUST_300001_SM_1000_NS10device_ptrIdEEyS8_dNS5_3std3__410__identityEEEvT0_PT3_T1_NS0_13GridEvenShareISL_EET2_T4_E12temp_storage+64];
	setp.lt.f64 	%p78, %fd151, %fd152;
	selp.f64 	%fd304, %fd152, %fd151, %p78;
$L__BB7_46:
	mov.u32 	%r264, %tid.x;
	setp.ne.s32 	%p165, %r264, 0;
	@%p165 bra 	$L__BB7_48;
	ld.param.u64 	%rd101, [_ZN3cub18CUB_300001_SM_10006detail6reduce18DeviceReduceKernelINS2_10policy_hubIdyN4cuda3__47maximumIdEEE10Policy1000EN6thrust24THRUST_300001_SM_1000_NS10device_ptrIdEEyS8_dNS5_3std3__410__identityEEEvT0_PT3_T1_NS0_13GridEvenShareISL_EET2_T4__param_1];
	cvta.to.global.u64 	%rd98, %rd101;
	mul.wide.u32 	%rd99, %r2, 8;
	add.s64 	%rd100, %rd98, %rd99;
	st.global.f64 	[%rd100], %fd304;
$L__BB7_48:
	ret;

}
	// .globl	_ZN3cub18CUB_300001_SM_10006detail6reduce28DeviceReduceSingleTileKernelINS2_10policy_hubIdyN4cuda3__47maximumIdEEE10Policy1000EPdSB_iS8_ddNS5_3std3__410__identityEEEvT0_T1_T2_T3_T4_T6_
.visible .entry _ZN3cub18CUB_300001_SM_10006detail6reduce28DeviceReduceSingleTileKernelINS2_10policy_hubIdyN4cuda3__47maximumIdEEE10Policy1000EPdSB_iS8_ddNS5_3std3__410__identityEEEvT0_T1_T2_T3_T4_T6_(
	.param .u64 .ptr .align 1 _ZN3cub18CUB_300001_SM_10006detail6reduce28DeviceReduceSingleTileKernelINS2_10policy_hubIdyN4cuda3__47maximumIdEEE10Policy1000EPdSB_iS8_ddNS5_3std3__410__identityEEEvT0_T1_T2_T3_T4_T6__param_0,
	.param .u64 .ptr .align 1 _ZN3cub18CUB_300001_SM_10006detail6reduce28DeviceReduceSingleTileKernelINS2_10policy_hubIdyN4cuda3__47maximumIdEEE10Policy1000EPdSB_iS8_ddNS5_3std3__410__identityEEEvT0_T1_T2_T3_T4_T6__param_1,
	.param .u32 _ZN3cub18CUB_300001_SM_10006detail6reduce28DeviceReduceSingleTileKernelINS2_10policy_hubIdyN4cuda3__47maximumIdEEE10Policy1000EPdSB_iS8_ddNS5_3std3__410__identityEEEvT0_T1_T2_T3_T4_T6__param_2,
	.param .align 1 .b8 _ZN3cub18CUB_300001_SM_10006detail6reduce28DeviceReduceSingleTileKernelINS2_10policy_hubIdyN4cuda3__47maximumIdEEE10Policy1000EPdSB_iS8_ddNS5_3std3__410__identityEEEvT0_T1_T2_T3_T4_T6__param_3[1],
	.param .f64 _ZN3cub18CUB_300001_SM_10006detail6reduce28DeviceReduceSingleTileKernelINS2_10policy_hubIdyN4cuda3__47maximumIdEEE10Policy1000EPdSB_iS8_ddNS5_3std3__410__identityEEEvT0_T1_T2_T3_T4_T6__param_4,
	.param .align 1 .b8 _ZN3cub18CUB_300001_SM_10006detail6reduce28DeviceReduceSingleTileKernelINS2_10policy_hubIdyN4cuda3__47maximumIdEEE10Policy1000EPdSB_iS8_ddNS5_3std3__410__identityEEEvT0_T1_T2_T3_T4_T6__param_5[1]
)
.maxntid 256
.minnctapersm 1
{
	.reg .pred 	%p<220>;
	.reg .b32 	%r<472>;
	.reg .b64 	%rd<206>;
	.reg .b64 	%fd<381>;
	// demoted variable
	.shared .align 8 .b8 _ZZN3cub18CUB_300001_SM_10006detail6reduce28DeviceReduceSingleTileKernelINS2_10policy_hubIdyN4cuda3__47maximumIdEEE10Policy1000EPdSB_iS8_ddNS5_3std3__410__identityEEEvT0_T1_T2_T3_T4_T6_E12temp_storage[80];
	ld.param.u64 	%rd15, [_ZN3cub18CUB_300001_SM_10006detail6reduce28DeviceReduceSingleTileKernelINS2_10policy_hubIdyN4cuda3__47maximumIdEEE10Policy1000EPdSB_iS8_ddNS5_3std3__410__identityEEEvT0_T1_T2_T3_T4_T6__param_0];
	ld.param.u64 	%rd16, [_ZN3cub18CUB_300001_SM_10006detail6reduce28DeviceReduceSingleTileKernelINS2_10policy_hubIdyN4cuda3__47maximumIdEEE10Policy1000EPdSB_iS8_ddNS5_3std3__410__identityEEEvT0_T1_T2_T3_T4_T6__param_1];
	ld.param.u32 	%r68, [_ZN3cub18CUB_300001_SM_10006detail6reduce28DeviceReduceSingleTileKernelINS2_10policy_hubIdyN4cuda3__47maximumIdEEE10Policy1000EPdSB_iS8_ddNS5_3std3__410__identityEEEvT0_T1_T2_T3_T4_T6__param_2];
	ld.param.f64 	%fd58, [_ZN3cub18CUB_300001_SM_10006detail6reduce28DeviceReduceSingleTileKernelINS2_10policy_hubIdyN4cuda3__47maximumIdEEE10Policy1000EPdSB_iS8_ddNS5_3std3__410__identityEEEvT0_T1_T2_T3_T4_T6__param_4];
	cvta.to.global.u64 	%rd1, %rd16;
	setp.ne.s32 	%p1, %r68, 0;
	@%p1 bra 	$L__BB8_3;
	mov.u32 	%r445, %tid.x;
	setp.ne.s32 	%p219, %r445, 0;
	@%p219 bra 	$L__BB8_74;
	st.global.f64 	[%rd1], %fd58;
	bra.uni 	$L__BB8_74;
$L__BB8_3:
	and.b64  	%rd17, %rd15, 31;
	setp.ne.s64 	%p2, %rd17, 0;
	@%p2 bra 	$L__BB8_38;
	setp.gt.s32 	%p110, %r68, 2047;
	@%p110 bra 	$L__BB8_22;
	mov.u32 	%r1, %tid.x;
	setp.ge.s32 	%p159, %r1, %r68;
	mov.f64 	%fd359, 0d0000000000000000;
	mov.u32 	%r449, %r1;
	@%p159 bra 	$L__BB8_7;
	mul.wide.u32 	%rd169, %r1, 8;
	add.s64 	%rd168, %rd15, %rd169;
	// begin inline asm
	ld.global.nc.u64 %rd167, [%rd168];
	// end inline asm
	mov.b64 	%fd359, %rd167;
	add.s32 	%r449, %r1, 256;
$L__BB8_7:
	setp.ge.s32 	%p160, %r449, %r68;
	@%p160 bra 	$L__BB8_13;
	not.b32 	%r321, %r449;
	add.s32 	%r4, %r68, %r321;
	and.b32  	%r322, %r4, 768;
	setp.eq.s32 	%p161, %r322, 768;
	@%p161 bra 	$L__BB8_11;
	mul.wide.u32 	%rd170, %r449, 8;
	add.s64 	%rd202, %rd15, %rd170;
	shr.u32 	%r323, %r4, 8;
	add.s32 	%r324, %r323, 1;
	and.b32  	%r325, %r324, 3;
	neg.s32 	%r447, %r325;
$L__BB8_10:
	.pragma "nounroll";
	// begin inline asm
	ld.global.nc.u64 %rd171, [%rd202];
	// end inline asm
	mov.b64 	%fd272, %rd171;
	setp.lt.f64 	%p162, %fd359, %fd272;
	selp.f64 	%fd359, %fd272, %fd359, %p162;
	add.s32 	%r449, %r449, 256;
	add.s64 	%rd202, %rd202, 2048;
	add.s32 	%r447, %r447, 1;
	setp.ne.s32 	%p163, %r447, 0;
	@%p163 bra 	$L__BB8_10;
$L__BB8_11:
	setp.lt.u32 	%p164, %r4, 768;
	@%p164 bra 	$L__BB8_13;
$L__BB8_12:
	mul.wide.s32 	%rd181, %r449, 8;
	add.s64 	%rd174, %rd15, %rd181;
	// begin inline asm
	ld.global.nc.u64 %rd173, [%rd174];
	// end inline asm
	mov.b64 	%fd273, %rd173;
	setp.lt.f64 	%p165, %fd359, %fd273;
	selp.f64 	%fd274, %fd273, %fd359, %p165;
	add.s64 	%rd176, %rd174, 2048;
	// begin inline asm
	ld.global.nc.u64 %rd175, [%rd176];
	// end inline asm
	mov.b64 	%fd275, %rd175;
	setp.lt.f64 	%p166, %fd274, %fd275;
	selp.f64 	%fd276, %fd275, %fd274, %p166;
	add.s64 	%rd178, %rd174, 4096;
	// begin inline asm
	ld.global.nc.u64 %rd177, [%rd178];
	// end inline asm
	mov.b64 	%fd277, %rd177;
	setp.lt.f64 	%p167, %fd276, %fd277;
	selp.f64 	%fd278, %fd277, %fd276, %p167;
	add.s64 	%rd180, %rd174, 6144;
	// begin inline asm
	ld.global.nc.u64 %rd179, [%rd180];
	// end inline asm
	mov.b64 	%fd279, %rd179;
	setp.lt.f64 	%p168, %fd278, %fd279;
	selp.f64 	%fd359, %fd279, %fd278, %p168;
	add.s32 	%r449, %r449, 1024;
	setp.lt.s32 	%p169, %r449, %r68;
	@%p169 bra 	$L__BB8_12;
$L__BB8_13:
	setp.lt.s32 	%p170, %r68, 256;
	@%p170 bra 	$L__BB8_18;
	// begin inline asm
	mov.u32 %r389, %laneid;
	// end inline asm
	mov.b64 	%rd192, %fd359;
	mov.b64 	{%r391, %r396}, %rd192;
	mov.b32 	%r397, 1;
	mov.b32 	%r438, 31;
	mov.b32 	%r439, -1;
	// begin inline asm
	shfl.sync.down.b32 %r390, %r391, %r397, %r438, %r439;
	// end inline asm
	// begin inline asm
	shfl.sync.down.b32 %r395, %r396, %r397, %r438, %r439;
	// end inline asm
	mov.b64 	%rd193, {%r390, %r395};
	mov.b64 	%fd327, %rd193;
	setp.gt.s32 	%p198, %r389, 30;
	setp.lt.f64 	%p199, %fd359, %fd327;
	selp.f64 	%fd328, %fd327, %fd359, %p199;
	selp.f64 	%fd329, %fd359, %fd328, %p198;
	mov.b64 	%rd194, %fd329;
	mov.b64 	{%r401, %r406}, %rd194;
	mov.b32 	%r407, 2;
	// begin inline asm
	shfl.sync.down.b32 %r400, %r401, %r407, %r438, %r439;
	// end inline asm
	// begin inline asm
	shfl.sync.down.b32 %r405, %r406, %r407, %r438, %r439;
	// end inline asm
	mov.b64 	%rd195, {%r400, %r405};
	mov.b64 	%fd330, %rd195;
	setp.gt.s32 	%p200, %r389, 29;
	setp.lt.f64 	%p201, %fd329, %fd330;
	selp.f64 	%fd331, %fd330, %fd329, %p201;
	selp.f64 	%fd332, %fd329, %fd331, %p200;
	mov.b64 	%rd196, %fd332;
	mov.b64 	{%r411, %r416}, %rd196;
	mov.b32 	%r417, 4;
	// begin inline asm
	shfl.sync.down.b32 %r410, %r411, %r417, %r438, %r439;
	// end inline asm
	// begin inline asm
	shfl.sync.down.b32 %r415, %r416, %r417, %r438, %r439;
	// end inline asm
	mov.b64 	%rd197, {%r410, %r415};
	mov.b64 	%fd333, %rd197;
	setp.gt.s32 	%p202, %r389, 27;
	setp.lt.f64 	%p203, %fd332, %fd333;
	selp.f64 	%fd334, %fd333, %fd332, %p203;
	selp.f64 	%fd335, %fd332, %fd334, %p202;
	mov.b64 	%rd198, %fd335;
	mov.b64 	{%r421, %r426}, %rd198;
	mov.b32 	%r427, 8;
	// begin inline asm
	shfl.sync.down.b32 %r420, %r421, %r427, %r438, %r439;
	// end inline asm
	// begin inline asm
	shfl.sync.down.b32 %r425, %r426, %r427, %r438, %r439;
	// end inline asm
	mov.b64 	%rd199, {%r420, %r425};
	mov.b64 	%fd336, %rd199;
	setp.gt.s32 	%p204, %r389, 23;
	setp.lt.f64 	%p205, %fd335, %fd336;
	selp.f64 	%fd337, %fd336, %fd335, %p205;
	selp.f64 	%fd338, %fd335, %fd337, %p204;
	mov.b64 	%rd200, %fd338;
	mov.b64 	{%r431, %r436}, %rd200;
	mov.b32 	%r437, 16;
	// begin inline asm
	shfl.sync.down.b32 %r430, %r431, %r437, %r438, %r439;
	// end inline asm
	// begin inline asm
	shfl.sync.down.b32 %r435, %r436, %r437, %r438, %r439;
	// end inline asm
	mov.b64 	%rd201, {%r430, %r435};
	mov.b64 	%fd339, %rd201;
	setp.gt.s32 	%p206, %r389, 15;
	setp.lt.f64 	%p207, %fd338, %fd339;
	selp.f64 	%fd10, %fd339, %fd338, %p207;
	selp.f64 	%fd380, %fd338, %fd10, %p206;
	setp.ne.s32 	%p208, %r389, 0;
	@%p208 bra 	$L__BB8_16;
	shr.u32 	%r440, %r1, 2;
	and.b32  	%r441, %r440, 248;
	mov.u32 	%r442, _ZZN3cub18CUB_300001_SM_10006detail6reduce28DeviceReduceSingleTileKernelINS2_10policy_hubIdyN4cuda3__47maximumIdEEE10Policy1000EPdSB_iS8_ddNS5_3std3__410__identityEEEvT0_T1_T2_T3_T4_T6_E12temp_storage;
	add.s32 	%r443, %r442, %r441;
	st.shared.f64 	[%r443+8], %fd10;
$L__BB8_16:
	bar.sync 	0;
	setp.ne.s32 	%p209, %r1, 0;
	@%p209 bra 	$L__BB8_72;
	ld.shared.f64 	%fd340, [_ZZN3cub18CUB_300001_SM_10006detail6reduce28DeviceReduceSingleTileKernelINS2_10policy_hubIdyN4cuda3__47maximumIdEEE10Policy1000EPdSB_iS8_ddNS5_3std3__410__identityEEEvT0_T1_T2_T3_T4_T6_E12temp_storage+16];
	setp.lt.f64 	%p210, %fd380, %fd340;
	selp.f64 	%fd341, %fd340, %fd380, %p210;
	ld.shared.f64 	%fd342, [_ZZN3cub18CUB_300001_SM_10006detail6reduce28DeviceReduceSingleTileKernelINS2_10policy_hubIdyN4cuda3__47maximumIdEEE10Policy1000EPdSB_iS8_ddNS5_3std3__410__identityEEEvT0_T1_T2_T3_T4_T6_E12temp_storage+24];
	setp.lt.f64 	%p211, %fd341, %fd342;
	selp.f64 	%fd343, %fd342, %fd341, %p211;
	ld.shared.f64 	%fd344, [_ZZN3cub18CUB_300001_SM_10006detail6reduce28DeviceReduceSingleTileKernelINS2_10policy_hubIdyN4cuda3__47maximumIdEEE10Policy1000EPdSB_iS8_ddNS5_3std3__410__identityEEEvT0_T1_T2_T3_T4_T6_E12temp_storage+32];
	setp.lt.f64 	%p212, %fd343, %fd344;
	selp.f64 	%fd345, %fd344, %fd343, %p212;
	ld.shared.f64 	%fd346, [_ZZN3cub18CUB_300001_SM_10006detail6reduce28DeviceReduceSingleTileKernelINS2_10policy_hubIdyN4cuda3__47maximumIdEEE10Policy1000EPdSB_iS8_ddNS5_3std3__410__identityEEEvT0_T1_T2_T3_T4_T6_E12temp_storage+40];
	setp.lt.f64 	%p213, %fd345, %fd346;
	selp.f64 	%fd347, %fd346, %fd345, %p213;
	ld.shared.f64 	%fd348, [_ZZN3cub18CUB_300001_SM_10006detail6reduce28DeviceReduceSingleTileKernelINS2_10policy_hubIdyN4cuda3__47maximumIdEEE10Policy1000EPdSB_iS8_ddNS5_3std3__410__identityEEEvT0_T1_T2_T3_T4_T6_E12temp_storage+48];
	setp.lt.f64 	%p214, %fd347, %fd348;
	selp.f64 	%fd349, %fd348, %fd347, %p214;
	ld.shared.f64 	%fd350, [_ZZN3cub18CUB_300001_SM_10006detail6reduce28DeviceReduceSingleTileKernelINS2_10policy_hubIdyN4cuda3__47maximumIdEEE10Policy1000EPdSB_iS8_ddNS5_3std3__410__identityEEEvT0_T1_T2_T3_T4_T6_E12temp_storage+56];
	setp.lt.f64 	%p215, %fd349, %fd350;
	selp.f64 	%fd351, %fd350, %fd349, %p215;
	ld.shared.f64 	%fd352, [_ZZN3cub18CUB_300001_SM_10006detail6reduce28DeviceReduceSingleTileKernelINS2_10policy_hubIdyN4cuda3__47maximumIdEEE10Policy1000EPdSB_iS8_ddNS5_3std3__410__identityEEEvT0_T1_T2_T3_T4_T6_E12temp_storage+64];
	setp.lt.f64 	%p216, %fd351, %fd352;
	selp.f64 	%fd380, %fd352, %fd351, %p216;
	bra.uni 	$L__BB8_72;
$L__BB8_18:
	// begin inline asm
	mov.u32 %r326, %laneid;
	// end inline asm
	and.b32  	%r377, %r1, 992;
	add.s32 	%r378, %r377, 32;
	setp.gt.s32 	%p171, %r378, %r68;
	not.b32 	%r379, %r377;
	add.s32 	%r380, %r68, %r379;
	selp.b32 	%r375, %r380, 31, %p171;
	mov.b64 	%rd182, %fd359;
	mov.b64 	{%r328, %r333}, %rd182;
	mov.b32 	%r334, 1;
	mov.b32 	%r376, -1;
	// begin inline asm
	shfl.sync.down.b32 %r327, %r328, %r334, %r375, %r376;
	// end inline asm
	// begin inline asm
	shfl.sync.down.b32 %r332, %r333, %r334, %r375, %r376;
	// end inline asm
	mov.b64 	%rd183, {%r327, %r332};
	mov.b64 	%fd280, %rd183;
	setp.lt.s32 	%p172, %r326, %r375;
	setp.lt.f64 	%p173, %fd359, %fd280;
	selp.f64 	%fd281, %fd280, %fd359, %p173;
	selp.f64 	%fd282, %fd281, %fd359, %p172;
	mov.b64 	%rd184, %fd282;
	mov.b64 	{%r338, %r343}, %rd184;
	mov.b32 	%r344, 2;
	// begin inline asm
	shfl.sync.down.b32 %r337, %r338, %r344, %r375, %r376;
	// end inline asm
	// begin inline asm
	shfl.sync.down.b32 %r342, %r343, %r344, %r375, %r376;
	// end inline asm
	mov.b64 	%rd185, {%r337, %r342};
	mov.b64 	%fd283, %rd185;
	add.s32 	%r381, %r326, 2;
	setp.gt.s32 	%p174, %r381, %r375;
	setp.lt.f64 	%p175, %fd282, %fd283;
	selp.f64 	%fd284, %fd283, %fd282, %p175;
	selp.f64 	%fd285, %fd282, %fd284, %p174;
	mov.b64 	%rd186, %fd285;
	mov.b64 	{%r348, %r353}, %rd186;
	mov.b32 	%r354, 4;
	// begin inline asm
	shfl.sync.down.b32 %r347, %r348, %r354, %r375, %r376;
	// end inline asm
	// begin inline asm
	shfl.sync.down.b32 %r352, %r353, %r354, %r375, %r376;
	// end inline asm
	mov.b64 	%rd187, {%r347, %r352};
	mov.b64 	%fd286, %rd187;
	add.s32 	%r382, %r326, 4;
	setp.gt.s32 	%p176, %r382, %r375;
	setp.lt.f64 	%p177, %fd285, %fd286;
	selp.f64 	%fd287, %fd286, %fd285, %p177;
	selp.f64 	%fd288, %fd285, %fd287, %p176;
	mov.b64 	%rd188, %fd288;
	mov.b64 	{%r358, %r363}, %rd188;
	mov.b32 	%r364, 8;
	// begin inline asm
	shfl.sync.down.b32 %r357, %r358, %r364, %r375, %r376;
	// end inline asm
	// begin inline asm
	shfl.sync.down.b32 %r362, %r363, %r364, %r375, %r376;
	// end inline asm
	mov.b64 	%rd189, {%r357, %r362};
	mov.b64 	%fd289, %rd189;
	add.s32 	%r383, %r326, 8;
	setp.gt.s32 	%p178, %r383, %r375;
	setp.lt.f64 	%p179, %fd288, %fd289;
	selp.f64 	%fd290, %fd289, %fd288, %p179;
	selp.f64 	%fd291, %fd288, %fd290, %p178;
	mov.b64 	%rd190, %fd291;
	mov.b64 	{%r368, %r373}, %rd190;
	mov.b32 	%r374, 16;
	// begin inline asm
	shfl.sync.down.b32 %r367, %r368, %r374, %r375, %r376;
	// end inline asm
	// begin inline asm
	shfl.sync.down.b32 %r372, %r373, %r374, %r375, %r376;
	// end inline asm
	mov.b64 	%rd191, {%r367, %r372};
	mov.b64 	%fd292, %rd191;
	add.s32 	%r384, %r326, 16;
	setp.gt.s32 	%p180, %r384, %r375;
	setp.lt.f64 	%p181, %fd291, %fd292;
	selp.f64 	%fd293, %fd292, %fd291, %p181;
	selp.f64 	%fd380, %fd291, %fd293, %p180;
	setp.ne.s32 	%p182, %r326, 0;
	@%p182 bra 	$L__BB8_20;
	shr.u32 	%r385, %r1, 2;
	and.b32  	%r386, %r385, 248;
	mov.u32 	%r387, _ZZN3cub18CUB_300001_SM_10006detail6reduce28DeviceReduceSingleTileKernelINS2_10policy_hubIdyN4cuda3__47maximumIdEEE10Policy1000EPdSB_iS8_ddNS5_3std3__410__identityEEEvT0_T1_T2_T3_T4_T6_E12temp_storage;
	add.s32 	%r388, %r387, %r386;
	st.shared.f64 	[%r388+8], %fd380;
$L__BB8_20:
	bar.sync 	0;
	setp.ne.s32 	%p183, %r1, 0;
	@%p183 bra 	$L__BB8_72;
	setp.gt.s32 	%p184, %r68, 32;
	ld.shared.f64 	%fd294, [_ZZN3cub18CUB_300001_SM_10006detail6reduce28DeviceReduceSingleTileKernelINS2_10policy_hubIdyN4cuda3__47maximumIdEEE10Policy1000EPdSB_iS8_ddNS5_3std3__410__identityEEEvT0_T1_T2_T3_T4_T6_E12temp_storage+16];
	setp.lt.f64 	%p185, %fd380, %fd294;
	selp.f64 	%fd296, %fd294, %fd380, %p185;
	selp.f64 	%fd297, %fd296, %fd380, %p184;
	setp.gt.s32 	%p186, %r68, 64;
	ld.shared.f64 	%fd299, [_ZZN3cub18CUB_300001_SM_10006detail6reduce28DeviceReduceSingleTileKernelINS2_10policy_hubIdyN4cuda3__47maximumIdEEE10Policy1000EPdSB_iS8_ddNS5_3std3__410__identityEEEvT0_T1_T2_T3_T4_T6_E12temp_storage+24];
	setp.lt.f64 	%p187, %fd297, %fd299;
	selp.f64 	%fd301, %fd299, %fd297, %p187;
	selp.f64 	%fd302, %fd301, %fd297, %p186;
	setp.gt.s32 	%p188, %r68, 96;
	ld.shared.f64 	%fd304, [_ZZN3cub18CUB_300001_SM_10006detail6reduce28DeviceReduceSingleTileKernelINS2_10policy_hubIdyN4cuda3__47maximumIdEEE10Policy1000EPdSB_iS8_ddNS5_3std3__410__identityEEEvT0_T1_T2_T3_T4_T6_E12temp_storage+32];
	setp.lt.f64 	%p189, %fd302, %fd304;
	selp.f64 	%fd306, %fd304, %fd302, %p189;
	selp.f64 	%fd307, %fd306, %fd302, %p188;
	setp.gt.s32 	%p190, %r68, 128;
	ld.shared.f64 	%fd309, [_ZZN3cub18CUB_300001_SM_10006detail6reduce28DeviceReduceSingleTileKernelINS2_10policy_hubIdyN4cuda3__47maximumIdEEE10Policy1000EPdSB_iS8_ddNS5_3std3__410__identityEEEvT0_T1_T2_T3_T4_T6_E12temp_storage+40];
	setp.lt.f64 	%p191, %fd307, %fd309;
	selp.f64 	%fd311, %fd309, %fd307, %p191;
	selp.f64 	%fd312, %fd311, %fd307, %p190;
	setp.gt.s32 	%p192, %r68, 160;
	ld.shared.f64 	%fd314, [_ZZN3cub18CUB_300001_SM_10006detail6reduce28DeviceReduceSingleTileKernelINS2_10policy_hubIdyN4cuda3__47maximumIdEEE10Policy1000EPdSB_iS8_ddNS5_3std3__410__identityEEEvT0_T1_T2_T3_T4_T6_E12temp_storage+48];
	setp.lt.f64 	%p193, %fd312, %fd314;
	selp.f64 	%fd316, %fd314, %fd312, %p193;
	selp.f64 	%fd317, %fd316, %fd312, %p192;
	setp.gt.s32 	%p194, %r68, 192;
	ld.shared.f64 	%fd319, [_ZZN3cub18CUB_300001_SM_10006detail6reduce28DeviceReduceSingleTileKernelINS2_10policy_hubIdyN4cuda3__47maximumIdEEE10Policy1000EPdSB_iS8_ddNS5_3std3__410__identityEEEvT0_T1_T2_T3_T4_T6_E12temp_storage+56];
	setp.lt.f64 	%p195, %fd317, %fd319;
	selp.f64 	%fd321, %fd319, %fd317, %p195;
	selp.f64 	%fd322, %fd321, %fd317, %p194;
	setp.gt.s32 	%p196, %r68, 224;
	ld.shared.f64 	%fd324, [_ZZN3cub18CUB_300001_SM_10006detail6reduce28DeviceReduceSingleTileKernelINS2_10policy_hubIdyN4cuda3__47maximumIdEEE10Policy1000EPdSB_iS8_ddNS5_3std3__410__identityEEEvT0_T1_T2_T3_T4_T6_E12temp_storage+64];
	setp.lt.f64 	%p197, %fd322, %fd324;
	selp.f64 	%fd326, %fd324, %fd322, %p197;
	selp.f64 	%fd380, %fd326, %fd322, %p196;
	bra.uni 	$L__BB8_72;
$L__BB8_22:
	mov.u32 	%r13, %tid.x;
	shl.b32 	%r14, %r13, 2;
	mul.wide.u32 	%rd126, %r14, 8;
	add.s64 	%rd116, %rd15, %rd126;
	// begin inline asm
	ld.global.nc.v2.u64 {%rd114, %rd115}, [%rd116];
	// end inline asm
	add.s64 	%rd119, %rd116, 16;
	// begin inline asm
	ld.global.nc.v2.u64 {%rd117, %rd118}, [%rd119];
	// end inline asm
	mov.b64 	%fd206, %rd114;
	mov.b64 	%fd207, %rd115;
	mov.b64 	%fd208, %rd117;
	mov.b64 	%fd209, %rd118;
	add.s64 	%rd122, %rd116, 8192;
	// begin inline asm
	ld.global.nc.v2.u64 {%rd120, %rd121}, [%rd122];
	// end inline asm
	add.s64 	%rd125, %rd116, 8208;
	// begin inline asm
	ld.global.nc.v2.u64 {%rd123, %rd124}, [%rd125];
	// end inline asm
	mov.b64 	%fd210, %rd120;
	mov.b64 	%fd211, %rd121;
	mov.b64 	%fd212, %rd123;
	mov.b64 	%fd213, %rd124;
	setp.lt.f64 	%p111, %fd206, %fd207;
	selp.f64 	%fd214, %fd207, %fd206, %p111;
	setp.lt.f64 	%p112, %fd214, %fd208;
	selp.f64 	%fd215, %fd208, %fd214, %p112;
	setp.lt.f64 	%p113, %fd215, %fd209;
	selp.f64 	%fd216, %fd209, %fd215, %p113;
	setp.lt.f64 	%p114, %fd216, %fd210;
	selp.f64 	%fd217, %fd210, %fd216, %p114;
	setp.lt.f64 	%p115, %fd217, %fd211;
	selp.f64 	%fd218, %fd211, %fd217, %p115;
	setp.lt.f64 	%p116, %fd218, %fd212;
	selp.f64 	%fd219, %fd212, %fd218, %p116;
	setp.lt.f64 	%p117, %fd219, %fd213;
	selp.f64 	%fd366, %fd213, %fd219, %p117;
	setp.lt.u32 	%p118, %r68, 4096;
	mov.b32 	%r452, 2048;
	@%p118 bra 	$L__BB8_26;
	add.s32 	%r15, %r68, -2048;
	mov.b32 	%r452, 2048;
$L__BB8_24:
	add.s32 	%r258, %r452, %r14;
	mul.wide.u32 	%rd139, %r258, 8;
	add.s64 	%rd129, %rd15, %rd139;
	// begin inline asm
	ld.global.nc.v2.u64 {%rd127, %rd128}, [%rd129];
	// end inline asm
	add.s64 	%rd132, %rd129, 16;
	// begin inline asm
	ld.global.nc.v2.u64 {%rd130, %rd131}, [%rd132];
	// end inline asm
	mov.b64 	%fd220, %rd127;
	mov.b64 	%fd221, %rd128;
	mov.b64 	%fd222, %rd130;
	mov.b64 	%fd223, %rd131;
	add.s64 	%rd135, %rd129, 8192;
	// begin inline asm
	ld.global.nc.v2.u64 {%rd133, %rd134}, [%rd135];
	// end inline asm
	add.s64 	%rd138, %rd129, 8208;
	// begin inline asm
	ld.global.nc.v2.u64 {%rd136, %rd137}, [%rd138];
	// end inline asm
	mov.b64 	%fd224, %rd133;
	mov.b64 	%fd225, %rd134;
	mov.b64 	%fd226, %rd136;
	mov.b64 	%fd227, %rd137;
	setp.lt.f64 	%p119, %fd366, %fd220;
	selp.f64 	%fd228, %fd220, %fd366, %p119;
	setp.lt.f64 	%p120, %fd228, %fd221;
	selp.f64 	%fd229, %fd221, %fd228, %p120;
	setp.lt.f64 	%p121, %fd229, %fd222;
	selp.f64 	%fd230, %fd222, %fd229, %p121;
	setp.lt.f64 	%p122, %fd230, %fd223;
	selp.f64 	%fd231, %fd223, %fd230, %p122;
	setp.lt.f64 	%p123, %fd231, %fd224;
	selp.f64 	%fd232, %fd224, %fd231, %p123;
	setp.lt.f64 	%p124, %fd232, %fd225;
	selp.f64 	%fd233, %fd225, %fd232, %p124;
	setp.lt.f64 	%p125, %fd233, %fd226;
	selp.f64 	%fd234, %fd226, %fd233, %p125;
	setp.lt.f64 	%p126, %fd234, %fd227;
	selp.f64 	%fd366, %fd227, %fd234, %p126;
	sub.s32 	%r259, %r68, %r452;
	setp.lt.s32 	%p127, %r259, 2048;
	@%p127 bra 	$L__BB8_34;
	add.s32 	%r452, %r452, 2048;
	setp.le.s32 	%p128, %r452, %r15;
	@%p128 bra 	$L__BB8_24;
$L__BB8_26:
	setp.le.s32 	%p129, %r68, %r452;
	@%p129 bra 	$L__BB8_34;
	sub.s32 	%r19, %r68, %r452;
	setp.ge.s32 	%p130, %r13, %r19;
	@%p130 bra 	$L__BB8_34;
	not.b32 	%r260, %r13;
	add.s32 	%r261, %r68, %r260;
	sub.s32 	%r20, %r261, %r452;
	and.b32  	%r262, %r20, 768;
	setp.eq.s32 	%p131, %r262, 768;
	mov.u32 	%r456, %r13;
	@%p131 bra 	$L__BB8_31;
	add.s32 	%r454, %r13, %r452;
	shr.u32 	%r263, %r20, 8;
	add.s32 	%r264, %r263, 1;
	and.b32  	%r265, %r264, 3;
	neg.s32 	%r453, %r265;
	mov.u32 	%r456, %r13;
$L__BB8_30:
	.pragma "nounroll";
	mul.wide.u32 	%rd142, %r454, 8;
	add.s64 	%rd141, %rd15, %rd142;
	// begin inline asm
	ld.global.nc.u64 %rd140, [%rd141];
	// end inline asm
	mov.b64 	%fd236, %rd140;
	setp.lt.f64 	%p132, %fd366, %fd236;
	selp.f64 	%fd366, %fd236, %fd366, %p132;
	add.s32 	%r456, %r456, 256;
	add.s32 	%r454, %r454, 256;
	add.s32 	%r453, %r453, 1;
	setp.ne.s32 	%p133, %r453, 0;
	@%p133 bra 	$L__BB8_30;
$L__BB8_31:
	setp.lt.u32 	%p134, %r20, 768;
	@%p134 bra 	$L__BB8_34;
	cvt.u64.u32 	%rd143, %r456;
	cvt.u64.u32 	%rd144, %r452;
	add.s64 	%rd145, %rd143, %rd144;
	shl.b64 	%rd146, %rd145, 3;
	add.s64 	%rd147, %rd146, %rd15;
	add.s64 	%rd203, %rd147, 4096;
	add.s32 	%r457, %r456, %r452;
$L__BB8_33:
	mul.wide.u32 	%rd156, %r457, 8;
	add.s64 	%rd149, %rd15, %rd156;
	// begin inline asm
	ld.global.nc.u64 %rd148, [%rd149];
	// end inline asm
	mov.b64 	%fd237, %rd148;
	setp.lt.f64 	%p135, %fd366, %fd237;
	selp.f64 	%fd238, %fd237, %fd366, %p135;
	add.s64 	%rd151, %rd203, -2048;
	// begin inline asm
	ld.global.nc.u64 %rd150, [%rd151];
	// end inline asm
	mov.b64 	%fd239, %rd150;
	setp.lt.f64 	%p136, %fd238, %fd239;
	selp.f64 	%fd240, %fd239, %fd238, %p136;
	// begin inline asm
	ld.global.nc.u64 %rd152, [%rd203];
	// end inline asm
	mov.b64 	%fd241, %rd152;
	setp.lt.f64 	%p137, %fd240, %fd241;
	selp.f64 	%fd242, %fd241, %fd240, %p137;
	add.s64 	%rd155, %rd203, 2048;
	// begin inline asm
	ld.global.nc.u64 %rd154, [%rd155];
	// end inline asm
	mov.b64 	%fd243, %rd154;
	setp.lt.f64 	%p138, %fd242, %fd243;
	selp.f64 	%fd366, %fd243, %fd242, %p138;
	add.s32 	%r456, %r456, 1024;
	add.s64 	%rd203, %rd203, 8192;
	add.s32 	%r457, %r457, 1024;
	setp.lt.s32 	%p139, %r456, %r19;
	@%p139 bra 	$L__BB8_33;
$L__BB8_34:
	// begin inline asm
	mov.u32 %r266, %laneid;
	// end inline asm
	mov.b64 	%rd157, %fd366;
	mov.b64 	{%r268, %r273}, %rd157;
	mov.b32 	%r274, 1;
	mov.b32 	%r315, 31;
	mov.b32 	%r316, -1;
	// begin inline asm
	shfl.sync.down.b32 %r267, %r268, %r274, %r315, %r316;
	// end inline asm
	// begin inline asm
	shfl.sync.down.b32 %r272, %r273, %r274, %r315, %r316;
	// end inline asm
	mov.b64 	%rd158, {%r267, %r272};
	mov.b64 	%fd244, %rd158;
	setp.gt.s32 	%p140, %r266, 30;
	setp.lt.f64 	%p141, %fd366, %fd244;
	selp.f64 	%fd245, %fd244, %fd366, %p141;
	selp.f64 	%fd246, %fd366, %fd245, %p140;
	mov.b64 	%rd159, %fd246;
	mov.b64 	{%r278, %r283}, %rd159;
	mov.b32 	%r284, 2;
	// begin inline asm
	shfl.sync.down.b32 %r277, %r278, %r284, %r315, %r316;
	// end inline asm
	// begin inline asm
	shfl.sync.down.b32 %r282, %r283, %r284, %r315, %r316;
	// end inline asm
	mov.b64 	%rd160, {%r277, %r282};
	mov.b64 	%fd247, %rd160;
	setp.gt.s32 	%p142, %r266, 29;
	setp.lt.f64 	%p143, %fd246, %fd247;
	selp.f64 	%fd248, %fd247, %fd246, %p143;
	selp.f64 	%fd249, %fd246, %fd248, %p142;
	mov.b64 	%rd161, %fd249;
	mov.b64 	{%r288, %r293}, %rd161;
	mov.b32 	%r294, 4;
	// begin inline asm
	shfl.sync.down.b32 %r287, %r288, %r294, %r315, %r316;
	// end inline asm
	// begin inline asm
	shfl.sync.down.b32 %r292, %r293, %r294, %r315, %r316;
	// end inline asm
	mov.b64 	%rd162, {%r287, %r292};
	mov.b64 	%fd250, %rd162;
	setp.gt.s32 	%p144, %r266, 27;
	setp.lt.f64 	%p145, %fd249, %fd250;
	selp.f64 	%fd251, %fd250, %fd249, %p145;
	selp.f64 	%fd252, %fd249, %fd251, %p144;
	mov.b64 	%rd163, %fd252;
	mov.b64 	{%r298, %r303}, %rd163;
	mov.b32 	%r304, 8;
	// begin inline asm
	shfl.sync.down.b32 %r297, %r298, %r304, %r315, %r316;
	// end inline asm
	// begin inline asm
	shfl.sync.down.b32 %r302, %r303, %r304, %r315, %r316;
	// end inline asm
	mov.b64 	%rd164, {%r297, %r302};
	mov.b64 	%fd253, %rd164;
	setp.gt.s32 	%p146, %r266, 23;
	setp.lt.f64 	%p147, %fd252, %fd253;
	selp.f64 	%fd254, %fd253, %fd252, %p147;
	selp.f64 	%fd255, %fd252, %fd254, %p146;
	mov.b64 	%rd165, %fd255;
	mov.b64 	{%r308, %r313}, %rd165;
	mov.b32 	%r314, 16;
	// begin inline asm
	shfl.sync.down.b32 %r307, %r308, %r314, %r315, %r316;
	// end inline asm
	// begin inline asm
	shfl.sync.down.b32 %r312, %r313, %r314, %r315, %r316;
	// end inline asm
	mov.b64 	%rd166, {%r307, %r312};
	mov.b64 	%fd256, %rd166;
	setp.gt.s32 	%p148, %r266, 15;
	setp.lt.f64 	%p149, %fd255, %fd256;
	selp.f64 	%fd26, %fd256, %fd255, %p149;
	selp.f64 	%fd380, %fd255, %fd26, %p148;
	setp.ne.s32 	%p150, %r266, 0;
	@%p150 bra 	$L__BB8_36;
	shr.u32 	%r317, %r13, 2;
	and.b32  	%r318, %r317, 248;
	mov.u32 	%r319, _ZZN3cub18CUB_300001_SM_10006detail6reduce28DeviceReduceSingleTileKernelINS2_10policy_hubIdyN4cuda3__47maximumIdEEE10Policy1000EPdSB_iS8_ddNS5_3std3__410__identityEEEvT0_T1_T2_T3_T4_T6_E12temp_storage;
	add.s32 	%r320, %r319, %r318;
	st.shared.f64 	[%r320+8], %fd26;
$L__BB8_36:
	bar.sync 	0;
	setp.ne.s32 	%p151, %r13, 0;
	@%p151 bra 	$L__BB8_72;
	ld.shared.f64 	%fd257, [_ZZN3cub18CUB_300001_SM_10006detail6reduce28DeviceReduceSingleTileKernelINS2_10policy_hubIdyN4cuda3__47maximumIdEEE10Policy1000EPdSB_iS8_ddNS5_3std3__410__identityEEEvT0_T1_T2_T3_T4_T6_E12temp_storage+16];
	setp.lt.f64 	%p152, %fd380, %fd257;
	selp.f64 	%fd258, %fd257, %fd380, %p152;
	ld.shared.f64 	%fd259, [_ZZN3cub18CUB_300001_SM_10006detail6reduce28DeviceReduceSingleTileKernelINS2_10policy_hubIdyN4cuda3__47maximumIdEEE10Policy1000EPdSB_iS8_ddNS5_3std3__410__identityEEEvT0_T1_T2_T3_T4_T6_E12temp_storage+24];
	setp.lt.f64 	%p153, %fd258, %fd259;
	selp.f64 	%fd260, %fd259, %fd258, %p153;
	ld.shared.f64 	%fd261, [_ZZN3cub18CUB_300001_SM_10006detail6reduce28DeviceReduceSingleTileKernelINS2_10policy_hubIdyN4cuda3__47maximumIdEEE10Policy1000EPdSB_iS8_ddNS5_3std3__410__identityEEEvT0_T1_T2_T3_T4_T6_E12temp_storage+32];
	setp.lt.f64 	%p154, %fd260, %fd261;
	selp.f64 	%fd262, %fd261, %fd260, %p154;
	ld.shared.f64 	%fd263, [_ZZN3cub18CUB_300001_SM_10006detail6reduce28DeviceReduceSingleTileKernelINS2_10policy_hubIdyN4cuda3__47maximumIdEEE10Policy1000EPdSB_iS8_ddNS5_3std3__410__identityEEEvT0_T1_T2_T3_T4_T6_E12temp_storage+40];
	setp.lt.f64 	%p155, %fd262, %fd263;
	selp.f64 	%fd264, %fd263, %fd262, %p155;
	ld.shared.f64 	%fd265, [_ZZN3cub18CUB_300001_SM_10006detail6reduce28DeviceReduceSingleTileKernelINS2_10policy_hubIdyN4cuda3__47maximumIdEEE10Policy1000EPdSB_iS8_ddNS5_3std3__410__identityEEEvT0_T1_T2_T3_T4_T6_E12temp_storage+48];
	setp.lt.f64 	%p156, %fd264, %fd265;
	selp.f64 	%fd266, %fd265, %fd264, %p156;
	ld.shared.f64 	%fd267, [_ZZN3cub18CUB_300001_SM_10006detail6reduce28DeviceReduceSingleTileKernelINS2_10policy_hubIdyN4cuda3__47maximumIdEEE10Policy1000EPdSB_iS8_ddNS5_3std3__410__identityEEEvT0_T1_T2_T3_T4_T6_E12temp_storage+56];
	setp.lt.f64 	%p157, %fd266, %fd267;
	selp.f64 	%fd268, %fd267, %fd266, %p157;
	ld.shared.f64 	%fd269, [_ZZN3cub18CUB_300001_SM_10006detail6reduce28DeviceReduceSingleTileKernelINS2_10policy_hubIdyN4cuda3__47maximumIdEEE10Policy1000EPdSB_iS8_ddNS5_3std3__410__identityEEEvT0_T1_T2_T3_T4_T6_E12temp_storage+64];
	setp.lt.f64 	%p158, %fd268, %fd269;
	selp.f64 	%fd380, %fd269, %fd268, %p158;
	bra.uni 	$L__BB8_72;
$L__BB8_38:
	setp.gt.s32 	%p3, %r68, 2047;
	@%p3 bra 	$L__BB8_56;
	mov.u32 	%r35, %tid.x;
	setp.ge.s32 	%p52, %r35, %r68;
	mov.f64 	%fd372, 0d0000000000000000;
	mov.u32 	%r462, %r35;
	@%p52 bra 	$L__BB8_41;
	mul.wide.u32 	%rd81, %r35, 8;
	add.s64 	%rd80, %rd15, %rd81;
	// begin inline asm
	ld.global.nc.u64 %rd79, [%rd80];
	// end inline asm
	mov.b64 	%fd372, %rd79;
	add.s32 	%r462, %r35, 256;
$L__BB8_41:
	setp.ge.s32 	%p53, %r462, %r68;
	@%p53 bra 	$L__BB8_47;
	not.b32 	%r133, %r462;
	add.s32 	%r38, %r68, %r133;
	and.b32  	%r134, %r38, 768;
	setp.eq.s32 	%p54, %r134, 768;
	@%p54 bra 	$L__BB8_45;
	mul.wide.u32 	%rd82, %r462, 8;
	add.s64 	%rd204, %rd15, %rd82;
	shr.u32 	%r135, %r38, 8;
	add.s32 	%r136, %r135, 1;
	and.b32  	%r137, %r136, 3;
	neg.s32 	%r460, %r137;
$L__BB8_44:
	.pragma "nounroll";
	// begin inline asm
	ld.global.nc.u64 %rd83, [%rd204];
	// end inline asm
	mov.b64 	%fd125, %rd83;
	setp.lt.f64 	%p55, %fd372, %fd125;
	selp.f64 	%fd372, %fd125, %fd372, %p55;
	add.s32 	%r462, %r462, 256;
	add.s64 	%rd204, %rd204, 2048;
	add.s32 	%r460, %r460, 1;
	setp.ne.s32 	%p56, %r460, 0;
	@%p56 bra 	$L__BB8_44;
$L__BB8_45:
	setp.lt.u32 	%p57, %r38, 768;
	@%p57 bra 	$L__BB8_47;
$L__BB8_46:
	mul.wide.s32 	%rd93, %r462, 8;
	add.s64 	%rd86, %rd15, %rd93;
	// begin inline asm
	ld.global.nc.u64 %rd85, [%rd86];
	// end inline asm
	mov.b64 	%fd126, %rd85;
	setp.lt.f64 	%p58, %fd372, %fd126;
	selp.f64 	%fd127, %fd126, %fd372, %p58;
	add.s64 	%rd88, %rd86, 2048;
	// begin inline asm
	ld.global.nc.u64 %rd87, [%rd88];
	// end inline asm
	mov.b64 	%fd128, %rd87;
	setp.lt.f64 	%p59, %fd127, %fd128;
	selp.f64 	%fd129, %fd128, %fd127, %p59;
	add.s64 	%rd90, %rd86, 4096;
	// begin inline asm
	ld.global.nc.u64 %rd89, [%rd90];
	// end inline asm
	mov.b64 	%fd130, %rd89;
	setp.lt.f64 	%p60, %fd129, %fd130;
	selp.f64 	%fd131, %fd130, %fd129, %p60;
	add.s64 	%rd92, %rd86, 6144;
	// begin inline asm
	ld.global.nc.u64 %rd91, [%rd92];
	// end inline asm
	mov.b64 	%fd132, %rd91;
	setp.lt.f64 	%p61, %fd131, %fd132;
	selp.f64 	%fd372, %fd132, %fd131, %p61;
	add.s32 	%r462, %r462, 1024;
	setp.lt.s32 	%p62, %r462, %r68;
	@%p62 bra 	$L__BB8_46;
$L__BB8_47:
	setp.lt.s32 	%p63, %r68, 256;
	@%p63 bra 	$L__BB8_52;
	// begin inline asm
	mov.u32 %r201, %laneid;
	// end inline asm
	mov.b64 	%rd104, %fd372;
	mov.b64 	{%r203, %r208}, %rd104;
	mov.b32 	%r209, 1;
	mov.b32 	%r250, 31;
	mov.b32 	%r251, -1;
	// begin inline asm
	shfl.sync.down.b32 %r202, %r203, %r209, %r250, %r251;
	// end inline asm
	// begin inline asm
	shfl.sync.down.b32 %r207, %r208, %r209, %r250, %r251;
	// end inline asm
	mov.b64 	%rd105, {%r202, %r207};
	mov.b64 	%fd180, %rd105;
	setp.gt.s32 	%p91, %r201, 30;
	setp.lt.f64 	%p92, %fd372, %fd180;
	selp.f64 	%fd181, %fd180, %fd372, %p92;
	selp.f64 	%fd182, %fd372, %fd181, %p91;
	mov.b64 	%rd106, %fd182;
	mov.b64 	{%r213, %r218}, %rd106;
	mov.b32 	%r219, 2;
	// begin inline asm
	shfl.sync.down.b32 %r212, %r213, %r219, %r250, %r251;
	// end inline asm
	// begin inline asm
	shfl.sync.down.b32 %r217, %r218, %r219, %r250, %r251;
	// end inline asm
	mov.b64 	%rd107, {%r212, %r217};
	mov.b64 	%fd183, %rd107;
	setp.gt.s32 	%p93, %r201, 29;
	setp.lt.f64 	%p94, %fd182, %fd183;
	selp.f64 	%fd184, %fd183, %fd182, %p94;
	selp.f64 	%fd185, %fd182, %fd184, %p93;
	mov.b64 	%rd108, %fd185;
	mov.b64 	{%r223, %r228}, %rd108;
	mov.b32 	%r229, 4;
	// begin inline asm
	shfl.sync.down.b32 %r222, %r223, %r229, %r250, %r251;
	// end inline asm
	// begin inline asm
	shfl.sync.down.b32 %r227, %r228, %r229, %r250, %r251;
	// end inline asm
	mov.b64 	%rd109, {%r222, %r227};
	mov.b64 	%fd186, %rd109;
	setp.gt.s32 	%p95, %r201, 27;
	setp.lt.f64 	%p96, %fd185, %fd186;
	selp.f64 	%fd187, %fd186, %fd185, %p96;
	selp.f64 	%fd188, %fd185, %fd187, %p95;
	mov.b64 	%rd110, %fd188;
	mov.b64 	{%r233, %r238}, %rd110;
	mov.b32 	%r239, 8;
	// begin inline asm
	shfl.sync.down.b32 %r232, %r233, %r239, %r250, %r251;
	// end inline asm
	// begin inline asm
	shfl.sync.down.b32 %r237, %r238, %r239, %r250, %r251;
	// end inline asm
	mov.b64 	%rd111, {%r232, %r237};
	mov.b64 	%fd189, %rd111;
	setp.gt.s32 	%p97, %r201, 23;
	setp.lt.f64 	%p98, %fd188, %fd189;
	selp.f64 	%fd190, %fd189, %fd188, %p98;
	selp.f64 	%fd191, %fd188, %fd190, %p97;
	mov.b64 	%rd112, %fd191;
	mov.b64 	{%r243, %r248}, %rd112;
	mov.b32 	%r249, 16;
	// begin inline asm
	shfl.sync.down.b32 %r242, %r243, %r249, %r250, %r251;
	// end inline asm
	// begin inline asm
	shfl.sync.down.b32 %r247, %r248, %r249, %r250, %r251;
	// end inline asm
	mov.b64 	%rd113, {%r242, %r247};
	mov.b64 	%fd192, %rd113;
	setp.gt.s32 	%p99, %r201, 15;
	setp.lt.f64 	%p100, %fd191, %fd192;
	selp.f64 	%fd38, %fd192, %fd191, %p100;
	selp.f64 	%fd380, %fd191, %fd38, %p99;
	setp.ne.s32 	%p101, %r201, 0;
	@%p101 bra 	$L__BB8_50;
	shr.u32 	%r252, %r35, 2;
	and.b32  	%r253, %r252, 248;
	mov.u32 	%r254, _ZZN3cub18CUB_300001_SM_10006detail6reduce28DeviceReduceSingleTileKernelINS2_10policy_hubIdyN4cuda3__47maximumIdEEE10Policy1000EPdSB_iS8_ddNS5_3std3__410__identityEEEvT0_T1_T2_T3_T4_T6_E12temp_storage;
	add.s32 	%r255, %r254, %r253;
	st.shared.f64 	[%r255+8], %fd38;
$L__BB8_50:
	bar.sync 	0;
	setp.ne.s32 	%p102, %r35, 0;
	@%p102 bra 	$L__BB8_72;
	ld.shared.f64 	%fd193, [_ZZN3cub18CUB_300001_SM_10006detail6reduce28DeviceReduceSingleTileKernelINS2_10policy_hubIdyN4cuda3__47maximumIdEEE10Policy1000EPdSB_iS8_ddNS5_3std3__410__identityEEEvT0_T1_T2_T3_T4_T6_E12temp_storage+16];
	setp.lt.f64 	%p103, %fd380, %fd193;
	selp.f64 	%fd194, %fd193, %fd380, %p103;
	ld.shared.f64 	%fd195, [_ZZN3cub18CUB_300001_SM_10006detail6reduce28DeviceReduceSingleTileKernelINS2_10policy_hubIdyN4cuda3__47maximumIdEEE10Policy1000EPdSB_iS8_ddNS5_3std3__410__identityEEEvT0_T1_T2_T3_T4_T6_E12temp_storage+24];
	setp.lt.f64 	%p104, %fd194, %fd195;
	selp.f64 	%fd196, %fd195, %fd194, %p104;
	ld.shared.f64 	%fd197, [_ZZN3cub18CUB_300001_SM_10006detail6reduce28DeviceReduceSingleTileKernelINS2_10policy_hubIdyN4cuda3__47maximumIdEEE10Policy1000EPdSB_iS8_ddNS5_3std3__410__identityEEEvT0_T1_T2_T3_T4_T6_E12temp_storage+32];
	setp.lt.f64 	%p105, %fd196, %fd197;
	selp.f64 	%fd198, %fd197, %fd196, %p105;
	ld.shared.f64 	%fd199, [_ZZN3cub18CUB_300001_SM_10006detail6reduce28DeviceReduceSingleTileKernelINS2_10policy_hubIdyN4cuda3__47maximumIdEEE10Policy1000EPdSB_iS8_ddNS5_3std3__410__identityEEEvT0_T1_T2_T3_T4_T6_E12temp_storage+40];
	setp.lt.f64 	%p106, %fd198, %fd199;
	selp.f64 	%fd200, %fd199, %fd198, %p106;
	ld.shared.f64 	%fd201, [_ZZN3cub18CUB_300001_SM_10006detail6reduce28DeviceReduceSingleTileKernelINS2_10policy_hubIdyN4cuda3__47maximumIdEEE10Policy1000EPdSB_iS8_ddNS5_3std3__410__identityEEEvT0_T1_T2_T3_T4_T6_E12temp_storage+48];
	setp.lt.f64 	%p107, %fd200, %fd201;
	selp.f64 	%fd202, %fd201, %fd200, %p107;
	ld.shared.f64 	%fd203, [_ZZN3cub18CUB_300001_SM_10006detail6reduce28DeviceReduceSingleTileKernelINS2_10policy_hubIdyN4cuda3__47maximumIdEEE10Policy1000EPdSB_iS8_ddNS5_3std3__410__identityEEEvT0_T1_T2_T3_T4_T6_E12temp_storage+56];
	setp.lt.f64 	%p108, %fd202, %fd203;
	selp.f64 	%fd204, %fd203, %fd202, %p108;
	ld.shared.f64 	%fd205, [_ZZN3cub18CUB_300001_SM_10006detail6reduce28DeviceReduceSingleTileKernelINS2_10policy_hubIdyN4cuda3__47maximumIdEEE10Policy1000EPdSB_iS8_ddNS5_3std3__410__identityEEEvT0_T1_T2_T3_T4_T6_E12temp_storage+64];
	setp.lt.f64 	%p109, %fd204, %fd205;
	selp.f64 	%fd380, %fd205, %fd204, %p109;
	bra.uni 	$L__BB8_72;
$L__BB8_52:
	// begin inline asm
	mov.u32 %r138, %laneid;
	// end inline asm
	and.b32  	%r189, %r35, 992;
	add.s32 	%r190, %r189, 32;
	setp.gt.s32 	%p64, %r190, %r68;
	not.b32 	%r191, %r189;
	add.s32 	%r192, %r68, %r191;
	selp.b32 	%r187, %r192, 31, %p64;
	mov.b64 	%rd94, %fd372;
	mov.b64 	{%r140, %r145}, %rd94;
	mov.b32 	%r146, 1;
	mov.b32 	%r188, -1;
	// begin inline asm
	shfl.sync.down.b32 %r139, %r140, %r146, %r187, %r188;
	// end inline asm
	// begin inline asm
	shfl.sync.down.b32 %r144, %r145, %r146, %r187, %r188;
	// end inline asm
	mov.b64 	%rd95, {%r139, %r144};
	mov.b64 	%fd133, %rd95;
	setp.lt.s32 	%p65, %r138, %r187;
	setp.lt.f64 	%p66, %fd372, %fd133;
	selp.f64 	%fd134, %fd133, %fd372, %p66;
	selp.f64 	%fd135, %fd134, %fd372, %p65;
	mov.b64 	%rd96, %fd135;
	mov.b64 	{%r150, %r155}, %rd96;
	mov.b32 	%r156, 2;
	// begin inline asm
	shfl.sync.down.b32 %r149, %r150, %r156, %r187, %r188;
	// end inline asm
	// begin inline asm
	shfl.sync.down.b32 %r154, %r155, %r156, %r187, %r188;
	// end inline asm
	mov.b64 	%rd97, {%r149, %r154};
	mov.b64 	%fd136, %rd97;
	add.s32 	%r193, %r138, 2;
	setp.gt.s32 	%p67, %r193, %r187;
	setp.lt.f64 	%p68, %fd135, %fd136;
	selp.f64 	%fd137, %fd136, %fd135, %p68;
	selp.f64 	%fd138, %fd135, %fd137, %p67;
	mov.b64 	%rd98, %fd138;
	mov.b64 	{%r160, %r165}, %rd98;
	mov.b32 	%r166, 4;
	// begin inline asm
	shfl.sync.down.b32 %r159, %r160, %r166, %r187, %r188;
	// end inline asm
	// begin inline asm
	shfl.sync.down.b32 %r164, %r165, %r166, %r187, %r188;
	// end inline asm
	mov.b64 	%rd99, {%r159, %r164};
	mov.b64 	%fd139, %rd99;
	add.s32 	%r194, %r138, 4;
	setp.gt.s32 	%p69, %r194, %r187;
	setp.lt.f64 	%p70, %fd138, %fd139;
	selp.f64 	%fd140, %fd139, %fd138, %p70;
	selp.f64 	%fd141, %fd138, %fd140, %p69;
	mov.b64 	%rd100, %fd141;
	mov.b64 	{%r170, %r175}, %rd100;
	mov.b32 	%r176, 8;
	// begin inline asm
	shfl.sync.down.b32 %r169, %r170, %r176, %r187, %r188;
	// end inline asm
	// begin inline asm
	shfl.sync.down.b32 %r174, %r175, %r176, %r187, %r188;
	// end inline asm
	mov.b64 	%rd101, {%r169, %r174};
	mov.b64 	%fd142, %rd101;
	add.s32 	%r195, %r138, 8;
	setp.gt.s32 	%p71, %r195, %r187;
	setp.lt.f64 	%p72, %fd141, %fd142;
	selp.f64 	%fd143, %fd142, %fd141, %p72;
	selp.f64 	%fd144, %fd141, %fd143, %p71;
	mov.b64 	%rd102, %fd144;
	mov.b64 	{%r180, %r185}, %rd102;
	mov.b32 	%r186, 16;
	// begin inline asm
	shfl.sync.down.b32 %r179, %r180, %r186, %r187, %r188;
	// end inline asm
	// begin inline asm
	shfl.sync.down.b32 %r184, %r185, %r186, %r187, %r188;
	// end inline asm
	mov.b64 	%rd103, {%r179, %r184};
	mov.b64 	%fd145, %rd103;
	add.s32 	%r196, %r138, 16;
	setp.gt.s32 	%p73, %r196, %r187;
	setp.lt.f64 	%p74, %fd144, %fd145;
	selp.f64 	%fd146, %fd145, %fd144, %p74;
	selp.f64 	%fd380, %fd144, %fd146, %p73;
	setp.ne.s32 	%p75, %r138, 0;
	@%p75 bra 	$L__BB8_54;
	shr.u32 	%r197, %r35, 2;
	and.b32  	%r198, %r197, 248;
	mov.u32 	%r199, _ZZN3cub18CUB_300001_SM_10006detail6reduce28DeviceReduceSingleTileKernelINS2_10policy_hubIdyN4cuda3__47maximumIdEEE10Policy1000EPdSB_iS8_ddNS5_3std3__410__identityEEEvT0_T1_T2_T3_T4_T6_E12temp_storage;
	add.s32 	%r200, %r199, %r198;
	st.shared.f64 	[%r200+8], %fd380;
$L__BB8_54:
	bar.sync 	0;
	setp.ne.s32 	%p76, %r35, 0;
	@%p76 bra 	$L__BB8_72;
	setp.gt.s32 	%p77, %r68, 32;
	ld.shared.f64 	%fd147, [_ZZN3cub18CUB_300001_SM_10006detail6reduce28DeviceReduceSingleTileKernelINS2_10policy_hubIdyN4cuda3__47maximumIdEEE10Policy1000EPdSB_iS8_ddNS5_3std3__410__identityEEEvT0_T1_T2_T3_T4_T6_E12temp_storage+16];
	setp.lt.f64 	%p78, %fd380, %fd147;
	selp.f64 	%fd149, %fd147, %fd380, %p78;
	selp.f64 	%fd150, %fd149, %fd380, %p77;
	setp.gt.s32 	%p79, %r68, 64;
	ld.shared.f64 	%fd152, [_ZZN3cub18CUB_300001_SM_10006detail6reduce28DeviceReduceSingleTileKernelINS2_10policy_hubIdyN4cuda3__47maximumIdEEE10Policy1000EPdSB_iS8_ddNS5_3std3__410__identityEEEvT0_T1_T2_T3_T4_T6_E12temp_storage+24];
	setp.lt.f64 	%p80, %fd150, %fd152;
	selp.f64 	%fd154, %fd152, %fd150, %p80;
	selp.f64 	%fd155, %fd154, %fd150, %p79;
	setp.gt.s32 	%p81, %r68, 96;
	ld.shared.f64 	%fd157, [_ZZN3cub18CUB_300001_SM_10006detail6reduce28DeviceReduceSingleTileKernelINS2_10policy_hubIdyN4cuda3__47maximumIdEEE10Policy1000EPdSB_iS8_ddNS5_3std3__410__identityEEEvT0_T1_T2_T3_T4_T6_E12temp_storage+32];
	setp.lt.f64 	%p82, %fd155, %fd157;
	selp.f64 	%fd159, %fd157, %fd155, %p82;
	selp.f64 	%fd160, %fd159, %fd155, %p81;
	setp.gt.s32 	%p83, %r68, 128;
	ld.shared.f64 	%fd162, [_ZZN3cub18CUB_300001_SM_10006detail6reduce28DeviceReduceSingleTileKernelINS2_10policy_hubIdyN4cuda3__47maximumIdEEE10Policy1000EPdSB_iS8_ddNS5_3std3__410__identityEEEvT0_T1_T2_T3_T4_T6_E12temp_storage+40];
	setp.lt.f64 	%p84, %fd160, %fd162;
	selp.f64 	%fd164, %fd162, %fd160, %p84;
	selp.f64 	%fd165, %fd164, %fd160, %p83;
	setp.gt.s32 	%p85, %r68, 160;
	ld.shared.f64 	%fd167, [_ZZN3cub18CUB_300001_SM_10006detail6reduce28DeviceReduceSingleTileKernelINS2_10policy_hubIdyN4cuda3__47maximumIdEEE10Policy1000EPdSB_iS8_ddNS5_3std3__410__identityEEEvT0_T1_T2_T3_T4_T6_E12temp_storage+48];
	setp.lt.f64 	%p86, %fd165, %fd167;
	selp.f64 	%fd169, %fd167, %fd165, %p86;
	selp.f64 	%fd170, %fd169, %fd165, %p85;
	setp.gt.s32 	%p87, %r68, 192;
	ld.shared.f64 	%fd172, [_ZZN3cub18CUB_300001_SM_10006detail6reduce28DeviceReduceSingleTileKernelINS2_10policy_hubIdyN4cuda3__47maximumIdEEE10Policy1000EPdSB_iS8_ddNS5_3std3__410__identityEEEvT0_T1_T2_T3_T4_T6_E12temp_storage+56];
	setp.lt.f64 	%p88, %fd170, %fd172;
	selp.f64 	%fd174, %fd172, %fd170, %p88;
	selp.f64 	%fd175, %fd174, %fd170, %p87;
	setp.gt.s32 	%p89, %r68, 224;
	ld.shared.f64 	%fd177, [_ZZN3cub18CUB_300001_SM_10006detail6reduce28DeviceReduceSingleTileKernelINS2_10policy_hubIdyN4cuda3__47maximumIdEEE10Policy1000EPdSB_iS8_ddNS5_3std3__410__identityEEEvT0_T1_T2_T3_T4_T6_E12temp_storage+64];
	setp.lt.f64 	%p90, %fd175, %fd177;
	selp.f64 	%fd179, %fd177, %fd175, %p90;
	selp.f64 	%fd380, %fd179, %fd175, %p89;
	bra.uni 	$L__BB8_72;
$L__BB8_56:
	mov.u32 	%r47, %tid.x;
	mul.wide.u32 	%rd34, %r47, 8;
	add.s64 	%rd19, %rd15, %rd34;
	// begin inline asm
	ld.global.nc.u64 %rd18, [%rd19];
	// end inline asm
	mov.b64 	%fd59, %rd18;
	add.s64 	%rd21, %rd19, 2048;
	// begin inline asm
	ld.global.nc.u64 %rd20, [%rd21];
	// end inline asm
	mov.b64 	%fd60, %rd20;
	add.s64 	%rd23, %rd19, 4096;
	// begin inline asm
	ld.global.nc.u64 %rd22, [%rd23];
	// end inline asm
	mov.b64 	%fd61, %rd22;
	add.s64 	%rd25, %rd19, 6144;
	// begin inline asm
	ld.global.nc.u64 %rd24, [%rd25];
	// end inline asm
	mov.b64 	%fd62, %rd24;
	add.s64 	%rd27, %rd19, 8192;
	// begin inline asm
	ld.global.nc.u64 %rd26, [%rd27];
	// end inline asm
	mov.b64 	%fd63, %rd26;
	add.s64 	%rd29, %rd19, 10240;
	// begin inline asm
	ld.global.nc.u64 %rd28, [%rd29];
	// end inline asm
	mov.b64 	%fd64, %rd28;
	add.s64 	%rd31, %rd19, 12288;
	// begin inline asm
	ld.global.nc.u64 %rd30, [%rd31];
	// end inline asm
	mov.b64 	%fd65, %rd30;
	add.s64 	%rd33, %rd19, 14336;
	// begin inline asm
	ld.global.nc.u64 %rd32, [%rd33];
	// end inline asm
	mov.b64 	%fd66, %rd32;
	setp.lt.f64 	%p4, %fd59, %fd60;
	selp.f64 	%fd67, %fd60, %fd59, %p4;
	setp.lt.f64 	%p5, %fd67, %fd61;
	selp.f64 	%fd68, %fd61, %fd67, %p5;
	setp.lt.f64 	%p6, %fd68, %fd62;
	selp.f64 	%fd69, %fd62, %fd68, %p6;
	setp.lt.f64 	%p7, %fd69, %fd63;
	selp.f64 	%fd70, %fd63, %fd69, %p7;
	setp.lt.f64 	%p8, %fd70, %fd64;
	selp.f64 	%fd71, %fd64, %fd70, %p8;
	setp.lt.f64 	%p9, %fd71, %fd65;
	selp.f64 	%fd72, %fd65, %fd71, %p9;
	setp.lt.f64 	%p10, %fd72, %fd66;
	selp.f64 	%fd379, %fd66, %fd72, %p10;
	setp.lt.u32 	%p11, %r68, 4096;
	mov.b32 	%r465, 2048;
	@%p11 bra 	$L__BB8_60;
	add.s32 	%r48, %r68, -2048;
	mov.b32 	%r465, 2048;
$L__BB8_58:
	mul.wide.s32 	%rd51, %r465, 8;
	add.s64 	%rd36, %rd19, %rd51;
	// begin inline asm
	ld.global.nc.u64 %rd35, [%rd36];
	// end inline asm
	mov.b64 	%fd73, %rd35;
	add.s64 	%rd38, %rd36, 2048;
	// begin inline asm
	ld.global.nc.u64 %rd37, [%rd38];
	// end inline asm
	mov.b64 	%fd74, %rd37;
	add.s64 	%rd40, %rd36, 4096;
	// begin inline asm
	ld.global.nc.u64 %rd39, [%rd40];
	// end inline asm
	mov.b64 	%fd75, %rd39;
	add.s64 	%rd42, %rd36, 6144;
	// begin inline asm
	ld.global.nc.u64 %rd41, [%rd42];
	// end inline asm
	mov.b64 	%fd76, %rd41;
	add.s64 	%rd44, %rd36, 8192;
	// begin inline asm
	ld.global.nc.u64 %rd43, [%rd44];
	// end inline asm
	mov.b64 	%fd77, %rd43;
	add.s64 	%rd46, %rd36, 10240;
	// begin inline asm
	ld.global.nc.u64 %rd45, [%rd46];
	// end inline asm
	mov.b64 	%fd78, %rd45;
	add.s64 	%rd48, %rd36, 12288;
	// begin inline asm
	ld.global.nc.u64 %rd47, [%rd48];
	// end inline asm
	mov.b64 	%fd79, %rd47;
	add.s64 	%rd50, %rd36, 14336;
	// begin inline asm
	ld.global.nc.u64 %rd49, [%rd50];
	// end inline asm
	mov.b64 	%fd80, %rd49;
	setp.lt.f64 	%p12, %fd379, %fd73;
	selp.f64 	%fd81, %fd73, %fd379, %p12;
	setp.lt.f64 	%p13, %fd81, %fd74;
	selp.f64 	%fd82, %fd74, %fd81, %p13;
	setp.lt.f64 	%p14, %fd82, %fd75;
	selp.f64 	%fd83, %fd75, %fd82, %p14;
	setp.lt.f64 	%p15, %fd83, %fd76;
	selp.f64 	%fd84, %fd76, %fd83, %p15;
	setp.lt.f64 	%p16, %fd84, %fd77;
	selp.f64 	%fd85, %fd77, %fd84, %p16;
	setp.lt.f64 	%p17, %fd85, %fd78;
	selp.f64 	%fd86, %fd78, %fd85, %p17;
	setp.lt.f64 	%p18, %fd86, %fd79;
	selp.f64 	%fd87, %fd79, %fd86, %p18;
	setp.lt.f64 	%p19, %fd87, %fd80;
	selp.f64 	%fd379, %fd80, %fd87, %p19;
	sub.s32 	%r71, %r68, %r465;
	setp.lt.s32 	%p20, %r71, 2048;
	@%p20 bra 	$L__BB8_68;
	add.s32 	%r465, %r465, 2048;
	setp.le.s32 	%p21, %r465, %r48;
	@%p21 bra 	$L__BB8_58;
$L__BB8_60:
	setp.le.s32 	%p22, %r68, %r465;
	@%p22 bra 	$L__BB8_68;
	sub.s32 	%r52, %r68, %r465;
	setp.ge.s32 	%p23, %r47, %r52;
	@%p23 bra 	$L__BB8_68;
	not.b32 	%r72, %r47;
	add.s32 	%r73, %r68, %r72;
	sub.s32 	%r53, %r73, %r465;
	and.b32  	%r74, %r53, 768;
	setp.eq.s32 	%p24, %r74, 768;
	mov.u32 	%r469, %r47;
	@%p24 bra 	$L__BB8_65;
	add.s32 	%r467, %r47, %r465;
	shr.u32 	%r75, %r53, 8;
	add.s32 	%r76, %r75, 1;
	and.b32  	%r77, %r76, 3;
	neg.s32 	%r466, %r77;
	mov.u32 	%r469, %r47;
$L__BB8_64:
	.pragma "nounroll";
	mul.wide.u32 	%rd54, %r467, 8;
	add.s64 	%rd53, %rd15, %rd54;
	// begin inline asm
	ld.global.nc.u64 %rd52, [%rd53];
	// end inline asm
	mov.b64 	%fd89, %rd52;
	setp.lt.f64 	%p25, %fd379, %fd89;
	selp.f64 	%fd379, %fd89, %fd379, %p25;
	add.s32 	%r469, %r469, 256;
	add.s32 	%r467, %r467, 256;
	add.s32 	%r466, %r466, 1;
	setp.ne.s32 	%p26, %r466, 0;
	@%p26 bra 	$L__BB8_64;
$L__BB8_65:
	setp.lt.u32 	%p27, %r53, 768;
	@%p27 bra 	$L__BB8_68;
	cvt.u64.u32 	%rd55, %r469;
	cvt.u64.u32 	%rd56, %r465;
	add.s64 	%rd57, %rd55, %rd56;
	shl.b64 	%rd58, %rd57, 3;
	add.s64 	%rd59, %rd58, %rd15;
	add.s64 	%rd205, %rd59, 4096;
	add.s32 	%r470, %r469, %r465;
$L__BB8_67:
	mul.wide.u32 	%rd68, %r470, 8;
	add.s64 	%rd61, %rd15, %rd68;
	// begin inline asm
	ld.global.nc.u64 %rd60, [%rd61];
	// end inline asm
	mov.b64 	%fd90, %rd60;
	setp.lt.f64 	%p28, %fd379, %fd90;
	selp.f64 	%fd91, %fd90, %fd379, %p28;
	add.s64 	%rd63, %rd205, -2048;
	// begin inline asm
	ld.global.nc.u64 %rd62, [%rd63];
	// end inline asm
	mov.b64 	%fd92, %rd62;
	setp.lt.f64 	%p29, %fd91, %fd92;
	selp.f64 	%fd93, %fd92, %fd91, %p29;
	// begin inline asm
	ld.global.nc.u64 %rd64, [%rd205];
	// end inline asm
	mov.b64 	%fd94, %rd64;
	setp.lt.f64 	%p30, %fd93, %fd94;
	selp.f64 	%fd95, %fd94, %fd93, %p30;
	add.s64 	%rd67, %rd205, 2048;
	// begin inline asm
	ld.global.nc.u64 %rd66, [%rd67];
	// end inline asm
	mov.b64 	%fd96, %rd66;
	setp.lt.f64 	%p31, %fd95, %fd96;
	selp.f64 	%fd379, %fd96, %fd95, %p31;
	add.s32 	%r469, %r469, 1024;
	add.s64 	%rd205, %rd205, 8192;
	add.s32 	%r470, %r470, 1024;
	setp.lt.s32 	%p32, %r469, %r52;
	@%p32 bra 	$L__BB8_67;
$L__BB8_68:
	// begin inline asm
	mov.u32 %r78, %laneid;
	// end inline asm
	mov.b64 	%rd69, %fd379;
	mov.b64 	{%r80, %r85}, %rd69;
	mov.b32 	%r86, 1;
	mov.b32 	%r127, 31;
	mov.b32 	%r128, -1;
	// begin inline asm
	shfl.sync.down.b32 %r79, %r80, %r86, %r127, %r128;
	// end inline asm
	// begin inline asm
	shfl.sync.down.b32 %r84, %r85, %r86, %r127, %r128;
	// end inline asm
	mov.b64 	%rd70, {%r79, %r84};
	mov.b64 	%fd97, %rd70;
	setp.gt.s32 	%p33, %r78, 30;
	setp.lt.f64 	%p34, %fd379, %fd97;
	selp.f64 	%fd98, %fd97, %fd379, %p34;
	selp.f64 	%fd99, %fd379, %fd98, %p33;
	mov.b64 	%rd71, %fd99;
	mov.b64 	{%r90, %r95}, %rd71;
	mov.b32 	%r96, 2;
	// begin inline asm
	shfl.sync.down.b32 %r89, %r90, %r96, %r127, %r128;
	// end inline asm
	// begin inline asm
	shfl.sync.down.b32 %r94, %r95, %r96, %r127, %r128;
	// end inline asm
	mov.b64 	%rd72, {%r89, %r94};
	mov.b64 	%fd100, %rd72;
	setp.gt.s32 	%p35, %r78, 29;
	setp.lt.f64 	%p36, %fd99, %fd100;
	selp.f64 	%fd101, %fd100, %fd99, %p36;
	selp.f64 	%fd102, %fd99, %fd101, %p35;
	mov.b64 	%rd73, %fd102;
	mov.b64 	{%r100, %r105}, %rd73;
	mov.b32 	%r106, 4;
	// begin inline asm
	shfl.sync.down.b32 %r99, %r100, %r106, %r127, %r128;
	// end inline asm
	// begin inline asm
	shfl.sync.down.b32 %r104, %r105, %r106, %r127, %r128;
	// end inline asm
	mov.b64 	%rd74, {%r99, %r104};
	mov.b64 	%fd103, %rd74;
	setp.gt.s32 	%p37, %r78, 27;
	setp.lt.f64 	%p38, %fd102, %fd103;
	selp.f64 	%fd104, %fd103, %fd102, %p38;
	selp.f64 	%fd105, %fd102, %fd104, %p37;
	mov.b64 	%rd75, %fd105;
	mov.b64 	{%r110, %r115}, %rd75;
	mov.b32 	%r116, 8;
	// begin inline asm
	shfl.sync.down.b32 %r109, %r110, %r116, %r127, %r128;
	// end inline asm
	// begin inline asm
	shfl.sync.down.b32 %r114, %r115, %r116, %r127, %r128;
	// end inline asm
	mov.b64 	%rd76, {%r109, %r114};
	mov.b64 	%fd106, %rd76;
	setp.gt.s32 	%p39, %r78, 23;
	setp.lt.f64 	%p40, %fd105, %fd106;
	selp.f64 	%fd107, %fd106, %fd105, %p40;
	selp.f64 	%fd108, %fd105, %fd107, %p39;
	mov.b64 	%rd77, %fd108;
	mov.b64 	{%r120, %r125}, %rd77;
	mov.b32 	%r126, 16;
	// begin inline asm
	shfl.sync.down.b32 %r119, %r120, %r126, %r127, %r128;
	// end inline asm
	// begin inline asm
	shfl.sync.down.b32 %r124, %r125, %r126, %r127, %r128;
	// end inline asm
	mov.b64 	%rd78, {%r119, %r124};
	mov.b64 	%fd109, %rd78;
	setp.gt.s32 	%p41, %r78, 15;
	setp.lt.f64 	%p42, %fd108, %fd109;
	selp.f64 	%fd54, %fd109, %fd108, %p42;
	selp.f64 	%fd380, %fd108, %fd54, %p41;
	setp.ne.s32 	%p43, %r78, 0;
	@%p43 bra 	$L__BB8_70;
	shr.u32 	%r129, %r47, 2;
	and.b32  	%r130, %r129, 248;
	mov.u32 	%r131, _ZZN3cub18CUB_300001_SM_10006detail6reduce28DeviceReduceSingleTileKernelINS2_10policy_hubIdyN4cuda3__47maximumIdEEE10Policy1000EPdSB_iS8_ddNS5_3std3__410__identityEEEvT0_T1_T2_T3_T4_T6_E12temp_storage;
	add.s32 	%r132, %r131, %r130;
	st.shared.f64 	[%r132+8], %fd54;
$L__BB8_70:
	bar.sync 	0;
	setp.ne.s32 	%p44, %r47, 0;
	@%p44 bra 	$L__BB8_72;
	ld.shared.f64 	%fd110, [_ZZN3cub18CUB_300001_SM_10006detail6reduce28DeviceReduceSingleTileKernelINS2_10policy_hubIdyN4cuda3__47maximumIdEEE10Policy1000EPdSB_iS8_ddNS5_3std3__410__identityEEEvT0_T1_T2_T3_T4_T6_E12temp_storage+16];
	setp.lt.f64 	%p45, %fd380, %fd110;
	selp.f64 	%fd111, %fd110, %fd380, %p45;
	ld.shared.f64 	%fd112, [_ZZN3cub18CUB_300001_SM_10006detail6reduce28DeviceReduceSingleTileKernelINS2_10policy_hubIdyN4cuda3__47maximumIdEEE10Policy1000EPdSB_iS8_ddNS5_3std3__410__identityEEEvT0_T1_T2_T3_T4_T6_E12temp_storage+24];
	setp.lt.f64 	%p46, %fd111, %fd112;
	selp.f64 	%fd113, %fd112, %fd111, %p46;
	ld.shared.f64 	%fd114, [_ZZN3cub18CUB_300001_SM_10006detail6reduce28DeviceReduceSingleTileKernelINS2_10policy_hubIdyN4cuda3__47maximumIdEEE10Policy1000EPdSB_iS8_ddNS5_3std3__410__identityEEEvT0_T1_T2_T3_T4_T6_E12temp_storage+32];
	setp.lt.f64 	%p47, %fd113, %fd114;
	selp.f64 	%fd115, %fd114, %fd113, %p47;
	ld.shared.f64 	%fd116, [_ZZN3cub18CUB_300001_SM_10006detail6reduce28DeviceReduceSingleTileKernelINS2_10policy_hubIdyN4cuda3__47maximumIdEEE10Policy1000EPdSB_iS8_ddNS5_3std3__410__identityEEEvT0_T1_T2_T3_T4_T6_E12temp_storage+40];
	setp.lt.f64 	%p48, %fd115, %fd116;
	selp.f64 	%fd117, %fd116, %fd115, %p48;
	ld.shared.f64 	%fd118, [_ZZN3cub18CUB_300001_SM_10006detail6reduce28DeviceReduceSingleTileKernelINS2_10policy_hubIdyN4cuda3__47maximumIdEEE10Policy1000EPdSB_iS8_ddNS5_3std3__410__identityEEEvT0_T1_T2_T3_T4_T6_E12temp_storage+48];
	setp.lt.f64 	%p49, %fd117, %fd118;
	selp.f64 	%fd119, %fd118, %fd117, %p49;
	ld.shared.f64 	%fd120, [_ZZN3cub18CUB_300001_SM_10006detail6reduce28DeviceReduceSingleTileKernelINS2_10policy_hubIdyN4cuda3__47maximumIdEEE10Policy1000EPdSB_iS8_ddNS5_3std3__410__identityEEEvT0_T1_T2_T3_T4_T6_E12temp_storage+56];
	setp.lt.f64 	%p50, %fd119, %fd120;
	selp.f64 	%fd121, %fd120, %fd119, %p50;
	ld.shared.f64 	%fd122, [_ZZN3cub18CUB_300001_SM_10006detail6reduce28DeviceReduceSingleTileKernelINS2_10policy_hubIdyN4cuda3__47maximumIdEEE10Policy1000EPdSB_iS8_ddNS5_3std3__410__identityEEEvT0_T1_T2_T3_T4_T6_E12temp_storage+64];
	setp.lt.f64 	%p51, %fd121, %fd122;
	selp.f64 	%fd380, %fd122, %fd121, %p51;
$L__BB8_72:
	mov.u32 	%r444, %tid.x;
	setp.ne.s32 	%p217, %r444, 0;
	@%p217 bra 	$L__BB8_74;
	setp.lt.f64 	%p218, %fd58, %fd380;
	selp.f64 	%fd353, %fd380, %fd58, %p218;
	st.global.f64 	[%rd1], %fd353;
$L__BB8_74:
	ret;

}


// ===== COMPILED SASS (sm_100) =====

	.target	sm_100

	.elftype	@"ET_EXEC"


//--------------------- .note.nv.tkinfo           --------------------------
	.section	.note.nv.tkinfo,"",@"SHT_NOTE"
	.sectionflags	@"SHF_NOTE_NV_TKINFO"
	.tkinfo
        /*0018*/ 	.word	0x00000002
        /*0030*/ 	.string	""
        /*0030*/ 	.string	"ptxas"
        /*0030*/ 	.string	"Cuda compilation tools, release 13.0, V13.0.88"
        /*0030*/ 	.string	"Build cuda_13.0.r13.0/compiler.36424714_0"
        /*0030*/ 	.string	"-arch sm_100 -m 64 "



//--------------------- .note.nv.cuinfo           --------------------------
	.section	.note.nv.cuinfo,"",@"SHT_NOTE"
	.sectionflags	@"SHF_NOTE_NV_CUINFO"
        /*0018*/ 	.short	0x0002
        /*001a*/ 	.short	0x0064
        /*001c*/ 	.short	0x0082
	.zero		2


//--------------------- .nv.info                  --------------------------
	.section	.nv.info,"",@"SHT_CUDA_INFO"
	.align	4


	//----- nvinfo : EIATTR_REGCOUNT
	.align		4
        /*0000*/ 	.byte	0x04, 0x2f
        /*0002*/ 	.short	(.L_44 - .L_43)
	.align		4
.L_43:
        /*0004*/ 	.word	index@(_Z11jacobi_stepIdEviiPKT_PS0_S2_S0_)
        /*0008*/ 	.word	0x00000014


	//----- nvinfo : EIATTR_FRAME_SIZE
	.align		4
.L_44:
        /*000c*/ 	.byte	0x04, 0x11
        /*000e*/ 	.short	(.L_46 - .L_45)
	.align		4
.L_45:
        /*0010*/ 	.word	index@(_Z11jacobi_stepIdEviiPKT_PS0_S2_S0_)
        /*0014*/ 	.word	0x00000000


	//----- nvinfo : EIATTR_REGCOUNT
	.align		4
.L_46:
        /*0018*/ 	.byte	0x04, 0x2f
        /*001a*/ 	.short	(.L_48 - .L_47)
	.align		4
.L_47:
        /*001c*/ 	.word	index@(_Z15abs_diff_kernelIdEviPKT_S2_PS0_)
        /*0020*/ 	.word	0x00000010


	//----- nvinfo : EIATTR_FRAME_SIZE
	.align		4
.L_48:
        /*0024*/ 	.byte	0x04, 0x11
        /*0026*/ 	.short	(.L_50 - .L_49)
	.align		4
.L_49:
        /*0028*/ 	.word	index@(_Z15abs_diff_kernelIdEviPKT_S2_PS0_)
        /*002c*/ 	.word	0x00000000


	//----- nvinfo : EIATTR_REGCOUNT
	.align		4
.L_50:
        /*0030*/ 	.byte	0x04, 0x2f
        /*0032*/ 	.short	(.L_52 - .L_51)
	.align		4
.L_51:
        /*0034*/ 	.word	index@(_ZN3cub18CUB_300001_SM_10006detail11EmptyKernelIvEEvv)
        /*0038*/ 	.word	0x00000004


	//----- nvinfo : EIATTR_FRAME_SIZE
	.align		4
.L_52:
        /*003c*/ 	.byte	0x04, 0x11
        /*003e*/ 	.short	(.L_54 - .L_53)
	.align		4
.L_53:
        /*0040*/ 	.word	index@(_ZN3cub18CUB_300001_SM_10006detail11EmptyKernelIvEEvv)
        /*0044*/ 	.word	0x00000000


	//----- nvinfo : EIATTR_REGCOUNT
	.align		4
.L_54:
        /*0048*/ 	.byte	0x04, 0x2f
        /*004a*/ 	.short	(.L_56 - .L_55)
	.align		4
.L_55:
        /*004c*/ 	.word	index@(_ZN3cub18CUB_300001_SM_10006detail6reduce28DeviceReduceSingleTileKernelINS2_10policy_hubIdjN4cuda3__47maximumIdEEE10Policy1000EN6thrust24THRUST_300001_SM_1000_NS10device_ptrIdEEPdjS8_ddNS5_3std3__410__identityEEEvT0_T1_T2_T3_T4_T6_)
        /*0050*/ 	.word	0x0000002d


	//----- nvinfo : EIATTR_FRAME_SIZE
	.align		4
.L_56:
        /*0054*/ 	.byte	0x04, 0x11
        /*0056*/ 	.short	(.L_58 - .L_57)
	.align		4
.L_57:
        /*0058*/ 	.word	index@(_ZN3cub18CUB_300001_SM_10006detail6reduce28DeviceReduceSingleTileKernelINS2_10policy_hubIdjN4cuda3__47maximumIdEEE10Policy1000EN6thrust24THRUST_300001_SM_1000_NS10device_ptrIdEEPdjS8_ddNS5_3std3__410__identityEEEvT0_T1_T2_T3_T4_T6_)
        /*005c*/ 	.word	0x00000000


	//----- nvinfo : EIATTR_REGCOUNT
	.align		4
.L_58:
        /*0060*/ 	.byte	0x04, 0x2f
        /*0062*/ 	.short	(.L_60 - .L_59)
	.align		4
.L_59:
        /*0064*/ 	.word	index@(_ZN3cub18CUB_300001_SM_10006detail6reduce18DeviceReduceKernelINS2_10policy_hubIdjN4cuda3__47maximumIdEEE10Policy1000EN6thrust24THRUST_300001_SM_1000_NS10device_ptrIdEEjS8_dNS5_3std3__410__identityEEEvT0_PT3_T1_NS0_13GridEvenShareISL_EET2_T4_)
        /*0068*/ 	.word	0x0000001d


	//----- nvinfo : EIATTR_FRAME_SIZE
	.align		4
.L_60:
        /*006c*/ 	.byte	0x04, 0x11
        /*006e*/ 	.short	(.L_62 - .L_61)
	.align		4
.L_61:
        /*0070*/ 	.word	index@(_ZN3cub18CUB_300001_SM_10006detail6reduce18DeviceReduceKernelINS2_10policy_hubIdjN4cuda3__47maximumIdEEE10Policy1000EN6thrust24THRUST_300001_SM_1000_NS10device_ptrIdEEjS8_dNS5_3std3__410__identityEEEvT0_PT3_T1_NS0_13GridEvenShareISL_EET2_T4_)
        /*0074*/ 	.word	0x00000000


	//----- nvinfo : EIATTR_REGCOUNT
	.align		4
.L_62:
        /*0078*/ 	.byte	0x04, 0x2f
        /*007a*/ 	.short	(.L_64 - .L_63)
	.align		4
.L_63:
        /*007c*/ 	.word	index@(_ZN3cub18CUB_300001_SM_10006detail6reduce28DeviceReduceSingleTileKernelINS2_10policy_hubIdjN4cuda3__47maximumIdEEE10Policy1000EPdSB_iS8_ddNS5_3std3__410__identityEEEvT0_T1_T2_T3_T4_T6_)
        /*0080*/ 	.word	0x00000030


	//----- nvinfo : EIATTR_FRAME_SIZE
	.align		4
.L_64:
        /*0084*/ 	.byte	0x04, 0x11
        /*0086*/ 	.short	(.L_66 - .L_65)
	.align		4
.L_65:
        /*0088*/ 	.word	index@(_ZN3cub18CUB_300001_SM_10006detail6reduce28DeviceReduceSingleTileKernelINS2_10policy_hubIdjN4cuda3__47maximumIdEEE10Policy1000EPdSB_iS8_ddNS5_3std3__410__identityEEEvT0_T1_T2_T3_T4_T6_)
        /*008c*/ 	.word	0x00000000


	//----- nvinfo : EIATTR_REGCOUNT
	.align		4
.L_66:
        /*0090*/ 	.byte	0x04, 0x2f
        /*0092*/ 	.short	(.L_68 - .L_67)
	.align		4
.L_67:
        /*0094*/ 	.word	index@(_ZN3cub18CUB_300001_SM_10006detail6reduce28DeviceReduceSingleTileKernelINS2_10policy_hubIdyN4cuda3__47maximumIdEEE10Policy1000EN6thrust24THRUST_300001_SM_1000_NS10device_ptrIdEEPdyS8_ddNS5_3std3__410__identityEEEvT0_T1_T2_T3_T4_T6_)
        /*0098*/ 	.word	0x0000002e


	//----- nvinfo : EIATTR_FRAME_SIZE
	.align		4
.L_68:
        /*009c*/ 	.byte	0x04, 0x11
        /*009e*/ 	.short	(.L_70 - .L_69)
	.align		4
.L_69:
        /*00a0*/ 	.word	index@(_ZN3cub18CUB_300001_SM_10006detail6reduce28DeviceReduceSingleTileKernelINS2_10policy_hubIdyN4cuda3__47maximumIdEEE10Policy1000EN6thrust24THRUST_300001_SM_1000_NS10device_ptrIdEEPdyS8_ddNS5_3std3__410__identityEEEvT0_T1_T2_T3_T4_T6_)
        /*00a4*/ 	.word	0x00000000


	//----- nvinfo : EIATTR_REGCOUNT
	.align		4
.L_70:
        /*00a8*/ 	.byte	0x04, 0x2f
        /*00aa*/ 	.short	(.L_72 - .L_71)
	.align		4
.L_71:
        /*00ac*/ 	.word	index@(_ZN3cub18CUB_300001_SM_10006detail6reduce18DeviceReduceKernelINS2_10policy_hubIdyN4cuda3__47maximumIdEEE10Policy1000EN6thrust24THRUST_300001_SM_1000_NS10device_ptrIdEEyS8_dNS5_3std3__410__identityEEEvT0_PT3_T1_NS0_13GridEvenShareISL_EET2_T4_)
        /*00b0*/ 	.word	0x0000001e


	//----- nvinfo : EIATTR_FRAME_SIZE
	.align		4
.L_72:
        /*00b4*/ 	.byte	0x04, 0x11
        /*00b6*/ 	.short	(.L_74 - .L_73)
	.align		4
.L_73:
        /*00b8*/ 	.word	index@(_ZN3cub18CUB_300001_SM_10006detail6reduce18DeviceReduceKernelINS2_10policy_hubIdyN4cuda3__47maximumIdEEE10Policy1000EN6thrust24THRUST_300001_SM_1000_NS10device_ptrIdEEyS8_dNS5_3std3__410__identityEEEvT0_PT3_T1_NS0_13GridEvenShareISL_EET2_T4_)
        /*00bc*/ 	.word	0x00000000


	//----- nvinfo : EIATTR_REGCOUNT
	.align		4
.L_74:
        /*00c0*/ 	.byte	0x04, 0x2f
        /*00c2*/ 	.short	(.L_76 - .L_75)
	.align		4
.L_75:
        /*00c4*/ 	.word	index@(_ZN3cub18CUB_300001_SM_10006detail6reduce28DeviceReduceSingleTileKernelINS2_10policy_hubIdyN4cuda3__47maximumIdEEE10Policy1000EPdSB_iS8_ddNS5_3std3__410__identityEEEvT0_T1_T2_T3_T4_T6_)
        /*00c8*/ 	.word	0x00000030


	//----- nvinfo : EIATTR_FRAME_SIZE
	.align		4
.L_76:
        /*00cc*/ 	.byte	0x04, 0x11
        /*00ce*/ 	.short	(.L_78 - .L_77)
	.align		4
.L_77:
        /*00d0*/ 	.word	index@(_ZN3cub18CUB_300001_SM_10006detail6reduce28DeviceReduceSingleTileKernelINS2_10policy_hubIdyN4cuda3__47maximumIdEEE10Policy1000EPdSB_iS8_ddNS5_3std3__410__identityEEEvT0_T1_T2_T3_T4_T6_)
        /*00d4*/ 	.word	0x00000000


	//----- nvinfo : EIATTR_MIN_STACK_SIZE
	.align		4
.L_78:
        /*00d8*/ 	.byte	0x04, 0x12
        /*00da*/ 	.short	(.L_80 - .L_79)
	.align		4
.L_79:
        /*00dc*/ 	.word	index@(_ZN3cub18CUB_300001_SM_10006detail6reduce28DeviceReduceSingleTileKernelINS2_10policy_hubIdyN4cuda3__47maximumIdEEE10Policy1000EPdSB_iS8_ddNS5_3std3__410__identityEEEvT0_T1_T2_T3_T4_T6_)
        /*00e0*/ 	.word	0x00000000


	//----- nvinfo : EIATTR_MIN_STACK_SIZE
	.align		4
.L_80:
        /*00e4*/ 	.byte	0x04, 0x12
        /*00e6*/ 	.short	(.L_82 - .L_81)
	.align		4
.L_81:
        /*00e8*/ 	.word	index@(_ZN3cub18CUB_300001_SM_10006detail6reduce18DeviceReduceKernelINS2_10policy_hubIdyN4cuda3__47maximumIdEEE10Policy1000EN6thrust24THRUST_300001_SM_1000_NS10device_ptrIdEEyS8_dNS5_3std3__410__identityEEEvT0_PT3_T1_NS0_13GridEvenShareISL_EET2_T4_)
        /*00ec*/ 	.word	0x00000000


	//----- nvinfo : EIATTR_MIN_STACK_SIZE
	.align		4
.L_82:
        /*00f0*/ 	.byte	0x04, 0x12
        /*00f2*/ 	.short	(.L_84 - .L_83)
	.align		4
.L_83:
        /*00f4*/ 	.word	index@(_ZN3cub18CUB_300001_SM_10006detail6reduce28DeviceReduceSingleTileKernelINS2_10policy_hubIdyN4cuda3__47maximumIdEEE10Policy1000EN6thrust24THRUST_300001_SM_1000_NS10device_ptrIdEEPdyS8_ddNS5_3std3__410__identityEEEvT0_T1_T2_T3_T4_T6_)
        /*00f8*/ 	.word	0x00000000


	//----- nvinfo : EIATTR_MIN_STACK_SIZE
	.align		4
.L_84:
        /*00fc*/ 	.byte	0x04, 0x12
        /*00fe*/ 	.short	(.L_86 - .L_85)
	.align		4
.L_85:
        /*0100*/ 	.word	index@(_ZN3cub18CUB_300001_SM_10006detail6reduce28DeviceReduceSingleTileKernelINS2_10policy_hubIdjN4cuda3__47maximumIdEEE10Policy1000EPdSB_iS8_ddNS5_3std3__410__identityEEEvT0_T1_T2_T3_T4_T6_)
        /*0104*/ 	.word	0x00000000


	//----- nvinfo : EIATTR_MIN_STACK_SIZE
	.align		4
.L_86:
        /*0108*/ 	.byte	0x04, 0x12
        /*010a*/ 	.short	(.L_88 - .L_87)
	.align		4
.L_87:
        /*010c*/ 	.word	index@(_ZN3cub18CUB_300001_SM_10006detail6reduce18DeviceReduceKernelINS2_10policy_hubIdjN4cuda3__47maximumIdEEE10Policy1000EN6thrust24THRUST_300001_SM_1000_NS10device_ptrIdEEjS8_dNS5_3std3__410__identityEEEvT0_PT3_T1_NS0_13GridEvenShareISL_EET2_T4_)
        /*0110*/ 	.word	0x00000000


	//----- nvinfo : EIATTR_MIN_STACK_SIZE
	.align		4
.L_88:
        /*0114*/ 	.byte	0x04, 0x12
        /*0116*/ 	.short	(.L_90 - .L_89)
	.align		4
.L_89:
        /*0118*/ 	.word	index@(_ZN3cub18CUB_300001_SM_10006detail6reduce28DeviceReduceSingleTileKernelINS2_10policy_hubIdjN4cuda3__47maximumIdEEE10Policy1000EN6thrust24THRUST_300001_SM_1000_NS10device_ptrIdEEPdjS8_ddNS5_3std3__410__identityEEEvT0_T1_T2_T3_T4_T6_)
        /*011c*/ 	.word	0x00000000


	//----- nvinfo : EIATTR_MIN_STACK_SIZE
	.align		4
.L_90:
        /*0120*/ 	.byte	0x04, 0x12
        /*0122*/ 	.short	(.L_92 - .L_91)
	.align		4
.L_91:
        /*0124*/ 	.word	index@(_ZN3cub18CUB_300001_SM_10006detail11EmptyKernelIvEEvv)
        /*0128*/ 	.word	0x00000000


	//----- nvinfo : EIATTR_MIN_STACK_SIZE
	.align		4
.L_92:
        /*012c*/ 	.byte	0x04, 0x12
        /*012e*/ 	.short	(.L_94 - .L_93)
	.align		4
.L_93:
        /*0130*/ 	.word	index@(_Z15abs_diff_kernelIdEviPKT_S2_PS0_)
        /*0134*/ 	.word	0x00000000


	//----- nvinfo : EIATTR_MIN_STACK_SIZE
	.align		4
.L_94:
        /*0138*/ 	.byte	0x04, 0x12
        /*013a*/ 	.short	(.L_96 - .L_95)
	.align		4
.L_95:
        /*013c*/ 	.word	index@(_Z11jacobi_stepIdEviiPKT_PS0_S2_S0_)
        /*0140*/ 	.word	0x00000000
.L_96:


//--------------------- .nv.compat                --------------------------
	.section	.nv.compat,"",@"SHT_CUDA_COMPAT_INFO"
	.align	4
        /*0000*/ 	.byte	0x02, 0x09, 0x00, 0x00, 0x02, 0x02, 0x01, 0x00, 0x02, 0x05, 0x05, 0x00, 0x03, 0x07, 0x01, 0x01
        /*0010*/ 	.byte	0x02, 0x03, 0x00, 0x00, 0x02, 0x06, 0x01, 0x00, 0x04, 0x0b, 0x08, 0x00, 0x01, 0x00, 0x00, 0x00
        /*0020*/ 	.byte	0x00, 0x00, 0x00, 0x00


//--------------------- .nv.info._ZN3cub18CUB_300001_SM_10006detail6reduce28DeviceReduceSingleTileKernelINS2_10policy_hubIdyN4cuda3__47maximumIdEEE10Policy1000EPdSB_iS8_ddNS5_3std3__410__identityEEEvT0_T1_T2_T3_T4_T6_ --------------------------
	.section	.nv.info._ZN3cub18CUB_300001_SM_10006detail6reduce28DeviceReduceSingleTileKernelINS2_10policy_hubIdyN4cuda3__47maximumIdEEE10Policy1000EPdSB_iS8_ddNS5_3std3__410__identityEEEvT0_T1_T2_T3_T4_T6_,"",@"SHT_CUDA_INFO"
	.sectionflags	@""
	.align	4


	//----- nvinfo : EIATTR_CUDA_API_VERSION
	.align		4
        /*0000*/ 	.byte	0x04, 0x37
        /*0002*/ 	.short	(.L_98 - .L_97)
.L_97:
        /*0004*/ 	.word	0x00000082


	//----- nvinfo : EIATTR_KPARAM_INFO
	.align		4
.L_98:
        /*0008*/ 	.byte	0x04, 0x17
        /*000a*/ 	.short	(.L_100 - .L_99)
.L_99:
        /*000c*/ 	.word	0x00000000
        /*0010*/ 	.short	0x0005
        /*0012*/ 	.short	0x0020
        /*0014*/ 	.byte	0x00, 0xf0, 0x05, 0x00


	//----- nvinfo : EIATTR_KPARAM_INFO
	.align		4
.L_100:
        /*0018*/ 	.byte	0x04, 0x17
        /*001a*/ 	.short	(.L_102 - .L_101)
.L_101:
        /*001c*/ 	.word	0x00000000
        /*0020*/ 	.short	0x0004
        /*0022*/ 	.short	0x0018
        /*0024*/ 	.byte	0x00, 0xf0, 0x21, 0x00


	//----- nvinfo : EIATTR_KPARAM_INFO
	.align		4
.L_102:
        /*0028*/ 	.byte	0x04, 0x17
        /*002a*/ 	.short	(.L_104 - .L_103)
.L_103:
        /*002c*/ 	.word	0x00000000
        /*0030*/ 	.short	0x0003
        /*0032*/ 	.short	0x0014
        /*0034*/ 	.byte	0x00, 0xf0, 0x05, 0x00


	//----- nvinfo : EIATTR_KPARAM_INFO
	.align		4
.L_104:
        /*0038*/ 	.byte	0x04, 0x17
        /*003a*/ 	.short	(.L_106 - .L_105)
.L_105:
        /*003c*/ 	.word	0x00000000
        /*0040*/ 	.short	0x0002
        /*0042*/ 	.short	0x0010
        /*0044*/ 	.byte	0x00, 0xf0, 0x11, 0x00


	//----- nvinfo : EIATTR_KPARAM_INFO
	.align		4
.L_106:
        /*0048*/ 	.byte	0x04, 0x17
        /*004a*/ 	.short	(.L_108 - .L_107)
.L_107:
        /*004c*/ 	.word	0x00000000
        /*0050*/ 	.short	0x0001
        /*0052*/ 	.short	0x0008
        /*0054*/ 	.byte	0x00, 0xf5, 0x21, 0x00


	//----- nvinfo : EIATTR_KPARAM_INFO
	.align		4
.L_108:
        /*0058*/ 	.byte	0x04, 0x17
        /*005a*/ 	.short	(.L_110 - .L_109)
.L_109:
        /*005c*/ 	.word	0x00000000
        /*0060*/ 	.short	0x0000
        /*0062*/ 	.short	0x0000
        /*0064*/ 	.byte	0x00, 0xf5, 0x21, 0x00


	//----- nvinfo : EIATTR_SPARSE_MMA_MASK
	.align		4
.L_110:
        /*0068*/ 	.byte	0x03, 0x50
        /*006a*/ 	.short	0x0000


	//----- nvinfo : EIATTR_MAXREG_COUNT
	.align		4
        /*006c*/ 	.byte	0x03, 0x1b
        /*006e*/ 	.short	0x00ff


	//----- nvinfo : EIATTR_NUM_BARRIERS
	.align		4
        /*0070*/ 	.byte	0x02, 0x4c
        /*0072*/ 	.byte	0x01
	.zero		1


	//----- nvinfo : EIATTR_MERCURY_ISA_VERSION
	.align		4
        /*0074*/ 	.byte	0x03, 0x5f
        /*0076*/ 	.short	0x0101


	//----- nvinfo : EIATTR_COOP_GROUP_MASK_REGIDS
	.align		4
        /*0078*/ 	.byte	0x04, 0x29
        /*007a*/ 	.short	(.L_112 - .L_111)


	//   ....[0]....
.L_111:
        /*007c*/ 	.word	0xffffffff


	//   ....[1]....
        /*0080*/ 	.word	0xffffffff


	//   ....[2]....
        /*0084*/ 	.word	0xffffffff


	//   ....[3]....
        /*0088*/ 	.word	0xffffffff


	//   ....[4]....
        /*008c*/ 	.word	0xffffffff


	//   ....[5]....
        /*0090*/ 	.word	0xffffffff


	//   ....[6]....
        /*0094*/ 	.word	0xffffffff


	//   ....[7]....
        /*0098*/ 	.word	0xffffffff


	//   ....[8]....
        /*009c*/ 	.word	0xffffffff


	//   ....[9]....
        /*00a0*/ 	.word	0xffffffff


	//   ....[10]....
        /*00a4*/ 	.word	0xffffffff


	//   ....[11]....
        /*00a8*/ 	.word	0xffffffff


	//   ....[12]....
        /*00ac*/ 	.word	0xffffffff


	//   ....[13]....
        /*00b0*/ 	.word	0xffffffff


	//   ....[14]....
        /*00b4*/ 	.word	0xffffffff


	//   ....[15]....
        /*00b8*/ 	.word	0xffffffff


	//   ....[16]....
        /*00bc*/ 	.word	0xffffffff


	//   ....[17]....
        /*00c0*/ 	.word	0xffffffff


	//   ....[18]....
        /*00c4*/ 	.word	0xffffffff


	//   ....[19]....
        /*00c8*/ 	.word	0xffffffff


	//   ....[20]....
        /*00cc*/ 	.word	0xffffffff


	//   ....[21]....
        /*00d0*/ 	.word	0xffffffff


	//   ....[22]....
        /*00d4*/ 	.word	0xffffffff


	//   ....[23]....
        /*00d8*/ 	.word	0xffffffff


	//   ....[24]....
        /*00dc*/ 	.word	0xffffffff


	//   ....[25]....
        /*00e0*/ 	.word	0xffffffff


	//   ....[26]....
        /*00e4*/ 	.word	0xffffffff


	//   ....[27]....
        /*00e8*/ 	.word	0xffffffff


	//   ....[28]....
        /*00ec*/ 	.word	0xffffffff


	//   ....[29]....
        /*00f0*/ 	.word	0xffffffff


	//   ....[30]....
        /*00f4*/ 	.word	0xffffffff


	//   ....[31]....
        /*00f8*/ 	.word	0xffffffff


	//   ....[32]....
        /*00fc*/ 	.word	0xffffffff


	//   ....[33]....
        /*0100*/ 	.word	0xffffffff


	//   ....[34]....
        /*0104*/ 	.word	0xffffffff


	//   ....[35]....
        /*0108*/ 	.word	0xffffffff


	//   ....[36]....
        /*010c*/ 	.word	0xffffffff


	//   ....[37]....
        /*0110*/ 	.word	0xffffffff


	//   ....[38]....
        /*0114*/ 	.word	0xffffffff


	//   ....[39]....
        /*0118*/ 	.word	0xffffffff


	//   ....[40]....
        /*011c*/ 	.word	0xffffffff


	//   ....[41]....
        /*0120*/ 	.word	0xffffffff


	//   ....[42]....
        /*0124*/ 	.word	0xffffffff


	//   ....[43]....
        /*0128*/ 	.word	0xffffffff


	//   ....[44]....
        /*012c*/ 	.word	0xffffffff


	//   ....[45]....
        /*0130*/ 	.word	0xffffffff


	//   ....[46]....
        /*0134*/ 	.word	0xffffffff


	//   ....[47]....
        /*0138*/ 	.word	0xffffffff


	//   ....[48]....
        /*013c*/ 	.word	0xffffffff


	//   ....[49]....
        /*0140*/ 	.word	0xffffffff


	//   ....[50]....
        /*0144*/ 	.word	0xffffffff


	//   ....[51]....
        /*0148*/ 	.word	0xffffffff


	//   ....[52]....
        /*014c*/ 	.word	0xffffffff


	//   ....[53]....
        /*0150*/ 	.word	0xffffffff


	//   ....[54]....
        /*0154*/ 	.word	0xffffffff


	//   ....[55]....
        /*0158*/ 	.word	0xffffffff


	//   ....[56]....
        /*015c*/ 	.word	0xffffffff


	//   ....[57]....
        /*0160*/ 	.word	0xffffffff


	//   ....[58]....
        /*0164*/ 	.word	0xffffffff


	//   ....[59]....
        /*0168*/ 	.word	0xffffffff


	//----- nvinfo : EIATTR_COOP_GROUP_INSTR_OFFSETS
	.align		4
.L_112:
        /*016c*/ 	.byte	0x04, 0x28
        /*016e*/ 	.short	(.L_114 - .L_113)


	//   ....[0]....
.L_113:
        /*0170*/ 	.word	0x00000d30


	//   ....[1]....
        /*0174*/ 	.word	0x00000d40


	//   ....[2]....
        /*0178*/ 	.word	0x00000dd0


	//   ....[3]....
        /*017c*/ 	.word	0x00000e10


	//   ....[4]....
        /*0180*/ 	.word	0x00000e80


	//   ....[5]....
        /*0184*/ 	.word	0x00000ea0


	//   ....[6]....
        /*0188*/ 	.word	0x00000ef0


	//   ....[7]....
        /*018c*/ 	.word	0x00000f10


	//   ....[8]....
        /*0190*/ 	.word	0x00000f60


	//   ....[9]....
        /*0194*/ 	.word	0x00000f80


	//   ....[10]....
        /*0198*/ 	.word	0x00001280


	//   ....[11]....
        /*019c*/ 	.word	0x00001290


	//   ....[12]....
        /*01a0*/ 	.word	0x00001320


	//   ....[13]....
        /*01a4*/ 	.word	0x00001350


	//   ....[14]....
        /*01a8*/ 	.word	0x000013b0


	//   ....[15]....
        /*01ac*/ 	.word	0x000013e0


	//   ....[16]....
        /*01b0*/ 	.word	0x00001440


	//   ....[17]....
        /*01b4*/ 	.word	0x00001480


	//   ....[18]....
        /*01b8*/ 	.word	0x000014f0


	//   ....[19]....
        /*01bc*/ 	.word	0x00001530


	//   ....[20]....
        /*01c0*/ 	.word	0x00002960


	//   ....[21]....
        /*01c4*/ 	.word	0x00002970


	//   ....[22]....
        /*01c8*/ 	.word	0x00002a00


	//   ....[23]....
        /*01cc*/ 	.word	0x00002a30


	//   ....[24]....
        /*01d0*/ 	.word	0x00002aa0


	//   ....[25]....
        /*01d4*/ 	.word	0x00002ac0


	//   ....[26]....
        /*01d8*/ 	.word	0x00002b20


	//   ....[27]....
        /*01dc*/ 	.word	0x00002b30


	//   ....[28]....
        /*01e0*/ 	.word	0x00002b80


	//   ....[29]....
        /*01e4*/ 	.word	0x00002b90


	//   ....[30]....
        /*01e8*/ 	.word	0x00003a20


	//   ....[31]....
        /*01ec*/ 	.word	0x00003a30


	//   ....[32]....
        /*01f0*/ 	.word	0x00003ac0


	//   ....[33]....
        /*01f4*/ 	.word	0x00003b00


	//   ....[34]....
        /*01f8*/ 	.word	0x00003b80


	//   ....[35]....
        /*01fc*/ 	.word	0x00003bc0


	//   ....[36]....
        /*0200*/ 	.word	0x00003c20


	//   ....[37]....
        /*0204*/ 	.word	0x00003c50


	//   ....[38]....
        /*0208*/ 	.word	0x00003ca0


	//   ....[39]....
        /*020c*/ 	.word	0x00003cd0


	//   ....[40]....
        /*0210*/ 	.word	0x00003fb0


	//   ....[41]....
        /*0214*/ 	.word	0x00003fc0


	//   ....[42]....
        /*0218*/ 	.word	0x00004050


	//   ....[43]....
        /*021c*/ 	.word	0x00004080


	//   ....[44]....
        /*0220*/ 	.word	0x000040d0


	//   ....[45]....
        /*0224*/ 	.word	0x00004100


	//   ....[46]....
        /*0228*/ 	.word	0x00004170


	//   ....[47]....
        /*022c*/ 	.word	0x000041b0


	//   ....[48]....
        /*0230*/ 	.word	0x00004220


	//   ....[49]....
        /*0234*/ 	.word	0x00004250


	//   ....[50]....
        /*0238*/ 	.word	0x00005700


	//   ....[51]....
        /*023c*/ 	.word	0x00005710


	//   ....[52]....
        /*0240*/ 	.word	0x000057a0


	//   ....[53]....
        /*0244*/ 	.word	0x000057e0


	//   ....[54]....
        /*0248*/ 	.word	0x00005860


	//   ....[55]....
        /*024c*/ 	.word	0x000058a0


	//   ....[56]....
        /*0250*/ 	.word	0x00005900


	//   ....[57]....
        /*0254*/ 	.word	0x00005930


	//   ....[58]....
        /*0258*/ 	.word	0x00005980


	//   ....[59]....
        /*025c*/ 	.word	0x000059b0


	//----- nvinfo : EIATTR_VRC_CTA_INIT_COUNT
	.align		4
.L_114:
        /*0260*/ 	.byte	0x02, 0x4a
	.zero		1
	.zero		1


	//----- nvinfo : EIATTR_EXIT_INSTR_OFFSETS
	.align		4
        /*0264*/ 	.byte	0x04, 0x1c
        /*0266*/ 	.short	(.L_116 - .L_115)


	//   ....[0]....
.L_115:
        /*0268*/ 	.word	0x00000080


	//   ....[1]....
        /*026c*/ 	.word	0x000000c0


	//   ....[2]....
        /*0270*/ 	.word	0x00005c20


	//   ....[3]....
        /*0274*/ 	.word	0x00005ca0


	//----- nvinfo : EIATTR_MAX_THREADS
	.align		4
.L_116:
        /*0278*/ 	.byte	0x04, 0x05
        /*027a*/ 	.short	(.L_118 - .L_117)
.L_117:
        /*027c*/ 	.word	0x00000100
        /*0280*/ 	.word	0x00000001
        /*0284*/ 	.word	0x00000001


	//----- nvinfo : EIATTR_CRS_STACK_SIZE
	.align		4
.L_118:
        /*0288*/ 	.byte	0x04, 0x1e
        /*028a*/ 	.short	(.L_120 - .L_119)
.L_119:
        /*028c*/ 	.word	0x00000000


	//----- nvinfo : EIATTR_CBANK_PARAM_SIZE
	.align		4
.L_120:
        /*0290*/ 	.byte	0x03, 0x19
        /*0292*/ 	.short	0x0021


	//----- nvinfo : EIATTR_PARAM_CBANK
	.align		4
        /*0294*/ 	.byte	0x04, 0x0a
        /*0296*/ 	.short	(.L_122 - .L_121)
	.align		4
.L_121:
        /*0298*/ 	.word	index@(.nv.constant0._ZN3cub18CUB_300001_SM_10006detail6reduce28DeviceReduceSingleTileKernelINS2_10policy_hubIdyN4cuda3__47maximumIdEEE10Policy1000EPdSB_iS8_ddNS5_3std3__410__identityEEEvT0_T1_T2_T3_T4_T6_)
        /*029c*/ 	.short	0x0380
        /*029e*/ 	.short	0x0021


	//----- nvinfo : EIATTR_SW_WAR
	.align		4
.L_122:
        /*02a0*/ 	.byte	0x04, 0x36
        /*02a2*/ 	.short	(.L_124 - .L_123)
.L_123:
        /*02a4*/ 	.word	0x00000008
.L_124:


//--------------------- .nv.info._ZN3cub18CUB_300001_SM_10006detail6reduce18DeviceReduceKernelINS2_10policy_hubIdyN4cuda3__47maximumIdEEE10Policy1000EN6thrust24THRUST_300001_SM_1000_NS10device_ptrIdEEyS8_dNS5_3std3__410__identityEEEvT0_PT3_T1_NS0_13GridEvenShareISL_EET2_T4_ --------------------------
	.section	.nv.info._ZN3cub18CUB_300001_SM_10006detail6reduce18DeviceReduceKernelINS2_10policy_hubIdyN4cuda3__47maximumIdEEE10Policy1000EN6thrust24THRUST_300001_SM_1000_NS10device_ptrIdEEyS8_dNS5_3std3__410__identityEEEvT0_PT3_T1_NS0_13GridEvenShareISL_EET2_T4_,"",@"SHT_CUDA_INFO"
	.sectionflags	@""
	.align	4


	//----- nvinfo : EIATTR_CUDA_API_VERSION
	.align		4
        /*0000*/ 	.byte	0x04, 0x37
        /*0002*/ 	.short	(.L_126 - .L_125)
.L_125:
        /*0004*/ 	.word	0x00000082


	//----- nvinfo : EIATTR_KPARAM_INFO
	.align		4
.L_126:
        /*0008*/ 	.byte	0x04, 0x17
        /*000a*/ 	.short	(.L_128 - .L_127)
.L_127:
        /*000c*/ 	.word	0x00000000
        /*0010*/ 	.short	0x0005
        /*0012*/ 	.short	0x0061
        /*0014*/ 	.byte	0x00, 0xf0, 0x05, 0x00


	//----- nvinfo : EIATTR_KPARAM_INFO
	.align		4
.L_128:
        /*0018*/ 	.byte	0x04, 0x17
        /*001a*/ 	.short	(.L_130 - .L_129)
.L_129:
        /*001c*/ 	.word	0x00000000
        /*0020*/ 	.short	0x0004
        /*0022*/ 	.short	0x0060
        /*0024*/ 	.byte	0x00, 0xf0, 0x05, 0x00


	//----- nvinfo : EIATTR_KPARAM_INFO
	.align		4
.L_130:
        /*0028*/ 	.byte	0x04, 0x17
        /*002a*/ 	.short	(.L_132 - .L_131)
.L_131:
        /*002c*/ 	.word	0x00000000
        /*0030*/ 	.short	0x0003
        /*0032*/ 	.short	0x0018
        /*0034*/ 	.byte	0x00, 0xf0, 0x21, 0x01


	//----- nvinfo : EIATTR_KPARAM_INFO
	.align		4
.L_132:
        /*0038*/ 	.byte	0x04, 0x17
        /*003a*/ 	.short	(.L_134 - .L_133)
.L_133:
        /*003c*/ 	.word	0x00000000
        /*0040*/ 	.short	0x0002
        /*0042*/ 	.short	0x0010
        /*0044*/ 	.byte	0x00, 0xf0, 0x21, 0x00


	//----- nvinfo : EIATTR_KPARAM_INFO
	.align		4
.L_134:
        /*0048*/ 	.byte	0x04, 0x17
        /*004a*/ 	.short	(.L_136 - .L_135)
.L_135:
        /*004c*/ 	.word	0x00000000
        /*0050*/ 	.short	0x0001
        /*0052*/ 	.short	0x0008
        /*0054*/ 	.byte	0x00, 0xf5, 0x21, 0x00


	//----- nvinfo : EIATTR_KPARAM_INFO
	.align		4
.L_136:
        /*0058*/ 	.byte	0x04, 0x17
        /*005a*/ 	.short	(.L_138 - .L_137)
.L_137:
        /*005c*/ 	.word	0x00000000
        /*0060*/ 	.short	0x0000
        /*0062*/ 	.short	0x0000
        /*0064*/ 	.byte	0x00, 0xf0, 0x21, 0x00


	//----- nvinfo : EIATTR_SPARSE_MMA_MASK
	.align		4
.L_138:
        /*0068*/ 	.byte	0x03, 0x50
        /*006a*/ 	.short	0x0000


	//----- nvinfo : EIATTR_MAXREG_COUNT
	.align		4
        /*006c*/ 	.byte	0x03, 0x1b
        /*006e*/ 	.short	0x00ff


	//----- nvinfo : EIATTR_NUM_BARRIERS
	.align		4
        /*0070*/ 	.byte	0x02, 0x4c
        /*0072*/ 	.byte	0x01
	.zero		1


	//----- nvinfo : EIATTR_MERCURY_ISA_VERSION
	.align		4
        /*0074*/ 	.byte	0x03, 0x5f
        /*0076*/ 	.short	0x0101


	//----- nvinfo : EIATTR_COOP_GROUP_MASK_REGIDS
	.align		4
        /*0078*/ 	.byte	0x04, 0x29
        /*007a*/ 	.short	(.L_140 - .L_139)


	//   ....[0]....
.L_139:
        /*007c*/ 	.word	0xffffffff


	//   ....[1]....
        /*0080*/ 	.word	0xffffffff


	//   ....[2]....
        /*0084*/ 	.word	0xffffffff


	//   ....[3]....
        /*0088*/ 	.word	0xffffffff


	//   ....[4]....
        /*008c*/ 	.word	0xffffffff


	//   ....[5]....
        /*0090*/ 	.word	0xffffffff


	//   ....[6]....
        /*0094*/ 	.word	0xffffffff


	//   ....[7]....
        /*0098*/ 	.word	0xffffffff


	//   ....[8]....
        /*009c*/ 	.word	0xffffffff


	//   ....[9]....
        /*00a0*/ 	.word	0xffffffff


	//   ....[10]....
        /*00a4*/ 	.word	0xffffffff


	//   ....[11]....
        /*00a8*/ 	.word	0xffffffff


	//   ....[12]....
        /*00ac*/ 	.word	0xffffffff


	//   ....[13]....
        /*00b0*/ 	.word	0xffffffff


	//   ....[14]....
        /*00b4*/ 	.word	0xffffffff


	//   ....[15]....
        /*00b8*/ 	.word	0xffffffff


	//   ....[16]....
        /*00bc*/ 	.word	0xffffffff


	//   ....[17]....
        /*00c0*/ 	.word	0xffffffff


	//   ....[18]....
        /*00c4*/ 	.word	0xffffffff


	//   ....[19]....
        /*00c8*/ 	.word	0xffffffff


	//   ....[20]....
        /*00cc*/ 	.word	0xffffffff


	//   ....[21]....
        /*00d0*/ 	.word	0xffffffff


	//   ....[22]....
        /*00d4*/ 	.word	0xffffffff


	//   ....[23]....
        /*00d8*/ 	.word	0xffffffff


	//   ....[24]....
        /*00dc*/ 	.word	0xffffffff


	//   ....[25]....
        /*00e0*/ 	.word	0xffffffff


	//   ....[26]....
        /*00e4*/ 	.word	0xffffffff


	//   ....[27]....
        /*00e8*/ 	.word	0xffffffff


	//   ....[28]....
        /*00ec*/ 	.word	0xffffffff


	//   ....[29]....
        /*00f0*/ 	.word	0xffffffff


	//----- nvinfo : EIATTR_COOP_GROUP_INSTR_OFFSETS
	.align		4
.L_140:
        /*00f4*/ 	.byte	0x04, 0x28
        /*00f6*/ 	.short	(.L_142 - .L_141)


	//   ....[0]....
.L_141:
        /*00f8*/ 	.word	0x00000d50


	//   ....[1]....
        /*00fc*/ 	.word	0x00000d60


	//   ....[2]....
        /*0100*/ 	.word	0x00000df0


	//   ....[3]....
        /*0104*/ 	.word	0x00000e20


	//   ....[4]....
        /*0108*/ 	.word	0x00000e80


	//   ....[5]....
        /*010c*/ 	.word	0x00000eb0


	//   ....[6]....
        /*0110*/ 	.word	0x00000f10


	//   ....[7]....
        /*0114*/ 	.word	0x00000f20


	//   ....[8]....
        /*0118*/ 	.word	0x00000f70


	//   ....[9]....
        /*011c*/ 	.word	0x00000f80


	//   ....[10]....
        /*0120*/ 	.word	0x00001260


	//   ....[11]....
        /*0124*/ 	.word	0x00001270


	//   ....[12]....
        /*0128*/ 	.word	0x00001300


	//   ....[13]....
        /*012c*/ 	.word	0x00001320


	//   ....[14]....
        /*0130*/ 	.word	0x00001380


	//   ....[15]....
        /*0134*/ 	.word	0x000013a0


	//   ....[16]....
        /*0138*/ 	.word	0x00001400


	//   ....[17]....
        /*013c*/ 	.word	0x00001440


	//   ....[18]....
        /*0140*/ 	.word	0x000014b0


	//   ....[19]....
        /*0144*/ 	.word	0x000014d0


	//   ....[20]....
        /*0148*/ 	.word	0x00002c00


	//   ....[21]....
        /*014c*/ 	.word	0x00002c10


	//   ....[22]....
        /*0150*/ 	.word	0x00002cb0


	//   ....[23]....
        /*0154*/ 	.word	0x00002ce0


	//   ....[24]....
        /*0158*/ 	.word	0x00002d40


	//   ....[25]....
        /*015c*/ 	.word	0x00002d70


	//   ....[26]....
        /*0160*/ 	.word	0x00002dc0


	//   ....[27]....
        /*0164*/ 	.word	0x00002de0


	//   ....[28]....
        /*0168*/ 	.word	0x00002e30


	//   ....[29]....
        /*016c*/ 	.word	0x00002e50


	//----- nvinfo : EIATTR_VRC_CTA_INIT_COUNT
	.align		4
.L_142:
        /*0170*/ 	.byte	0x02, 0x4a
	.zero		1
	.zero		1


	//----- nvinfo : EIATTR_EXIT_INSTR_OFFSETS
	.align		4
        /*0174*/ 	.byte	0x04, 0x1c
        /*0176*/ 	.short	(.L_144 - .L_143)


	//   ....[0]....
.L_143:
        /*0178*/ 	.word	0x000030f0


	//   ....[1]....
        /*017c*/ 	.word	0x00003150


	//----- nvinfo : EIATTR_MAX_THREADS
	.align		4
.L_144:
        /*0180*/ 	.byte	0x04, 0x05
        /*0182*/ 	.short	(.L_146 - .L_145)
.L_145:
        /*0184*/ 	.word	0x00000100
        /*0188*/ 	.word	0x00000001
        /*018c*/ 	.word	0x00000001


	//----- nvinfo : EIATTR_CRS_STACK_SIZE
	.align		4
.L_146:
        /*0190*/ 	.byte	0x04, 0x1e
        /*0192*/ 	.short	(.L_148 - .L_147)
.L_147:
        /*0194*/ 	.word	0x00000000


	//----- nvinfo : EIATTR_CBANK_PARAM_SIZE
	.align		4
.L_148:
        /*0198*/ 	.byte	0x03, 0x19
        /*019a*/ 	.short	0x0062


	//----- nvinfo : EIATTR_PARAM_CBANK
	.align		4
        /*019c*/ 	.byte	0x04, 0x0a
        /*019e*/ 	.short	(.L_150 - .L_149)
	.align		4
.L_149:
        /*01a0*/ 	.word	index@(.nv.constant0._ZN3cub18CUB_300001_SM_10006detail6reduce18DeviceReduceKernelINS2_10policy_hubIdyN4cuda3__47maximumIdEEE10Policy1000EN6thrust24THRUST_300001_SM_1000_NS10device_ptrIdEEyS8_dNS5_3std3__410__identityEEEvT0_PT3_T1_NS0_13GridEvenShareISL_EET2_T4_)
        /*01a4*/ 	.short	0x0380
        /*01a6*/ 	.short	0x0062


	//----- nvinfo : EIATTR_SW_WAR
	.align		4
.L_150:
        /*01a8*/ 	.byte	0x04, 0x36
        /*01aa*/ 	.short	(.L_152 - .L_151)
.L_151:
        /*01ac*/ 	.word	0x00000008
.L_152:


//--------------------- .nv.info._ZN3cub18CUB_300001_SM_10006detail6reduce28DeviceReduceSingleTileKernelINS2_10policy_hubIdyN4cuda3__47maximumIdEEE10Policy1000EN6thrust24THRUST_300001_SM_1000_NS10device_ptrIdEEPdyS8_ddNS5_3std3__410__identityEEEvT0_T1_T2_T3_T4_T6_ --------------------------
	.section	.nv.info._ZN3cub18CUB_300001_SM_10006detail6reduce28DeviceReduceSingleTileKernelINS2_10policy_hubIdyN4cuda3__47maximumIdEEE10Policy1000EN6thrust24THRUST_300001_SM_1000_NS10device_ptrIdEEPdyS8_ddNS5_3std3__410__identityEEEvT0_T1_T2_T3_T4_T6_,"",@"SHT_CUDA_INFO"
	.sectionflags	@""
	.align	4


	//----- nvinfo : EIATTR_CUDA_API_VERSION
	.align		4
        /*0000*/ 	.byte	0x04, 0x37
        /*0002*/ 	.short	(.L_154 - .L_153)
.L_153:
        /*0004*/ 	.word	0x00000082


	//----- nvinfo : EIATTR_KPARAM_INFO
	.align		4
.L_154:
        /*0008*/ 	.byte	0x04, 0x17
        /*000a*/ 	.short	(.L_156 - .L_155)
.L_155:
        /*000c*/ 	.word	0x00000000
        /*0010*/ 	.short	0x0005
        /*0012*/ 	.short	0x0028
        /*0014*/ 	.byte	0x00, 0xf0, 0x05, 0x00


	//----- nvinfo : EIATTR_KPARAM_INFO
	.align		4
.L_156:
        /*0018*/ 	.byte	0x04, 0x17
        /*001a*/ 	.short	(.L_158 - .L_157)
.L_157:
        /*001c*/ 	.word	0x00000000
        /*0020*/ 	.short	0x0004
        /*0022*/ 	.short	0x0020
        /*0024*/ 	.byte	0x00, 0xf0, 0x21, 0x00


	//----- nvinfo : EIATTR_KPARAM_INFO
	.align		4
.L_158:
        /*0028*/ 	.byte	0x04, 0x17
        /*002a*/ 	.short	(.L_160 - .L_159)
.L_159:
        /*002c*/ 	.word	0x00000000
        /*0030*/ 	.short	0x0003
        /*0032*/ 	.short	0x0018
        /*0034*/ 	.byte	0x00, 0xf0, 0x05, 0x00


	//----- nvinfo : EIATTR_KPARAM_INFO
	.align		4
.L_160:
        /*0038*/ 	.byte	0x04, 0x17
        /*003a*/ 	.short	(.L_162 - .L_161)
.L_161:
        /*003c*/ 	.word	0x00000000
        /*0040*/ 	.short	0x0002
        /*0042*/ 	.short	0x0010
        /*0044*/ 	.byte	0x00, 0xf0, 0x21, 0x00


	//----- nvinfo : EIATTR_KPARAM_INFO
	.align		4
.L_162:
        /*0048*/ 	.byte	0x04, 0x17
        /*004a*/ 	.short	(.L_164 - .L_163)
.L_163:
        /*004c*/ 	.word	0x00000000
        /*0050*/ 	.short	0x0001
        /*0052*/ 	.short	0x0008
        /*0054*/ 	.byte	0x00, 0xf5, 0x21, 0x00


	//----- nvinfo : EIATTR_KPARAM_INFO
	.align		4
.L_164:
        /*0058*/ 	.byte	0x04, 0x17
        /*005a*/ 	.short	(.L_166 - .L_165)
.L_165:
        /*005c*/ 	.word	0x00000000
        /*0060*/ 	.short	0x0000
        /*0062*/ 	.short	0x0000
        /*0064*/ 	.byte	0x00, 0xf0, 0x21, 0x00


	//----- nvinfo : EIATTR_SPARSE_MMA_MASK
	.align		4
.L_166:
        /*0068*/ 	.byte	0x03, 0x50
        /*006a*/ 	.short	0x0000


	//----- nvinfo : EIATTR_MAXREG_COUNT
	.align		4
        /*006c*/ 	.byte	0x03, 0x1b
        /*006e*/ 	.short	0x00ff


	//----- nvinfo : EIATTR_NUM_BARRIERS
	.align		4
        /*0070*/ 	.byte	0x02, 0x4c
        /*0072*/ 	.byte	0x01
	.zero		1


	//----- nvinfo : EIATTR_MERCURY_ISA_VERSION
	.align		4
        /*0074*/ 	.byte	0x03, 0x5f
        /*0076*/ 	.short	0x0101


	//----- nvinfo : EIATTR_COOP_GROUP_MASK_REGIDS
	.align		4
        /*0078*/ 	.byte	0x04, 0x29
        /*007a*/ 	.short	(.L_168 - .L_167)


	//   ....[0]....
.L_167:
        /*007c*/ 	.word	0xffffffff


	//   ....[1]....
        /*0080*/ 	.word	0xffffffff


	//   ....[2]....
        /*0084*/ 	.word	0xffffffff


	//   ....[3]....
        /*0088*/ 	.word	0xffffffff


	//   ....[4]....
        /*008c*/ 	.word	0xffffffff


	//   ....[5]....
        /*0090*/ 	.word	0xffffffff


	//   ....[6]....
        /*0094*/ 	.word	0xffffffff


	//   ....[7]....
        /*0098*/ 	.word	0xffffffff


	//   ....[8]....
        /*009c*/ 	.word	0xffffffff


	//   ....[9]....
        /*00a0*/ 	.word	0xffffffff


	//   ....[10]....
        /*00a4*/ 	.word	0xffffffff


	//   ....[11]....
        /*00a8*/ 	.word	0xffffffff


	//   ....[12]....
        /*00ac*/ 	.word	0xffffffff


	//   ....[13]....
        /*00b0*/ 	.word	0xffffffff


	//   ....[14]....
        /*00b4*/ 	.word	0xffffffff


	//   ....[15]....
        /*00b8*/ 	.word	0xffffffff


	//   ....[16]....
        /*00bc*/ 	.word	0xffffffff


	//   ....[17]....
        /*00c0*/ 	.word	0xffffffff


	//   ....[18]....
        /*00c4*/ 	.word	0xffffffff


	//   ....[19]....
        /*00c8*/ 	.word	0xffffffff


	//   ....[20]....
        /*00cc*/ 	.word	0xffffffff


	//   ....[21]....
        /*00d0*/ 	.word	0xffffffff


	//   ....[22]....
        /*00d4*/ 	.word	0xffffffff


	//   ....[23]....
        /*00d8*/ 	.word	0xffffffff


	//   ....[24]....
        /*00dc*/ 	.word	0xffffffff


	//   ....[25]....
        /*00e0*/ 	.word	0xffffffff


	//   ....[26]....
        /*00e4*/ 	.word	0xffffffff


	//   ....[27]....
        /*00e8*/ 	.word	0xffffffff


	//   ....[28]....
        /*00ec*/ 	.word	0xffffffff


	//   ....[29]....
        /*00f0*/ 	.word	0xffffffff


	//----- nvinfo : EIATTR_COOP_GROUP_INSTR_OFFSETS
	.align		4
.L_168:
        /*00f4*/ 	.byte	0x04, 0x28
        /*00f6*/ 	.short	(.L_170 - .L_169)


	//   ....[0]....
.L_169:
        /*00f8*/ 	.word	0x00000cb0


	//   ....[1]....
        /*00fc*/ 	.word	0x00000cc0


	//   ....[2]....
        /*0100*/ 	.word	0x00000d50


	//   ....[3]....
        /*0104*/ 	.word	0x00000d90


	//   ....[4]....
        /*0108*/ 	.word	0x00000df0


	//   ....[5]....
        /*010c*/ 	.word	0x00000e30


	//   ....[6]....
        /*0110*/ 	.word	0x00000e80


	//   ....[7]....
        /*0114*/ 	.word	0x00000eb0


	//   ....[8]....
        /*0118*/ 	.word	0x00000ef0


	//   ....[9]....
        /*011c*/ 	.word	0x00000f20


	//   ....[10]....
        /*0120*/ 	.word	0x00001240


	//   ....[11]....
        /*0124*/ 	.word	0x00001250


	//   ....[12]....
        /*0128*/ 	.word	0x000012e0


	//   ....[13]....
        /*012c*/ 	.word	0x00001300


	//   ....[14]....
        /*0130*/ 	.word	0x00001360


	//   ....[15]....
        /*0134*/ 	.word	0x00001380


	//   ....[16]....
        /*0138*/ 	.word	0x000013e0


	//   ....[17]....
        /*013c*/ 	.word	0x00001410


	//   ....[18]....
        /*0140*/ 	.word	0x00001490


	//   ....[19]....
        /*0144*/ 	.word	0x000014b0


	//   ....[20]....
        /*0148*/ 	.word	0x00002a40


	//   ....[21]....
        /*014c*/ 	.word	0x00002a50


	//   ....[22]....
        /*0150*/ 	.word	0x00002ae0


	//   ....[23]....
        /*0154*/ 	.word	0x00002b10


	//   ....[24]....
        /*0158*/ 	.word	0x00002b80


	//   ....[25]....
        /*015c*/ 	.word	0x00002ba0


	//   ....[26]....
        /*0160*/ 	.word	0x00002c00


	//   ....[27]....
        /*0164*/ 	.word	0x00002c10


	//   ....[28]....
        /*0168*/ 	.word	0x00002c50


	//   ....[29]....
        /*016c*/ 	.word	0x00002c60


	//----- nvinfo : EIATTR_VRC_CTA_INIT_COUNT
	.align		4
.L_170:
        /*0170*/ 	.byte	0x02, 0x4a
	.zero		1
	.zero		1


	//----- nvinfo : EIATTR_EXIT_INSTR_OFFSETS
	.align		4
        /*0174*/ 	.byte	0x04, 0x1c
        /*0176*/ 	.short	(.L_172 - .L_171)


	//   ....[0]....
.L_171:
        /*0178*/ 	.word	0x000000a0


	//   ....[1]....
        /*017c*/ 	.word	0x000000e0


	//   ....[2]....
        /*0180*/ 	.word	0x00002f00


	//   ....[3]....
        /*0184*/ 	.word	0x00002f80


	//----- nvinfo : EIATTR_MAX_THREADS
	.align		4
.L_172:
        /*0188*/ 	.byte	0x04, 0x05
        /*018a*/ 	.short	(.L_174 - .L_173)
.L_173:
        /*018c*/ 	.word	0x00000100
        /*0190*/ 	.word	0x00000001
        /*0194*/ 	.word	0x00000001


	//----- nvinfo : EIATTR_CRS_STACK_SIZE
	.align		4
.L_174:
        /*0198*/ 	.byte	0x04, 0x1e
        /*019a*/ 	.short	(.L_176 - .L_175)
.L_175:
        /*019c*/ 	.word	0x00000000


	//----- nvinfo : EIATTR_CBANK_PARAM_SIZE
	.align		4
.L_176:
        /*01a0*/ 	.byte	0x03, 0x19
        /*01a2*/ 	.short	0x0029


	//----- nvinfo : EIATTR_PARAM_CBANK
	.align		4
        /*01a4*/ 	.byte	0x04, 0x0a
        /*01a6*/ 	.short	(.L_178 - .L_177)
	.align		4
.L_177:
        /*01a8*/ 	.word	index@(.nv.constant0._ZN3cub18CUB_300001_SM_10006detail6reduce28DeviceReduceSingleTileKernelINS2_10policy_hubIdyN4cuda3__47maximumIdEEE10Policy1000EN6thrust24THRUST_300001_SM_1000_NS10device_ptrIdEEPdyS8_ddNS5_3std3__410__identityEEEvT0_T1_T2_T3_T4_T6_)
        /*01ac*/ 	.short	0x0380
        /*01ae*/ 	.short	0x0029


	//----- nvinfo : EIATTR_SW_WAR
	.align		4
.L_178:
        /*01b0*/ 	.byte	0x04, 0x36
        /*01b2*/ 	.short	(.L_180 - .L_179)
.L_179:
        /*01b4*/ 	.word	0x00000008
.L_180:


//--------------------- .nv.info._ZN3cub18CUB_300001_SM_10006detail6reduce28DeviceReduceSingleTileKernelINS2_10policy_hubIdjN4cuda3__47maximumIdEEE10Policy1000EPdSB_iS8_ddNS5_3std3__410__identityEEEvT0_T1_T2_T3_T4_T6_ --------------------------
	.section	.nv.info._ZN3cub18CUB_300001_SM_10006detail6reduce28DeviceReduceSingleTileKernelINS2_10policy_hubIdjN4cuda3__47maximumIdEEE10Policy1000EPdSB_iS8_ddNS5_3std3__410__identityEEEvT0_T1_T2_T3_T4_T6_,"",@"SHT_CUDA_INFO"
	.sectionflags	@""
	.align	4


	//----- nvinfo : EIATTR_CUDA_API_VERSION
	.align		4
        /*0000*/ 	.byte	0x04, 0x37
        /*0002*/ 	.short	(.L_182 - .L_181)
.L_181:
        /*0004*/ 	.word	0x00000082


	//----- nvinfo : EIATTR_KPARAM_INFO
	.align		4
.L_182:
        /*0008*/ 	.byte	0x04, 0x17
        /*000a*/ 	.short	(.L_184 - .L_183)
.L_183:
        /*000c*/ 	.word	0x00000000
        /*0010*/ 	.short	0x0005
        /*0012*/ 	.short	0x0020
        /*0014*/ 	.byte	0x00, 0xf0, 0x05, 0x00


	//----- nvinfo : EIATTR_KPARAM_INFO
	.align		4
.L_184:
        /*0018*/ 	.byte	0x04, 0x17
        /*001a*/ 	.short	(.L_186 - .L_185)
.L_185:
        /*001c*/ 	.word	0x00000000
        /*0020*/ 	.short	0x0004
        /*0022*/ 	.short	0x0018
        /*0024*/ 	.byte	0x00, 0xf0, 0x21, 0x00


	//----- nvinfo : EIATTR_KPARAM_INFO
	.align		4
.L_186:
        /*0028*/ 	.byte	0x04, 0x17
        /*002a*/ 	.short	(.L_188 - .L_187)
.L_187:
        /*002c*/ 	.word	0x00000000
        /*0030*/ 	.short	0x0003
        /*0032*/ 	.short	0x0014
        /*0034*/ 	.byte	0x00, 0xf0, 0x05, 0x00


	//----- nvinfo : EIATTR_KPARAM_INFO
	.align		4
.L_188:
        /*0038*/ 	.byte	0x04, 0x17
        /*003a*/ 	.short	(.L_190 - .L_189)
.L_189:
        /*003c*/ 	.word	0x00000000
        /*0040*/ 	.short	0x0002
        /*0042*/ 	.short	0x0010
        /*0044*/ 	.byte	0x00, 0xf0, 0x11, 0x00


	//----- nvinfo : EIATTR_KPARAM_INFO
	.align		4
.L_190:
        /*0048*/ 	.byte	0x04, 0x17
        /*004a*/ 	.short	(.L_192 - .L_191)
.L_191:
        /*004c*/ 	.word	0x00000000
        /*0050*/ 	.short	0x0001
        /*0052*/ 	.short	0x0008
        /*0054*/ 	.byte	0x00, 0xf5, 0x21, 0x00


	//----- nvinfo : EIATTR_KPARAM_INFO
	.align		4
.L_192:
        /*0058*/ 	.byte	0x04, 0x17
        /*005a*/ 	.short	(.L_194 - .L_193)
.L_193:
        /*005c*/ 	.word	0x00000000
        /*0060*/ 	.short	0x0000
        /*0062*/ 	.short	0x0000
        /*0064*/ 	.byte	0x00, 0xf5, 0x21, 0x00


	//----- nvinfo : EIATTR_SPARSE_MMA_MASK
	.align		4
.L_194:
        /*0068*/ 	.byte	0x03, 0x50
        /*006a*/ 	.short	0x0000


	//----- nvinfo : EIATTR_MAXREG_COUNT
	.align		4
        /*006c*/ 	.byte	0x03, 0x1b
        /*006e*/ 	.short	0x00ff


	//----- nvinfo : EIATTR_NUM_BARRIERS
	.align		4
        /*0070*/ 	.byte	0x02, 0x4c
        /*0072*/ 	.byte	0x01
	.zero		1


	//----- nvinfo : EIATTR_MERCURY_ISA_VERSION
	.align		4
        /*0074*/ 	.byte	0x03, 0x5f
        /*0076*/ 	.short	0x0101


	//----- nvinfo : EIATTR_COOP_GROUP_MASK_REGIDS
	.align		4
        /*0078*/ 	.byte	0x04, 0x29
        /*007a*/ 	.short	(.L_196 - .L_195)


	//   ....[0]....
.L_195:
        /*007c*/ 	.word	0xffffffff


	//   ....[1]....
        /*0080*/ 	.word	0xffffffff


	//   ....[2]....
        /*0084*/ 	.word	0xffffffff


	//   ....[3]....
        /*0088*/ 	.word	0xffffffff


	//   ....[4]....
        /*008c*/ 	.word	0xffffffff


	//   ....[5]....
        /*0090*/ 	.word	0xffffffff


	//   ....[6]....
        /*0094*/ 	.word	0xffffffff


	//   ....[7]....
        /*0098*/ 	.word	0xffffffff


	//   ....[8]....
        /*009c*/ 	.word	0xffffffff


	//   ....[9]....
        /*00a0*/ 	.word	0xffffffff


	//   ....[10]....
        /*00a4*/ 	.word	0xffffffff


	//   ....[11]....
        /*00a8*/ 	.word	0xffffffff


	//   ....[12]....
        /*00ac*/ 	.word	0xffffffff


	//   ....[13]....
        /*00b0*/ 	.word	0xffffffff


	//   ....[14]....
        /*00b4*/ 	.word	0xffffffff


	//   ....[15]....
        /*00b8*/ 	.word	0xffffffff


	//   ....[16]....
        /*00bc*/ 	.word	0xffffffff


	//   ....[17]....
        /*00c0*/ 	.word	0xffffffff


	//   ....[18]....
        /*00c4*/ 	.word	0xffffffff


	//   ....[19]....
        /*00c8*/ 	.word	0xffffffff


	//   ....[20]....
        /*00cc*/ 	.word	0xffffffff


	//   ....[21]....
        /*00d0*/ 	.word	0xffffffff


	//   ....[22]....
        /*00d4*/ 	.word	0xffffffff


	//   ....[23]....
        /*00d8*/ 	.word	0xffffffff


	//   ....[24]....
        /*00dc*/ 	.word	0xffffffff


	//   ....[25]....
        /*00e0*/ 	.word	0xffffffff


	//   ....[26]....
        /*00e4*/ 	.word	0xffffffff


	//   ....[27]....
        /*00e8*/ 	.word	0xffffffff


	//   ....[28]....
        /*00ec*/ 	.word	0xffffffff


	//   ....[29]....
        /*00f0*/ 	.word	0xffffffff


	//   ....[30]....
        /*00f4*/ 	.word	0xffffffff


	//   ....[31]....
        /*00f8*/ 	.word	0xffffffff


	//   ....[32]....
        /*00fc*/ 	.word	0xffffffff


	//   ....[33]....
        /*0100*/ 	.word	0xffffffff


	//   ....[34]....
        /*0104*/ 	.word	0xffffffff


	//   ....[35]....
        /*0108*/ 	.word	0xffffffff


	//   ....[36]....
        /*010c*/ 	.word	0xffffffff


	//   ....[37]....
        /*0110*/ 	.word	0xffffffff


	//   ....[38]....
        /*0114*/ 	.word	0xffffffff


	//   ....[39]....
        /*0118*/ 	.word	0xffffffff


	//   ....[40]....
        /*011c*/ 	.word	0xffffffff


	//   ....[41]....
        /*0120*/ 	.word	0xffffffff


	//   ....[42]....
        /*0124*/ 	.word	0xffffffff


	//   ....[43]....
        /*0128*/ 	.word	0xffffffff


	//   ....[44]....
        /*012c*/ 	.word	0xffffffff


	//   ....[45]....
        /*0130*/ 	.word	0xffffffff


	//   ....[46]....
        /*0134*/ 	.word	0xffffffff


	//   ....[47]....
        /*0138*/ 	.word	0xffffffff


	//   ....[48]....
        /*013c*/ 	.word	0xffffffff


	//   ....[49]....
        /*0140*/ 	.word	0xffffffff


	//   ....[50]....
        /*0144*/ 	.word	0xffffffff


	//   ....[51]....
        /*0148*/ 	.word	0xffffffff


	//   ....[52]....
        /*014c*/ 	.word	0xffffffff


	//   ....[53]....
        /*0150*/ 	.word	0xffffffff


	//   ....[54]....
        /*0154*/ 	.word	0xffffffff


	//   ....[55]....
        /*0158*/ 	.word	0xffffffff


	//   ....[56]....
        /*015c*/ 	.word	0xffffffff


	//   ....[57]....
        /*0160*/ 	.word	0xffffffff


	//   ....[58]....
        /*0164*/ 	.word	0xffffffff


	//   ....[59]....
        /*0168*/ 	.word	0xffffffff


	//----- nvinfo : EIATTR_COOP_GROUP_INSTR_OFFSETS
	.align		4
.L_196:
        /*016c*/ 	.byte	0x04, 0x28
        /*016e*/ 	.short	(.L_198 - .L_197)


	//   ....[0]....
.L_197:
        /*0170*/ 	.word	0x00000d30


	//   ....[1]....
        /*0174*/ 	.word	0x00000d40


	//   ....[2]....
        /*0178*/ 	.word	0x00000dd0


	//   ....[3]....
        /*017c*/ 	.word	0x00000e10


	//   ....[4]....
        /*0180*/ 	.word	0x00000e80


	//   ....[5]....
        /*0184*/ 	.word	0x00000ea0


	//   ....[6]....
        /*0188*/ 	.word	0x00000ef0


	//   ....[7]....
        /*018c*/ 	.word	0x00000f10


	//   ....[8]....
        /*0190*/ 	.word	0x00000f60


	//   ....[9]....
        /*0194*/ 	.word	0x00000f80


	//   ....[10]....
        /*0198*/ 	.word	0x00001280


	//   ....[11]....
        /*019c*/ 	.word	0x00001290


	//   ....[12]....
        /*01a0*/ 	.word	0x00001320


	//   ....[13]....
        /*01a4*/ 	.word	0x00001350


	//   ....[14]....
        /*01a8*/ 	.word	0x000013b0


	//   ....[15]....
        /*01ac*/ 	.word	0x000013e0


	//   ....[16]....
        /*01b0*/ 	.word	0x00001440


	//   ....[17]....
        /*01b4*/ 	.word	0x00001480


	//   ....[18]....
        /*01b8*/ 	.word	0x000014f0


	//   ....[19]....
        /*01bc*/ 	.word	0x00001530


	//   ....[20]....
        /*01c0*/ 	.word	0x00002960


	//   ....[21]....
        /*01c4*/ 	.word	0x00002970


	//   ....[22]....
        /*01c8*/ 	.word	0x00002a00


	//   ....[23]....
        /*01cc*/ 	.word	0x00002a30


	//   ....[24]....
        /*01d0*/ 	.word	0x00002aa0


	//   ....[25]....
        /*01d4*/ 	.word	0x00002ac0


	//   ....[26]....
        /*01d8*/ 	.word	0x00002b20


	//   ....[27]....
        /*01dc*/ 	.word	0x00002b30


	//   ....[28]....
        /*01e0*/ 	.word	0x00002b80


	//   ....[29]....
        /*01e4*/ 	.word	0x00002b90


	//   ....[30]....
        /*01e8*/ 	.word	0x00003a20


	//   ....[31]....
        /*01ec*/ 	.word	0x00003a30


	//   ....[32]....
        /*01f0*/ 	.word	0x00003ac0


	//   ....[33]....
        /*01f4*/ 	.word	0x00003b00


	//   ....[34]....
        /*01f8*/ 	.word	0x00003b80


	//   ....[35]....
        /*01fc*/ 	.word	0x00003bc0


	//   ....[36]....
        /*0200*/ 	.word	0x00003c20


	//   ....[37]....
        /*0204*/ 	.word	0x00003c50


	//   ....[38]....
        /*0208*/ 	.word	0x00003ca0


	//   ....[39]....
        /*020c*/ 	.word	0x00003cd0


	//   ....[40]....
        /*0210*/ 	.word	0x00003fb0


	//   ....[41]....
        /*0214*/ 	.word	0x00003fc0


	//   ....[42]....
        /*0218*/ 	.word	0x00004050


	//   ....[43]....
        /*021c*/ 	.word	0x00004080


	//   ....[44]....
        /*0220*/ 	.word	0x000040d0


	//   ....[45]....
        /*0224*/ 	.word	0x00004100


	//   ....[46]....
        /*0228*/ 	.word	0x00004170


	//   ....[47]....
        /*022c*/ 	.word	0x000041b0


	//   ....[48]....
        /*0230*/ 	.word	0x00004220


	//   ....[49]....
        /*0234*/ 	.word	0x00004250


	//   ....[50]....
        /*0238*/ 	.word	0x00005700


	//   ....[51]....
        /*023c*/ 	.word	0x00005710


	//   ....[52]....
        /*0240*/ 	.word	0x000057a0


	//   ....[53]....
        /*0244*/ 	.word	0x000057e0


	//   ....[54]....
        /*0248*/ 	.word	0x00005860


	//   ....[55]....
        /*024c*/ 	.word	0x000058a0


	//   ....[56]....
        /*0250*/ 	.word	0x00005900


	//   ....[57]....
        /*0254*/ 	.word	0x00005930


	//   ....[58]....
        /*0258*/ 	.word	0x00005980


	//   ....[59]....
        /*025c*/ 	.word	0x000059b0


	//----- nvinfo : EIATTR_VRC_CTA_INIT_COUNT
	.align		4
.L_198:
        /*0260*/ 	.byte	0x02, 0x4a
	.zero		1
	.zero		1


	//----- nvinfo : EIATTR_EXIT_INSTR_OFFSETS
	.align		4
        /*0264*/ 	.byte	0x04, 0x1c
        /*0266*/ 	.short	(.L_200 - .L_199)


	//   ....[0]....
.L_199:
        /*0268*/ 	.word	0x00000080


	//   ....[1]....
        /*026c*/ 	.word	0x000000c0


	//   ....[2]....
        /*0270*/ 	.word	0x00005c20


	//   ....[3]....
        /*0274*/ 	.word	0x00005ca0


	//----- nvinfo : EIATTR_MAX_THREADS
	.align		4
.L_200:
        /*0278*/ 	.byte	0x04, 0x05
        /*027a*/ 	.short	(.L_202 - .L_201)
.L_201:
        /*027c*/ 	.word	0x00000100
        /*0280*/ 	.word	0x00000001
        /*0284*/ 	.word	0x00000001


	//----- nvinfo : EIATTR_CRS_STACK_SIZE
	.align		4
.L_202:
        /*0288*/ 	.byte	0x04, 0x1e
        /*028a*/ 	.short	(.L_204 - .L_203)
.L_203:
        /*028c*/ 	.word	0x00000000


	//----- nvinfo : EIATTR_CBANK_PARAM_SIZE
	.align		4
.L_204:
        /*0290*/ 	.byte	0x03, 0x19
        /*0292*/ 	.short	0x0021


	//----- nvinfo : EIATTR_PARAM_CBANK
	.align		4
        /*0294*/ 	.byte	0x04, 0x0a
        /*0296*/ 	.short	(.L_206 - .L_205)
	.align		4
.L_205:
        /*0298*/ 	.word	index@(.nv.constant0._ZN3cub18CUB_300001_SM_10006detail6reduce28DeviceReduceSingleTileKernelINS2_10policy_hubIdjN4cuda3__47maximumIdEEE10Policy1000EPdSB_iS8_ddNS5_3std3__410__identityEEEvT0_T1_T2_T3_T4_T6_)
        /*029c*/ 	.short	0x0380
        /*029e*/ 	.short	0x0021


	//----- nvinfo : EIATTR_SW_WAR
	.align		4
.L_206:
        /*02a0*/ 	.byte	0x04, 0x36
        /*02a2*/ 	.short	(.L_208 - .L_207)
.L_207:
        /*02a4*/ 	.word	0x00000008
.L_208:


//--------------------- .nv.info._ZN3cub18CUB_300001_SM_10006detail6reduce18DeviceReduceKernelINS2_10policy_hubIdjN4cuda3__47maximumIdEEE10Policy1000EN6thrust24THRUST_300001_SM_1000_NS10device_ptrIdEEjS8_dNS5_3std3__410__identityEEEvT0_PT3_T1_NS0_13GridEvenShareISL_EET2_T4_ --------------------------
	.section	.nv.info._ZN3cub18CUB_300001_SM_10006detail6reduce18DeviceReduceKernelINS2_10policy_hubIdjN4cuda3__47maximumIdEEE10Policy1000EN6thrust24THRUST_300001_SM_1000_NS10device_ptrIdEEjS8_dNS5_3std3__410__identityEEEvT0_PT3_T1_NS0_13GridEvenShareISL_EET2_T4_,"",@"SHT_CUDA_INFO"
	.sectionflags	@""
	.align	4


	//----- nvinfo : EIATTR_CUDA_API_VERSION
	.align		4
        /*0000*/ 	.byte	0x04, 0x37
        /*0002*/ 	.short	(.L_210 - .L_209)
.L_209:
        /*0004*/ 	.word	0x00000082


	//----- nvinfo : EIATTR_KPARAM_INFO
	.align		4
.L_210:
        /*0008*/ 	.byte	0x04, 0x17
        /*000a*/ 	.short	(.L_212 - .L_211)
.L_211:
        /*000c*/ 	.word	0x00000000
        /*0010*/ 	.short	0x0005
        /*0012*/ 	.short	0x003d
        /*0014*/ 	.byte	0x00, 0xf0, 0x05, 0x00


	//----- nvinfo : EIATTR_KPARAM_INFO
	.align		4
.L_212:
        /*0018*/ 	.byte	0x04, 0x17
        /*001a*/ 	.short	(.L_214 - .L_213)
.L_213:
        /*001c*/ 	.word	0x00000000
        /*0020*/ 	.short	0x0004
        /*0022*/ 	.short	0x003c
        /*0024*/ 	.byte	0x00, 0xf0, 0x05, 0x00


	//----- nvinfo : EIATTR_KPARAM_INFO
	.align		4
.L_214:
        /*0028*/ 	.byte	0x04, 0x17
        /*002a*/ 	.short	(.L_216 - .L_215)
.L_215:
        /*002c*/ 	.word	0x00000000
        /*0030*/ 	.short	0x0003
        /*0032*/ 	.short	0x0014
        /*0034*/ 	.byte	0x00, 0xf0, 0xa1, 0x00


	//----- nvinfo : EIATTR_KPARAM_INFO
	.align		4
.L_216:
        /*0038*/ 	.byte	0x04, 0x17
        /*003a*/ 	.short	(.L_218 - .L_217)
.L_217:
        /*003c*/ 	.word	0x00000000
        /*0040*/ 	.short	0x0002
        /*0042*/ 	.short	0x0010
        /*0044*/ 	.byte	0x00, 0xf0, 0x11, 0x00


	//----- nvinfo : EIATTR_KPARAM_INFO
	.align		4
.L_218:
        /*0048*/ 	.byte	0x04, 0x17
        /*004a*/ 	.short	(.L_220 - .L_219)
.L_219:
        /*004c*/ 	.word	0x00000000
        /*0050*/ 	.short	0x0001
        /*0052*/ 	.short	0x0008
        /*0054*/ 	.byte	0x00, 0xf5, 0x21, 0x00


	//----- nvinfo : EIATTR_KPARAM_INFO
	.align		4
.L_220:
        /*0058*/ 	.byte	0x04, 0x17
        /*005a*/ 	.short	(.L_222 - .L_221)
.L_221:
        /*005c*/ 	.word	0x00000000
        /*0060*/ 	.short	0x0000
        /*0062*/ 	.short	0x0000
        /*0064*/ 	.byte	0x00, 0xf0, 0x21, 0x00


	//----- nvinfo : EIATTR_SPARSE_MMA_MASK
	.align		4
.L_222:
        /*0068*/ 	.byte	0x03, 0x50
        /*006a*/ 	.short	0x0000


	//----- nvinfo : EIATTR_MAXREG_COUNT
	.align		4
        /*006c*/ 	.byte	0x03, 0x1b
        /*006e*/ 	.short	0x00ff


	//----- nvinfo : EIATTR_NUM_BARRIERS
	.align		4
        /*0070*/ 	.byte	0x02, 0x4c
        /*0072*/ 	.byte	0x01
	.zero		1


	//----- nvinfo : EIATTR_MERCURY_ISA_VERSION
	.align		4
        /*0074*/ 	.byte	0x03, 0x5f
        /*0076*/ 	.short	0x0101


	//----- nvinfo : EIATTR_COOP_GROUP_MASK_REGIDS
	.align		4
        /*0078*/ 	.byte	0x04, 0x29
        /*007a*/ 	.short	(.L_224 - .L_223)


	//   ....[0]....
.L_223:
        /*007c*/ 	.word	0xffffffff


	//   ....[1]....
        /*0080*/ 	.word	0xffffffff


	//   ....[2]....
        /*0084*/ 	.word	0xffffffff


	//   ....[3]....
        /*0088*/ 	.word	0xffffffff


	//   ....[4]....
        /*008c*/ 	.word	0xffffffff


	//   ....[5]....
        /*0090*/ 	.word	0xffffffff


	//   ....[6]....
        /*0094*/ 	.word	0xffffffff


	//   ....[7]....
        /*0098*/ 	.word	0xffffffff


	//   ....[8]....
        /*009c*/ 	.word	0xffffffff


	//   ....[9]....
        /*00a0*/ 	.word	0xffffffff


	//   ....[10]....
        /*00a4*/ 	.word	0xffffffff


	//   ....[11]....
        /*00a8*/ 	.word	0xffffffff


	//   ....[12]....
        /*00ac*/ 	.word	0xffffffff


	//   ....[13]....
        /*00b0*/ 	.word	0xffffffff


	//   ....[14]....
        /*00b4*/ 	.word	0xffffffff


	//   ....[15]....
        /*00b8*/ 	.word	0xffffffff


	//   ....[16]....
        /*00bc*/ 	.word	0xffffffff


	//   ....[17]....
        /*00c0*/ 	.word	0xffffffff


	//   ....[18]....
        /*00c4*/ 	.word	0xffffffff


	//   ....[19]....
        /*00c8*/ 	.word	0xffffffff


	//   ....[20]....
        /*00cc*/ 	.word	0xffffffff


	//   ....[21]....
        /*00d0*/ 	.word	0xffffffff


	//   ....[22]....
        /*00d4*/ 	.word	0xffffffff


	//   ....[23]....
        /*00d8*/ 	.word	0xffffffff


	//   ....[24]....
        /*00dc*/ 	.word	0xffffffff


	//   ....[25]....
        /*00e0*/ 	.word	0xffffffff


	//   ....[26]....
        /*00e4*/ 	.word	0xffffffff


	//   ....[27]....
        /*00e8*/ 	.word	0xffffffff


	//   ....[28]....
        /*00ec*/ 	.word	0xffffffff


	//   ....[29]....
        /*00f0*/ 	.word	0xffffffff


	//----- nvinfo : EIATTR_COOP_GROUP_INSTR_OFFSETS
	.align		4
.L_224:
        /*00f4*/ 	.byte	0x04, 0x28
        /*00f6*/ 	.short	(.L_226 - .L_225)


	//   ....[0]....
.L_225:
        /*00f8*/ 	.word	0x00000fa0


	//   ....[1]....
        /*00fc*/ 	.word	0x00000fb0


	//   ....[2]....
        /*0100*/ 	.word	0x00001040


	//   ....[3]....
        /*0104*/ 	.word	0x00001070


	//   ....[4]....
        /*0108*/ 	.word	0x000010e0


	//   ....[5]....
        /*010c*/ 	.word	0x00001100


	//   ....[6]....
        /*0110*/ 	.word	0x00001160


	//   ....[7]....
        /*0114*/ 	.word	0x00001170


	//   ....[8]....
        /*0118*/ 	.word	0x000011c0


	//   ....[9]....
        /*011c*/ 	.word	0x000011d0


	//   ....[10]....
        /*0120*/ 	.word	0x000014b0


	//   ....[11]....
        /*0124*/ 	.word	0x000014c0


	//   ....[12]....
        /*0128*/ 	.word	0x00001550


	//   ....[13]....
        /*012c*/ 	.word	0x00001570


	//   ....[14]....
        /*0130*/ 	.word	0x000015d0


	//   ....[15]....
        /*0134*/ 	.word	0x000015f0


	//   ....[16]....
        /*0138*/ 	.word	0x00001650


	//   ....[17]....
        /*013c*/ 	.word	0x00001690


	//   ....[18]....
        /*0140*/ 	.word	0x00001700


	//   ....[19]....
        /*0144*/ 	.word	0x00001720


	//   ....[20]....
        /*0148*/ 	.word	0x00002f70


	//   ....[21]....
        /*014c*/ 	.word	0x00002f80


	//   ....[22]....
        /*0150*/ 	.word	0x00003010


	//   ....[23]....
        /*0154*/ 	.word	0x00003040


	//   ....[24]....
        /*0158*/ 	.word	0x000030b0


	//   ....[25]....
        /*015c*/ 	.word	0x000030d0


	//   ....[26]....
        /*0160*/ 	.word	0x00003130


	//   ....[27]....
        /*0164*/ 	.word	0x00003140


	//   ....[28]....
        /*0168*/ 	.word	0x00003190


	//   ....[29]....
        /*016c*/ 	.word	0x000031a0


	//----- nvinfo : EIATTR_VRC_CTA_INIT_COUNT
	.align		4
.L_226:
        /*0170*/ 	.byte	0x02, 0x4a
	.zero		1
	.zero		1


	//----- nvinfo : EIATTR_EXIT_INSTR_OFFSETS
	.align		4
        /*0174*/ 	.byte	0x04, 0x1c
        /*0176*/ 	.short	(.L_228 - .L_227)


	//   ....[0]....
.L_227:
        /*0178*/ 	.word	0x00003430


	//   ....[1]....
        /*017c*/ 	.word	0x00003490


	//----- nvinfo : EIATTR_MAX_THREADS
	.align		4
.L_228:
        /*0180*/ 	.byte	0x04, 0x05
        /*0182*/ 	.short	(.L_230 - .L_229)
.L_229:
        /*0184*/ 	.word	0x00000100
        /*0188*/ 	.word	0x00000001
        /*018c*/ 	.word	0x00000001


	//----- nvinfo : EIATTR_CRS_STACK_SIZE
	.align		4
.L_230:
        /*0190*/ 	.byte	0x04, 0x1e
        /*0192*/ 	.short	(.L_232 - .L_231)
.L_231:
        /*0194*/ 	.word	0x00000000


	//----- nvinfo : EIATTR_CBANK_PARAM_SIZE
	.align		4
.L_232:
        /*0198*/ 	.byte	0x03, 0x19
        /*019a*/ 	.short	0x003e


	//----- nvinfo : EIATTR_PARAM_CBANK
	.align		4
        /*019c*/ 	.byte	0x04, 0x0a
        /*019e*/ 	.short	(.L_234 - .L_233)
	.align		4
.L_233:
        /*01a0*/ 	.word	index@(.nv.constant0._ZN3cub18CUB_300001_SM_10006detail6reduce18DeviceReduceKernelINS2_10policy_hubIdjN4cuda3__47maximumIdEEE10Policy1000EN6thrust24THRUST_300001_SM_1000_NS10device_ptrIdEEjS8_dNS5_3std3__410__identityEEEvT0_PT3_T1_NS0_13GridEvenShareISL_EET2_T4_)
        /*01a4*/ 	.short	0x0380
        /*01a6*/ 	.short	0x003e


	//----- nvinfo : EIATTR_SW_WAR
	.align		4
.L_234:
        /*01a8*/ 	.byte	0x04, 0x36
        /*01aa*/ 	.short	(.L_236 - .L_235)
.L_235:
        /*01ac*/ 	.word	0x00000008
.L_236:


//--------------------- .nv.info._ZN3cub18CUB_300001_SM_10006detail6reduce28DeviceReduceSingleTileKernelINS2_10policy_hubIdjN4cuda3__47maximumIdEEE10Policy1000EN6thrust24THRUST_300001_SM_1000_NS10device_ptrIdEEPdjS8_ddNS5_3std3__410__identityEEEvT0_T1_T2_T3_T4_T6_ --------------------------
	.section	.nv.info._ZN3cub18CUB_300001_SM_10006detail6reduce28DeviceReduceSingleTileKernelINS2_10policy_hubIdjN4cuda3__47maximumIdEEE10Policy1000EN6thrust24THRUST_300001_SM_1000_NS10device_ptrIdEEPdjS8_ddNS5_3std3__410__identityEEEvT0_T1_T2_T3_T4_T6_,"",@"SHT_CUDA_INFO"
	.sectionflags	@""
	.align	4


	//----- nvinfo : EIATTR_CUDA_API_VERSION
	.align		4
        /*0000*/ 	.byte	0x04, 0x37
        /*0002*/ 	.short	(.L_238 - .L_237)
.L_237:
        /*0004*/ 	.word	0x00000082


	//----- nvinfo : EIATTR_KPARAM_INFO
	.align		4
.L_238:
        /*0008*/ 	.byte	0x04, 0x17
        /*000a*/ 	.short	(.L_240 - .L_239)
.L_239:
        /*000c*/ 	.word	0x00000000
        /*0010*/ 	.short	0x0005
        /*0012*/ 	.short	0x0020
        /*0014*/ 	.byte	0x00, 0xf0, 0x05, 0x00


	//----- nvinfo : EIATTR_KPARAM_INFO
	.align		4
.L_240:
        /*0018*/ 	.byte	0x04, 0x17
        /*001a*/ 	.short	(.L_242 - .L_241)
.L_241:
        /*001c*/ 	.word	0x00000000
        /*0020*/ 	.short	0x0004
        /*0022*/ 	.short	0x0018
        /*0024*/ 	.byte	0x00, 0xf0, 0x21, 0x00


	//----- nvinfo : EIATTR_KPARAM_INFO
	.align		4
.L_242:
        /*0028*/ 	.byte	0x04, 0x17
        /*002a*/ 	.short	(.L_244 - .L_243)
.L_243:
        /*002c*/ 	.word	0x00000000
        /*0030*/ 	.short	0x0003
        /*0032*/ 	.short	0x0014
        /*0034*/ 	.byte	0x00, 0xf0, 0x05, 0x00


	//----- nvinfo : EIATTR_KPARAM_INFO
	.align		4
.L_244:
        /*0038*/ 	.byte	0x04, 0x17
        /*003a*/ 	.short	(.L_246 - .L_245)
.L_245:
        /*003c*/ 	.word	0x00000000
        /*0040*/ 	.short	0x0002
        /*0042*/ 	.short	0x0010
        /*0044*/ 	.byte	0x00, 0xf0, 0x11, 0x00


	//----- nvinfo : EIATTR_KPARAM_INFO
	.align		4
.L_246:
        /*0048*/ 	.byte	0x04, 0x17
        /*004a*/ 	.short	(.L_248 - .L_247)
.L_247:
        /*004c*/ 	.word	0x00000000
        /*0050*/ 	.short	0x0001
        /*0052*/ 	.short	0x0008
        /*0054*/ 	.byte	0x00, 0xf5, 0x21, 0x00


	//----- nvinfo : EIATTR_KPARAM_INFO
	.align		4
.L_248:
        /*0058*/ 	.byte	0x04, 0x17
        /*005a*/ 	.short	(.L_250 - .L_249)
.L_249:
        /*005c*/ 	.word	0x00000000
        /*0060*/ 	.short	0x0000
        /*0062*/ 	.short	0x0000
        /*0064*/ 	.byte	0x00, 0xf0, 0x21, 0x00


	//----- nvinfo : EIATTR_SPARSE_MMA_MASK
	.align		4
.L_250:
        /*0068*/ 	.byte	0x03, 0x50
        /*006a*/ 	.short	0x0000


	//----- nvinfo : EIATTR_MAXREG_COUNT
	.align		4
        /*006c*/ 	.byte	0x03, 0x1b
        /*006e*/ 	.short	0x00ff


	//----- nvinfo : EIATTR_NUM_BARRIERS
	.align		4
        /*0070*/ 	.byte	0x02, 0x4c
        /*0072*/ 	.byte	0x01
	.zero		1


	//----- nvinfo : EIATTR_MERCURY_ISA_VERSION
	.align		4
        /*0074*/ 	.byte	0x03, 0x5f
        /*0076*/ 	.short	0x0101


	//----- nvinfo : EIATTR_COOP_GROUP_MASK_REGIDS
	.align		4
        /*0078*/ 	.byte	0x04, 0x29
        /*007a*/ 	.short	(.L_252 - .L_251)


	//   ....[0]....
.L_251:
        /*007c*/ 	.word	0xffffffff


	//   ....[1]....
        /*0080*/ 	.word	0xffffffff


	//   ....[2]....
        /*0084*/ 	.word	0xffffffff


	//   ....[3]....
        /*0088*/ 	.word	0xffffffff


	//   ....[4]....
        /*008c*/ 	.word	0xffffffff


	//   ....[5]....
        /*0090*/ 	.word	0xffffffff


	//   ....[6]....
        /*0094*/ 	.word	0xffffffff


	//   ....[7]....
        /*0098*/ 	.word	0xffffffff


	//   ....[8]....
        /*009c*/ 	.word	0xffffffff


	//   ....[9]....
        /*00a0*/ 	.word	0xffffffff


	//   ....[10]....
        /*00a4*/ 	.word	0xffffffff


	//   ....[11]....
        /*00a8*/ 	.word	0xffffffff


	//   ....[12]....
        /*00ac*/ 	.word	0xffffffff


	//   ....[13]....
        /*00b0*/ 	.word	0xffffffff


	//   ....[14]....
        /*00b4*/ 	.word	0xffffffff


	//   ....[15]....
        /*00b8*/ 	.word	0xffffffff


	//   ....[16]....
        /*00bc*/ 	.word	0xffffffff


	//   ....[17]....
        /*00c0*/ 	.word	0xffffffff


	//   ....[18]....
        /*00c4*/ 	.word	0xffffffff


	//   ....[19]....
        /*00c8*/ 	.word	0xffffffff


	//   ....[20]....
        /*00cc*/ 	.word	0xffffffff


	//   ....[21]....
        /*00d0*/ 	.word	0xffffffff


	//   ....[22]....
        /*00d4*/ 	.word	0xffffffff


	//   ....[23]....
        /*00d8*/ 	.word	0xffffffff


	//   ....[24]....
        /*00dc*/ 	.word	0xffffffff


	//   ....[25]....
        /*00e0*/ 	.word	0xffffffff


	//   ....[26]....
        /*00e4*/ 	.word	0xffffffff


	//   ....[27]....
        /*00e8*/ 	.word	0xffffffff


	//   ....[28]....
        /*00ec*/ 	.word	0xffffffff


	//   ....[29]....
        /*00f0*/ 	.word	0xffffffff


	//----- nvinfo : EIATTR_COOP_GROUP_INSTR_OFFSETS
	.align		4
.L_252:
        /*00f4*/ 	.byte	0x04, 0x28
        /*00f6*/ 	.short	(.L_254 - .L_253)


	//   ....[0]....
.L_253:
        /*00f8*/ 	.word	0x00000cc0


	//   ....[1]....
        /*00fc*/ 	.word	0x00000cd0


	//   ....[2]....
        /*0100*/ 	.word	0x00000d60


	//   ....[3]....
        /*0104*/ 	.word	0x00000da0


	//   ....[4]....
        /*0108*/ 	.word	0x00000e20


	//   ....[5]....
        /*010c*/ 	.word	0x00000e60


	//   ....[6]....
        /*0110*/ 	.word	0x00000ec0


	//   ....[7]....
        /*0114*/ 	.word	0x00000ef0


	//   ....[8]....
        /*0118*/ 	.word	0x00000f40


	//   ....[9]....
        /*011c*/ 	.word	0x00000f70


	//   ....[10]....
        /*0120*/ 	.word	0x00001250


	//   ....[11]....
        /*0124*/ 	.word	0x00001260


	//   ....[12]....
        /*0128*/ 	.word	0x000012f0


	//   ....[13]....
        /*012c*/ 	.word	0x00001310


	//   ....[14]....
        /*0130*/ 	.word	0x00001360


	//   ....[15]....
        /*0134*/ 	.word	0x00001380


	//   ....[16]....
        /*0138*/ 	.word	0x000013d0


	//   ....[17]....
        /*013c*/ 	.word	0x00001400


	//   ....[18]....
        /*0140*/ 	.word	0x00001470


	//   ....[19]....
        /*0144*/ 	.word	0x00001490


	//   ....[20]....
        /*0148*/ 	.word	0x00002b60


	//   ....[21]....
        /*014c*/ 	.word	0x00002b70


	//   ....[22]....
        /*0150*/ 	.word	0x00002c00


	//   ....[23]....
        /*0154*/ 	.word	0x00002c30


	//   ....[24]....
        /*0158*/ 	.word	0x00002ca0


	//   ....[25]....
        /*015c*/ 	.word	0x00002cc0


	//   ....[26]....
        /*0160*/ 	.word	0x00002d20


	//   ....[27]....
        /*0164*/ 	.word	0x00002d30


	//   ....[28]....
        /*0168*/ 	.word	0x00002d80


	//   ....[29]....
        /*016c*/ 	.word	0x00002d90


	//----- nvinfo : EIATTR_VRC_CTA_INIT_COUNT
	.align		4
.L_254:
        /*0170*/ 	.byte	0x02, 0x4a
	.zero		1
	.zero		1


	//----- nvinfo : EIATTR_EXIT_INSTR_OFFSETS
	.align		4
        /*0174*/ 	.byte	0x04, 0x1c
        /*0176*/ 	.short	(.L_256 - .L_255)


	//   ....[0]....
.L_255:
        /*0178*/ 	.word	0x00000080


	//   ....[1]....
        /*017c*/ 	.word	0x000000c0


	//   ....[2]....
        /*0180*/ 	.word	0x00003000


	//   ....[3]....
        /*0184*/ 	.word	0x00003080


	//----- nvinfo : EIATTR_MAX_THREADS
	.align		4
.L_256:
        /*0188*/ 	.byte	0x04, 0x05
        /*018a*/ 	.short	(.L_258 - .L_257)
.L_257:
        /*018c*/ 	.word	0x00000100
        /*0190*/ 	.word	0x00000001
        /*0194*/ 	.word	0x00000001


	//----- nvinfo : EIATTR_CRS_STACK_SIZE
	.align		4
.L_258:
        /*0198*/ 	.byte	0x04, 0x1e
        /*019a*/ 	.short	(.L_260 - .L_259)
.L_259:
        /*019c*/ 	.word	0x00000000


	//----- nvinfo : EIATTR_CBANK_PARAM_SIZE
	.align		4
.L_260:
        /*01a0*/ 	.byte	0x03, 0x19
        /*01a2*/ 	.short	0x0021


	//----- nvinfo : EIATTR_PARAM_CBANK
	.align		4
        /*01a4*/ 	.byte	0x04, 0x0a
        /*01a6*/ 	.short	(.L_262 - .L_261)
	.align		4
.L_261:
        /*01a8*/ 	.word	index@(.nv.constant0._ZN3cub18CUB_300001_SM_10006detail6reduce28DeviceReduceSingleTileKernelINS2_10policy_hubIdjN4cuda3__47maximumIdEEE10Policy1000EN6thrust24THRUST_300001_SM_1000_NS10device_ptrIdEEPdjS8_ddNS5_3std3__410__identityEEEvT0_T1_T2_T3_T4_T6_)
        /*01ac*/ 	.short	0x0380
        /*01ae*/ 	.short	0x0021


	//----- nvinfo : EIATTR_SW_WAR
	.align		4
.L_262:
        /*01b0*/ 	.byte	0x04, 0x36
        /*01b2*/ 	.short	(.L_264 - .L_263)
.L_263:
        /*01b4*/ 	.word	0x00000008
.L_264:


//--------------------- .nv.info._ZN3cub18CUB_300001_SM_10006detail11EmptyKernelIvEEvv --------------------------
	.section	.nv.info._ZN3cub18CUB_300001_SM_10006detail11EmptyKernelIvEEvv,"",@"SHT_CUDA_INFO"
	.sectionflags	@""
	.align	4


	//----- nvinfo : EIATTR_CUDA_API_VERSION
	.align		4
        /*0000*/ 	.byte	0x04, 0x37
        /*0002*/ 	.short	(.L_266 - .L_265)
.L_265:
        /*0004*/ 	.word	0x00000082


	//----- nvinfo : EIATTR_SPARSE_MMA_MASK
	.align		4
.L_266:
        /*0008*/ 	.byte	0x03, 0x50
        /*000a*/ 	.short	0x0000


	//----- nvinfo : EIATTR_MAXREG_COUNT
	.align		4
        /*000c*/ 	.byte	0x03, 0x1b
        /*000e*/ 	.short	0x00ff


	//----- nvinfo : EIATTR_MERCURY_ISA_VERSION
	.align		4
        /*0010*/ 	.byte	0x03, 0x5f
        /*0012*/ 	.short	0x0101


	//----- nvinfo : EIATTR_VRC_CTA_INIT_COUNT
	.align		4
        /*0014*/ 	.byte	0x02, 0x4a
	.zero		1
	.zero		1


	//----- nvinfo : EIATTR_EXIT_INSTR_OFFSETS
	.align		4
        /*0018*/ 	.byte	0x04, 0x1c
        /*001a*/ 	.short	(.L_268 - .L_267)


	//   ....[0]....
.L_267:
        /*001c*/ 	.word	0x00000010


	//----- nvinfo : EIATTR_SW_WAR
	.align		4
.L_268:
        /*0020*/ 	.byte	0x04, 0x36
        /*0022*/ 	.short	(.L_270 - .L_269)
.L_269:
        /*0024*/ 	.word	0x00000008
.L_270:


//--------------------- .nv.info._Z15abs_diff_kernelIdEviPKT_S2_PS0_ --------------------------
	.section	.nv.info._Z15abs_diff_kernelIdEviPKT_S2_PS0_,"",@"SHT_CUDA_INFO"
	.sectionflags	@""
	.align	4


	//----- nvinfo : EIATTR_CUDA_API_VERSION
	.align		4
        /*0000*/ 	.byte	0x04, 0x37
        /*0002*/ 	.short	(.L_272 - .L_271)
.L_271:
        /*0004*/ 	.word	0x00000082


	//----- nvinfo : EIATTR_KPARAM_INFO
	.align		4
.L_272:
        /*0008*/ 	.byte	0x04, 0x17
        /*000a*/ 	.short	(.L_274 - .L_273)
.L_273:
        /*000c*/ 	.word	0x00000000
        /*0010*/ 	.short	0x0003
        /*0012*/ 	.short	0x0018
        /*0014*/ 	.byte	0x00, 0xf5, 0x21, 0x00


	//----- nvinfo : EIATTR_KPARAM_INFO
	.align		4
.L_274:
        /*0018*/ 	.byte	0x04, 0x17
        /*001a*/ 	.short	(.L_276 - .L_275)
.L_275:
        /*001c*/ 	.word	0x00000000
        /*0020*/ 	.short	0x0002
        /*0022*/ 	.short	0x0010
        /*0024*/ 	.byte	0x00, 0xf5, 0x21, 0x00


	//----- nvinfo : EIATTR_KPARAM_INFO
	.align		4
.L_276:
        /*0028*/ 	.byte	0x04, 0x17
        /*002a*/ 	.short	(.L_278 - .L_277)
.L_277:
        /*002c*/ 	.word	0x00000000
        /*0030*/ 	.short	0x0001
        /*0032*/ 	.short	0x0008
        /*0034*/ 	.byte	0x00, 0xf5, 0x21, 0x00


	//----- nvinfo : EIATTR_KPARAM_INFO
	.align		4
.L_278:
        /*0038*/ 	.byte	0x04, 0x17
        /*003a*/ 	.short	(.L_280 - .L_279)
.L_279:
        /*003c*/ 	.word	0x00000000
        /*0040*/ 	.short	0x0000
        /*0042*/ 	.short	0x0000
        /*0044*/ 	.byte	0x00, 0xf0, 0x11, 0x00


	//----- nvinfo : EIATTR_SPARSE_MMA_MASK
	.align		4
.L_280:
        /*0048*/ 	.byte	0x03, 0x50
        /*004a*/ 	.short	0x0000


	//----- nvinfo : EIATTR_MAXREG_COUNT
	.align		4
        /*004c*/ 	.byte	0x03, 0x1b
        /*004e*/ 	.short	0x00ff


	//----- nvinfo : EIATTR_MERCURY_ISA_VERSION
	.align		4
        /*0050*/ 	.byte	0x03, 0x5f
        /*0052*/ 	.short	0x0101


	//----- nvinfo : EIATTR_VRC_CTA_INIT_COUNT
	.align		4
        /*0054*/ 	.byte	0x02, 0x4a
	.zero		1
	.zero		1


	//----- nvinfo : EIATTR_EXIT_INSTR_OFFSETS
	.align		4
        /*0058*/ 	.byte	0x04, 0x1c
        /*005a*/ 	.short	(.L_282 - .L_281)


	//   ....[0]....
.L_281:
        /*005c*/ 	.word	0x00000070


	//   ....[1]....
        /*0060*/ 	.word	0x00000140


	//----- nvinfo : EIATTR_CBANK_PARAM_SIZE
	.align		4
.L_282:
        /*0064*/ 	.byte	0x03, 0x19
        /*0066*/ 	.short	0x0020


	//----- nvinfo : EIATTR_PARAM_CBANK
	.align		4
        /*0068*/ 	.byte	0x04, 0x0a
        /*006a*/ 	.short	(.L_284 - .L_283)
	.align		4
.L_283:
        /*006c*/ 	.word	index@(.nv.constant0._Z15abs_diff_kernelIdEviPKT_S2_PS0_)
        /*0070*/ 	.short	0x0380
        /*0072*/ 	.short	0x0020


	//----- nvinfo : EIATTR_SW_WAR
	.align		4
.L_284:
        /*0074*/ 	.byte	0x04, 0x36
        /*0076*/ 	.short	(.L_286 - .L_285)
.L_285:
        /*0078*/ 	.word	0x00000008
.L_286:


//--------------------- .nv.info._Z11jacobi_stepIdEviiPKT_PS0_S2_S0_ --------------------------
	.section	.nv.info._Z11jacobi_stepIdEviiPKT_PS0_S2_S0_,"",@"SHT_CUDA_INFO"
	.sectionflags	@""
	.align	4


	//----- nvinfo : EIATTR_CUDA_API_VERSION
	.align		4
        /*0000*/ 	.byte	0x04, 0x37
        /*0002*/ 	.short	(.L_288 - .L_287)
.L_287:
        /*0004*/ 	.word	0x00000082


	//----- nvinfo : EIATTR_KPARAM_INFO
	.align		4
.L_288:
        /*0008*/ 	.byte	0x04, 0x17
        /*000a*/ 	.short	(.L_290 - .L_289)
.L_289:
        /*000c*/ 	.word	0x00000000
        /*0010*/ 	.short	0x0005
        /*0012*/ 	.short	0x0020
        /*0014*/ 	.byte	0x00, 0xf0, 0x21, 0x00


	//----- nvinfo : EIATTR_KPARAM_INFO
	.align		4
.L_290:
        /*0018*/ 	.byte	0x04, 0x17
        /*001a*/ 	.short	(.L_292 - .L_291)
.L_291:
        /*001c*/ 	.word	0x00000000
        /*0020*/ 	.short	0x0004
        /*0022*/ 	.short	0x0018
        /*0024*/ 	.byte	0x00, 0xf5, 0x21, 0x00


	//----- nvinfo : EIATTR_KPARAM_INFO
	.align		4
.L_292:
        /*0028*/ 	.byte	0x04, 0x17
        /*002a*/ 	.short	(.L_294 - .L_293)
.L_293:
        /*002c*/ 	.word	0x00000000
        /*0030*/ 	.short	0x0003
        /*0032*/ 	.short	0x0010
        /*0034*/ 	.byte	0x00, 0xf5, 0x21, 0x00


	//----- nvinfo : EIATTR_KPARAM_INFO
	.align		4
.L_294:
        /*0038*/ 	.byte	0x04, 0x17
        /*003a*/ 	.short	(.L_296 - .L_295)
.L_295:
        /*003c*/ 	.word	0x00000000
        /*0040*/ 	.short	0x0002
        /*0042*/ 	.short	0x0008
        /*0044*/ 	.byte	0x00, 0xf5, 0x21, 0x00


	//----- nvinfo : EIATTR_KPARAM_INFO
	.align		4
.L_296:
        /*0048*/ 	.byte	0x04, 0x17
        /*004a*/ 	.short	(.L_298 - .L_297)
.L_297:
        /*004c*/ 	.word	0x00000000
        /*0050*/ 	.short	0x0001
        /*0052*/ 	.short	0x0004
        /*0054*/ 	.byte	0x00, 0xf0, 0x11, 0x00


	//----- nvinfo : EIATTR_KPARAM_INFO
	.align		4
.L_298:
        /*0058*/ 	.byte	0x04, 0x17
        /*005a*/ 	.short	(.L_300 - .L_299)
.L_299:
        /*005c*/ 	.word	0x00000000
        /*0060*/ 	.short	0x0000
        /*0062*/ 	.short	0x0000
        /*0064*/ 	.byte	0x00, 0xf0, 0x11, 0x00


	//----- nvinfo : EIATTR_SPARSE_MMA_MASK
	.align		4
.L_300:
        /*0068*/ 	.byte	0x03, 0x50
        /*006a*/ 	.short	0x0000


	//----- nvinfo : EIATTR_MAXREG_COUNT
	.align		4
        /*006c*/ 	.byte	0x03, 0x1b
        /*006e*/ 	.short	0x00ff


	//----- nvinfo : EIATTR_MERCURY_ISA_VERSION
	.align		4
        /*0070*/ 	.byte	0x03, 0x5f
        /*0072*/ 	.short	0x0101


	//----- nvinfo : EIATTR_VRC_CTA_INIT_COUNT
	.align		4
        /*0074*/ 	.byte	0x02, 0x4a
	.zero		1
	.zero		1


	//----- nvinfo : EIATTR_EXIT_INSTR_OFFSETS
	.align		4
        /*0078*/ 	.byte	0x04, 0x1c
        /*007a*/ 	.short	(.L_302 - .L_301)


	//   ....[0]....
.L_301:
        /*007c*/ 	.word	0x000000c0


	//   ....[1]....
        /*0080*/ 	.word	0x000001c0


	//   ....[2]....
        /*0084*/ 	.word	0x00000360


	//----- nvinfo : EIATTR_CRS_STACK_SIZE
	.align		4
.L_302:
        /*0088*/ 	.byte	0x04, 0x1e
        /*008a*/ 	.short	(.L_304 - .L_303)
.L_303:
        /*008c*/ 	.word	0x00000000


	//----- nvinfo : EIATTR_CBANK_PARAM_SIZE
	.align		4
.L_304:
        /*0090*/ 	.byte	0x03, 0x19
        /*0092*/ 	.short	0x0028


	//----- nvinfo : EIATTR_PARAM_CBANK
	.align		4
        /*0094*/ 	.byte	0x04, 0x0a
        /*0096*/ 	.short	(.L_306 - .L_305)
	.align		4
.L_305:
        /*0098*/ 	.word	index@(.nv.constant0._Z11jacobi_stepIdEviiPKT_PS0_S2_S0_)
        /*009c*/ 	.short	0x0380
        /*009e*/ 	.short	0x0028


	//----- nvinfo : EIATTR_SW_WAR
	.align		4
.L_306:
        /*00a0*/ 	.byte	0x04, 0x36
        /*00a2*/ 	.short	(.L_308 - .L_307)
.L_307:
        /*00a4*/ 	.word	0x00000008
.L_308:


//--------------------- .nv.callgraph             --------------------------
	.section	.nv.callgraph,"",@"SHT_CUDA_CALLGRAPH"
	.align	4
	.sectionentsize	8
	.align		4
        /*0000*/ 	.word	0x00000000
	.align		4
        /*0004*/ 	.word	0xffffffff
	.align		4
        /*0008*/ 	.word	0x00000000
	.align		4
        /*000c*/ 	.word	0xfffffffe
	.align		4
        /*0010*/ 	.word	0x00000000
	.align		4
        /*0014*/ 	.word	0xfffffffd
	.align		4
        /*0018*/ 	.word	0x00000000
	.align		4
        /*001c*/ 	.word	0xfffffffc


//--------------------- .nv.constant4             --------------------------
	.section	.nv.constant4,"a",@progbits
	.align	8
	.align		8
.nv.constant4:
        /*0000*/ 	.dword	_ZN41_INTERNAL_c71e65c9_4_k_cu_f7180478_1837364cuda3std3__45__cpo5beginE
	.align		8
        /*0008*/ 	.dword	_ZN41_INTERNAL_c71e65c9_4_k_cu_f7180478_1837364cuda3std3__45__cpo3endE
	.align		8
        /*0010*/ 	.dword	_ZN41_INTERNAL_c71e65c9_4_k_cu_f7180478_1837364cuda3std3__45__cpo6cbeginE
	.align		8
        /*0018*/ 	.dword	_ZN41_INTERNAL_c71e65c9_4_k_cu_f7180478_1837364cuda3std3__45__cpo4cendE
	.align		8
        /*0020*/ 	.dword	_ZN41_INTERNAL_c71e65c9_4_k_cu_f7180478_1837364cuda3std3__45__cpo6rbeginE
	.align		8
        /*0028*/ 	.dword	_ZN41_INTERNAL_c71e65c9_4_k_cu_f7180478_1837364cuda3std3__45__cpo4rendE
	.align		8
        /*0030*/ 	.dword	_ZN41_INTERNAL_c71e65c9_4_k_cu_f7180478_1837364cuda3std3__45__cpo7crbeginE
	.align		8
        /*0038*/ 	.dword	_ZN41_INTERNAL_c71e65c9_4_k_cu_f7180478_1837364cuda3std3__45__cpo5crendE
	.align		8
        /*0040*/ 	.dword	_ZN41_INTERNAL_c71e65c9_4_k_cu_f7180478_1837364cuda3std3__443_GLOBAL__N__c71e65c9_4_k_cu_f7180478_1837366ignoreE
	.align		8
        /*0048*/ 	.dword	_ZN41_INTERNAL_c71e65c9_4_k_cu_f7180478_1837364cuda3std3__419piecewise_constructE
	.align		8
        /*0050*/ 	.dword	_ZN41_INTERNAL_c71e65c9_4_k_cu_f7180478_1837364cuda3std3__48in_placeE
	.align		8
        /*0058*/ 	.dword	_ZN41_INTERNAL_c71e65c9_4_k_cu_f7180478_1837364cuda3std3__420unreachable_sentinelE
	.align		8
        /*0060*/ 	.dword	_ZN41_INTERNAL_c71e65c9_4_k_cu_f7180478_1837364cuda3std3__47nulloptE
	.align		8
        /*0068*/ 	.dword	_ZN41_INTERNAL_c71e65c9_4_k_cu_f7180478_1837364cuda3std3__48unexpectE
	.align		8
        /*0070*/ 	.dword	_ZN41_INTERNAL_c71e65c9_4_k_cu_f7180478_1837364cuda3std6ranges3__45__cpo4swapE
	.align		8
        /*0078*/ 	.dword	_ZN41_INTERNAL_c71e65c9_4_k_cu_f7180478_1837364cuda3std6ranges3__45__cpo9iter_moveE
	.align		8
        /*0080*/ 	.dword	_ZN41_INTERNAL_c71e65c9_4_k_cu_f7180478_1837364cuda3std6ranges3__45__cpo5beginE
	.align		8
        /*0088*/ 	.dword	_ZN41_INTERNAL_c71e65c9_4_k_cu_f7180478_1837364cuda3std6ranges3__45__cpo3endE
	.align		8
        /*0090*/ 	.dword	_ZN41_INTERNAL_c71e65c9_4_k_cu_f7180478_1837364cuda3std6ranges3__45__cpo6cbeginE
	.align		8
        /*0098*/ 	.dword	_ZN41_INTERNAL_c71e65c9_4_k_cu_f7180478_1837364cuda3std6ranges3__45__cpo4cendE
	.align		8
        /*00a0*/ 	.dword	_ZN41_INTERNAL_c71e65c9_4_k_cu_f7180478_1837364cuda3std6ranges3__45__cpo7advanceE
	.align		8
        /*00a8*/ 	.dword	_ZN41_INTERNAL_c71e65c9_4_k_cu_f7180478_1837364cuda3std6ranges3__45__cpo9iter_swapE
	.align		8
        /*00b0*/ 	.dword	_ZN41_INTERNAL_c71e65c9_4_k_cu_f7180478_1837364cuda3std6ranges3__45__cpo4nextE
	.align		8
        /*00b8*/ 	.dword	_ZN41_INTERNAL_c71e65c9_4_k_cu_f7180478_1837364cuda3std6ranges3__45__cpo4prevE
	.align		8
        /*00c0*/ 	.dword	_ZN41_INTERNAL_c71e65c9_4_k_cu_f7180478_1837364cuda3std6ranges3__45__cpo4dataE
	.align		8
        /*00c8*/ 	.dword	_ZN41_INTERNAL_c71e65c9_4_k_cu_f7180478_1837364cuda3std6ranges3__45__cpo5cdataE
	.align		8
        /*00d0*/ 	.dword	_ZN41_INTERNAL_c71e65c9_4_k_cu_f7180478_1837364cuda3std6ranges3__45__cpo4sizeE
	.align		8
        /*00d8*/ 	.dword	_ZN41_INTERNAL_c71e65c9_4_k_cu_f7180478_1837364cuda3std6ranges3__45__cpo5ssizeE
	.align		8
        /*00e0*/ 	.dword	_ZN41_INTERNAL_c71e65c9_4_k_cu_f7180478_1837364cuda3std6ranges3__45__cpo8distanceE
	.align		8
        /*00e8*/ 	.dword	_ZN41_INTERNAL_c71e65c9_4_k_cu_f7180478_1837366thrust24THRUST_300001_SM_1000_NS8cuda_cub3parE
	.align		8
        /*00f0*/ 	.dword	_ZN41_INTERNAL_c71e65c9_4_k_cu_f7180478_1837366thrust24THRUST_300001_SM_1000_NS8cuda_cub10par_nosyncE
	.align		8
        /*00f8*/ 	.dword	_ZN41_INTERNAL_c71e65c9_4_k_cu_f7180478_1837366thrust24THRUST_300001_SM_1000_NS6system6detail10sequential3seqE
	.align		8
        /*0100*/ 	.dword	_ZN41_INTERNAL_c71e65c9_4_k_cu_f7180478_1837366thrust24THRUST_300001_SM_1000_NS12placeholders2_1E
	.align		8
        /*0108*/ 	.dword	_ZN41_INTERNAL_c71e65c9_4_k_cu_f7180478_1837366thrust24THRUST_300001_SM_1000_NS12placeholders2_2E
	.align		8
        /*0110*/ 	.dword	_ZN41_INTERNAL_c71e65c9_4_k_cu_f7180478_1837366thrust24THRUST_300001_SM_1000_NS12placeholders2_3E
	.align		8
        /*0118*/ 	.dword	_ZN41_INTERNAL_c71e65c9_4_k_cu_f7180478_1837366thrust24THRUST_300001_SM_1000_NS12placeholders2_4E
	.align		8
        /*0120*/ 	.dword	_ZN41_INTERNAL_c71e65c9_4_k_cu_f7180478_1837366thrust24THRUST_300001_SM_1000_NS12placeholders2_5E
	.align		8
        /*0128*/ 	.dword	_ZN41_INTERNAL_c71e65c9_4_k_cu_f7180478_1837366thrust24THRUST_300001_SM_1000_NS12placeholders2_6E
	.align		8
        /*0130*/ 	.dword	_ZN41_INTERNAL_c71e65c9_4_k_cu_f7180478_1837366thrust24THRUST_300001_SM_1000_NS12placeholders2_7E
	.align		8
        /*0138*/ 	.dword	_ZN41_INTERNAL_c71e65c9_4_k_cu_f7180478_1837366thrust24THRUST_300001_SM_1000_NS12placeholders2_8E
	.align		8
        /*0140*/ 	.dword	_ZN41_INTERNAL_c71e65c9_4_k_cu_f7180478_1837366thrust24THRUST_300001_SM_1000_NS12placeholders2_9E
	.align		8
        /*0148*/ 	.dword	_ZN41_INTERNAL_c71e65c9_4_k_cu_f7180478_1837366thrust24THRUST_300001_SM_1000_NS12placeholders3_10E
	.align		8
        /*0150*/ 	.dword	_ZN41_INTERNAL_c71e65c9_4_k_cu_f7180478_1837366thrust24THRUST_300001_SM_1000_NS3seqE


//--------------------- .text._ZN3cub18CUB_300001_SM_10006detail6reduce28DeviceReduceSingleTileKernelINS2_10policy_hubIdyN4cuda3__47maximumIdEEE10Policy1000EPdSB_iS8_ddNS5_3std3__410__identityEEEvT0_T1_T2_T3_T4_T6_ --------------------------
	.section	.text._ZN3cub18CUB_300001_SM_10006detail6reduce28DeviceReduceSingleTileKernelINS2_10policy_hubIdyN4cuda3__47maximumIdEEE10Policy1000EPdSB_iS8_ddNS5_3std3__410__identityEEEvT0_T1_T2_T3_T4_T6_,"ax",@progbits
	.align	128
        .global         _ZN3cub18CUB_300001_SM_10006detail6reduce28DeviceReduceSingleTileKernelINS2_10policy_hubIdyN4cuda3__47maximumIdEEE10Policy1000EPdSB_iS8_ddNS5_3std3__410__identityEEEvT0_T1_T2_T3_T4_T6_
        .type           _ZN3cub18CUB_300001_SM_10006detail6reduce28DeviceReduceSingleTileKernelINS2_10policy_hubIdyN4cuda3__47maximumIdEEE10Policy1000EPdSB_iS8_ddNS5_3std3__410__identityEEEvT0_T1_T2_T3_T4_T6_,@function
        .size           _ZN3cub18CUB_300001_SM_10006detail6reduce28DeviceReduceSingleTileKernelINS2_10policy_hubIdyN4cuda3__47maximumIdEEE10Policy1000EPdSB_iS8_ddNS5_3std3__410__identityEEEvT0_T1_T2_T3_T4_T6_,(.L_x_239 - _ZN3cub18CUB_300001_SM_10006detail6reduce28DeviceReduceSingleTileKernelINS2_10policy_hubIdyN4cuda3__47maximumIdEEE10Policy1000EPdSB_iS8_ddNS5_3std3__410__identityEEEvT0_T1_T2_T3_T4_T6_)
        .other          _ZN3cub18CUB_300001_SM_10006detail6reduce28DeviceReduceSingleTileKernelINS2_10policy_hubIdyN4cuda3__47maximumIdEEE10Policy1000EPdSB_iS8_ddNS5_3std3__410__identityEEEvT0_T1_T2_T3_T4_T6_,@"STO_CUDA_ENTRY STV_DEFAULT"
_ZN3cub18CUB_300001_SM_10006detail6reduce28DeviceReduceSingleTileKernelINS2_10policy_hubIdyN4cuda3__47maximumIdEEE10Policy1000EPdSB_iS8_ddNS5_3std3__410__identityEEEvT0_T1_T2_T3_T4_T6_:
.text._ZN3cub18CUB_300001_SM_10006detail6reduce28DeviceReduceSingleTileKernelINS2_10policy_hubIdyN4cuda3__47maximumIdEEE10Policy1000EPdSB_iS8_ddNS5_3std3__410__identityEEEvT0_T1_T2_T3_T4_T6_:
[----:B------:R-:W-:Y:S01]  /*0000*/  LDC R1, c[0x0][0x37c] ;  /* 0x0000df00ff017b82 */ /* 0x000fe20000000800 */
[----:B------:R-:W0:Y:S01]  /*0010*/  LDCU UR4, c[0x0][0x390] ;  /* 0x00007200ff0477ac */ /* 0x000e220008000800 */
[----:B------:R-:W1:Y:S01]  /*0020*/  LDCU.64 UR6, c[0x0][0x358] ;  /* 0x00006b00ff0677ac */ /* 0x000e620008000a00 */
[----:B0-----:R-:W-:-:S05]  /*0030*/  IMAD.U32 R4, RZ, RZ, UR4 ;  /* 0x00000004ff047e24 */ /* 0x001fca000f8e00ff */
[----:B------:R-:W-:-:S13]  /*0040*/  ISETP.NE.AND P0, PT, R4, RZ, PT ;  /* 0x000000ff0400720c */ /* 0x000fda0003f05270 */
[----:B-1----:R-:W-:Y:S05]  /*0050*/  @P0 BRA `(.L_x_0) ;  /* 0x00000000001c0947 */ /* 0x002fea0003800000 */
[----:B------:R-:W0:Y:S02]  /*0060*/  S2R R0, SR_TID.X ;  /* 0x0000000000007919 */ /* 0x000e240000002100 */
[----:B0-----:R-:W-:-:S13]  /*0070*/  ISETP.NE.AND P0, PT, R0, RZ, PT ;  /* 0x000000ff0000720c */ /* 0x001fda0003f05270 */
[----:B------:R-:W-:Y:S05]  /*0080*/  @P0 EXIT ;  /* 0x000000000000094d */ /* 0x000fea0003800000 */
[----:B------:R-:W0:Y:S08]  /*0090*/  LDC.64 R2, c[0x0][0x388] ;  /* 0x0000e200ff027b82 */ /* 0x000e300000000a00 */
[----:B------:R-:W0:Y:S02]  /*00a0*/  LDC.64 R4, c[0x0][0x398] ;  /* 0x0000e600ff047b82 */ /* 0x000e240000000a00 */
[----:B0-----:R-:W-:Y:S01]  /*00b0*/  STG.E.64 desc[UR6][R2.64], R4 ;  /* 0x0000000402007986 */ /* 0x001fe2000c101b06 */
[----:B------:R-:W-:Y:S05]  /*00c0*/  EXIT ;  /* 0x000000000000794d */ /* 0x000fea0003800000 */
.L_x_0:
[----:B------:R-:W0:Y:S01]  /*00d0*/  LDCU UR4, c[0x0][0x380] ;  /* 0x00007000ff0477ac */ /* 0x000e220008000800 */
[----:B------:R-:W-:Y:S01]  /*00e0*/  BSSY.RECONVERGENT B0, `(.L_x_1) ;  /* 0x00005b3000007945 */ /* 0x000fe20003800200 */
[----:B0-----:R-:W-:-:S09]  /*00f0*/  ULOP3.LUT UP0, URZ, UR4, 0x1f, URZ, 0xc0, !UPT ;  /* 0x0000001f04ff7892 */ /* 0x001fd2000f80c0ff */
[----:B------:R-:W-:Y:S05]  /*0100*/  BRA.U UP0, `(.L_x_2) ;  /* 0x0000002d003c7547 */ /* 0x000fea000b800000 */
[----:B------:R-:W-:-:S13]  /*0110*/  ISETP.GT.AND P0, PT, R4, 0x7ff, PT ;  /* 0x000007ff0400780c */ /* 0x000fda0003f04270 */
[----:B------:R-:W-:Y:S05]  /*0120*/  @P0 BRA `(.L_x_3) ;  /* 0x0000001400e80947 */ /* 0x000fea0003800000 */
[----:B------:R-:W0:Y:S01]  /*0130*/  S2R R3, SR_TID.X ;  /* 0x0000000000037919 */ /* 0x000e220000002100 */
[----:B------:R-:W-:Y:S01]  /*0140*/  BSSY.RECONVERGENT B1, `(.L_x_4) ;  /* 0x0000009000017945 */ /* 0x000fe20003800200 */
[----:B------:R-:W-:Y:S02]  /*0150*/  CS2R R6, SRZ ;  /* 0x0000000000067805 */ /* 0x000fe4000001ff00 */
[----:B0-----:R-:W-:Y:S01]  /*0160*/  ISETP.GE.AND P0, PT, R3, R4, PT ;  /* 0x000000040300720c */ /* 0x001fe20003f06270 */
[----:B------:R-:W-:-:S12]  /*0170*/  IMAD.MOV.U32 R5, RZ, RZ, R3 ;  /* 0x000000ffff057224 */ /* 0x000fd800078e0003 */
[----:B------:R-:W-:Y:S05]  /*0180*/  @P0 BRA `(.L_x_5) ;  /* 0x0000000000100947 */ /* 0x000fea0003800000 */
[----:B------:R-:W0:Y:S02]  /*0190*/  LDC.64 R6, c[0x0][0x380] ;  /* 0x0000e000ff067b82 */ /* 0x000e240000000a00 */
[----:B0-----:R-:W-:-:S06]  /*01a0*/  IMAD.WIDE.U32 R6, R3, 0x8, R6 ;  /* 0x0000000803067825 */ /* 0x001fcc00078e0006 */
[----:B------:R-:W5:Y:S01]  /*01b0*/  LDG.E.64.CONSTANT R6, desc[UR6][R6.64] ;  /* 0x0000000606067981 */ /* 0x000f62000c1e9b00 */
[----:B------:R-:W-:-:S07]  /*01c0*/  VIADD R5, R3, 0x100 ;  /* 0x0000010003057836 */ /* 0x000fce0000000000 */
.L_x_5:
[----:B------:R-:W-:Y:S05]  /*01d0*/  BSYNC.RECONVERGENT B1 ;  /* 0x0000000000017941 */ /* 0x000fea0003800200 */
.L_x_4:
[----:B------:R-:W-:Y:S01]  /*01e0*/  ISETP.GE.AND P0, PT, R5, R4, PT ;  /* 0x000000040500720c */ /* 0x000fe20003f06270 */
[----:B------:R-:W-:-:S12]  /*01f0*/  BSSY.RECONVERGENT B1, `(.L_x_6) ;  /* 0x00000b0000017945 */ /* 0x000fd80003800200 */
[----:B------:R-:W-:Y:S05]  /*0200*/  @P0 BRA `(.L_x_7) ;  /* 0x0000000800b80947 */ /* 0x000fea0003800000 */
[----:B------:R-:W-:Y:S01]  /*0210*/  LOP3.LUT R9, RZ, R5, RZ, 0x33, !PT ;  /* 0x00000005ff097212 */ /* 0x000fe200078e33ff */
[----:B------:R-:W-:Y:S04]  /*0220*/  BSSY.RECONVERGENT B2, `(.L_x_8) ;  /* 0x0000019000027945 */ /* 0x000fe80003800200 */
[----:B------:R-:W-:-:S05]  /*0230*/  IMAD.IADD R0, R9, 0x1, R4 ;  /* 0x0000000109007824 */ /* 0x000fca00078e0204 */
[C---:B------:R-:W-:Y:S02]  /*0240*/  LOP3.LUT R2, R0.reuse, 0x300, RZ, 0xc0, !PT ;  /* 0x0000030000027812 */ /* 0x040fe400078ec0ff */
[----:B------:R-:W-:Y:S02]  /*0250*/  ISETP.GE.U32.AND P0, PT, R0, 0x300, PT ;  /* 0x000003000000780c */ /* 0x000fe40003f06070 */
[----:B------:R-:W-:-:S13]  /*0260*/  ISETP.NE.AND P1, PT, R2, 0x300, PT ;  /* 0x000003000200780c */ /* 0x000fda0003f25270 */
[----:B------:R-:W-:Y:S05]  /*0270*/  @!P1 BRA `(.L_x_9) ;  /* 0x00000000004c9947 */ /* 0x000fea0003800000 */
[----:B------:R-:W0:Y:S01]  /*0280*/  LDC.64 R8, c[0x0][0x380] ;  /* 0x0000e000ff087b82 */ /* 0x000e220000000a00 */
[----:B------:R-:W-:-:S04]  /*0290*/  LEA.HI R0, R0, 0x1, RZ, 0x18 ;  /* 0x0000000100007811 */ /* 0x000fc800078fc0ff */
[----:B------:R-:W-:-:S05]  /*02a0*/  LOP3.LUT R0, R0, 0x3, RZ, 0xc0, !PT ;  /* 0x0000000300007812 */ /* 0x000fca00078ec0ff */
[----:B------:R-:W-:Y:S02]  /*02b0*/  IMAD.MOV R0, RZ, RZ, -R0 ;  /* 0x000000ffff007224 */ /* 0x000fe400078e0a00 */
[----:B0-----:R-:W-:-:S04]  /*02c0*/  IMAD.WIDE.U32 R8, R5, 0x8, R8 ;  /* 0x0000000805087825 */ /* 0x001fc800078e0008 */
[----:B------:R-:W-:Y:S02]  /*02d0*/  IMAD.MOV.U32 R2, RZ, RZ, R8 ;  /* 0x000000ffff027224 */ /* 0x000fe400078e0008 */
[----:B------:R-:W-:-:S07]  /*02e0*/  IMAD.MOV.U32 R11, RZ, RZ, R9 ;  /* 0x000000ffff0b7224 */ /* 0x000fce00078e0009 */
.L_x_10:
[----:B------:R-:W-:Y:S02]  /*02f0*/  IMAD.MOV.U32 R8, RZ, RZ, R2 ;  /* 0x000000ffff087224 */ /* 0x000fe400078e0002 */
[----:B------:R-:W-:-:S06]  /*0300*/  IMAD.MOV.U32 R9, RZ, RZ, R11 ;  /* 0x000000ffff097224 */ /* 0x000fcc00078e000b */
[----:B------:R-:W2:Y:S01]  /*0310*/  LDG.E.64.CONSTANT R8, desc[UR6][R8.64] ;  /* 0x0000000608087981 */ /* 0x000ea2000c1e9b00 */
[----:B------:R-:W-:Y:S01]  /*0320*/  VIADD R0, R0, 0x1 ;  /* 0x0000000100007836 */ /* 0x000fe20000000000 */
[----:B------:R-:W-:Y:S01]  /*0330*/  IADD3 R2, P3, PT, R2, 0x800, RZ ;  /* 0x0000080002027810 */ /* 0x000fe20007f7e0ff */
[----:B------:R-:W-:-:S03]  /*0340*/  VIADD R5, R5, 0x100 ;  /* 0x0000010005057836 */ /* 0x000fc60000000000 */
[----:B------:R-:W-:Y:S01]  /*0350*/  ISETP.NE.AND P2, PT, R0, RZ, PT ;  /* 0x000000ff0000720c */ /* 0x000fe20003f45270 */
[----:B------:R-:W-:Y:S01]  /*0360*/  IMAD.X R11, RZ, RZ, R11, P3 ;  /* 0x000000ffff0b7224 */ /* 0x000fe200018e060b */
[----:B--2--5:R-:W-:-:S06]  /*0370*/  DSETP.GEU.AND P1, PT, R6, R8, PT ;  /* 0x000000080600722a */ /* 0x024fcc0003f2e000 */
[----:B------:R-:W-:Y:S02]  /*0380*/  FSEL R6, R8, R6, !P1 ;  /* 0x0000000608067208 */ /* 0x000fe40004800000 */
[----:B------:R-:W-:-:S03]  /*0390*/  FSEL R7, R9, R7, !P1 ;  /* 0x0000000709077208 */ /* 0x000fc60004800000 */
[----:B------:R-:W-:Y:S05]  /*03a0*/  @P2 BRA `(.L_x_10) ;  /* 0xfffffffc00d02947 */ /* 0x000fea000383ffff */
.L_x_9:
[----:B------:R-:W-:Y:S05]  /*03b0*/  BSYNC.RECONVERGENT B2 ;  /* 0x0000000000027941 */ /* 0x000fea0003800200 */
.L_x_8:
[----:B------:R-:W-:Y:S05]  /*03c0*/  @!P0 BRA `(.L_x_7) ;  /* 0x0000000800488947 */ /* 0x000fea0003800000 */
[----:B------:R-:W-:Y:S01]  /*03d0*/  IMAD.IADD R0, R4, 0x1, -R5 ;  /* 0x0000000104007824 */ /* 0x000fe200078e0a05 */
[----:B------:R-:W-:Y:S01]  /*03e0*/  BSSY.RECONVERGENT B2, `(.L_x_11) ;  /* 0x0000051000027945 */ /* 0x000fe20003800200 */
[----:B------:R-:W-:-:S03]  /*03f0*/  PLOP3.LUT P0, PT, PT, PT, PT, 0x80, 0x8 ;  /* 0x000000000008781c */ /* 0x000fc60003f0f070 */
[----:B------:R-:W-:-:S13]  /*0400*/  ISETP.GT.AND P1, PT, R0, 0xc00, PT ;  /* 0x00000c000000780c */ /* 0x000fda0003f24270 */
[----:B------:R-:W-:Y:S05]  /*0410*/  @!P1 BRA `(.L_x_12) ;  /* 0x0000000400349947 */ /* 0x000fea0003800000 */
[----:B------:R-:W0:Y:S01]  /*0420*/  LDC.64 R8, c[0x0][0x380] ;  /* 0x0000e000ff087b82 */ /* 0x000e220000000a00 */
[----:B------:R-:W-:Y:S01]  /*0430*/  PLOP3.LUT P0, PT, PT, PT, PT, 0x8, 0x80 ;  /* 0x000000000080781c */ /* 0x000fe20003f0e170 */
[----:B------:R-:W-:-:S12]  /*0440*/  VIADD R0, R4, 0xfffff400 ;  /* 0xfffff40004007836 */ /* 0x000fd80000000000 */
.L_x_13:
[----:B0-----:R-:W-:-:S05]  /*0450*/  IMAD.WIDE R30, R5, 0x8, R8 ;  /* 0x00000008051e7825 */ /* 0x001fca00078e0208 */
[----:B------:R-:W2:Y:S04]  /*0460*/  LDG.E.64.CONSTANT R10, desc[UR6][R30.64] ;  /* 0x000000061e0a7981 */ /* 0x000ea8000c1e9b00 */
[----:B------:R-:W3:Y:S04]  /*0470*/  LDG.E.64.CONSTANT R12, desc[UR6][R30.64+0x800] ;  /* 0x000800061e0c7981 */ /* 0x000ee8000c1e9b00 */
[----:B------:R-:W4:Y:S01]  /*0480*/  LDG.E.64.CONSTANT R14, desc[UR6][R30.64+0x1000] ;  /* 0x001000061e0e7981 */ /* 0x000f22000c1e9b00 */
[----:B------:R-:W-:-:S03]  /*0490*/  VIADD R39, R5, 0x400 ;  /* 0x0000040005277836 */ /* 0x000fc60000000000 */
[----:B------:R-:W4:Y:S01]  /*04a0*/  LDG.E.64.CONSTANT R16, desc[UR6][R30.64+0x1800] ;  /* 0x001800061e107981 */ /* 0x000f22000c1e9b00 */
[----:B------:R-:W-:-:S05]  /*04b0*/  IMAD.WIDE R38, R39, 0x8, R8 ;  /* 0x0000000827267825 */ /* 0x000fca00078e0208 */
[----:B------:R-:W4:Y:S04]  /*04c0*/  LDG.E.64.CONSTANT R18, desc[UR6][R38.64] ;  /* 0x0000000626127981 */ /* 0x000f28000c1e9b00 */
[----:B------:R-:W4:Y:S04]  /*04d0*/  LDG.E.64.CONSTANT R20, desc[UR6][R38.64+0x800] ;  /* 0x0008000626147981 */ /* 0x000f28000c1e9b00 */
        /* <DEDUP_REMOVED lines=12> */
[----:B------:R-:W4:Y:S04]  /*05a0*/  LDG.E.64.CONSTANT R38, desc[UR6][R44.64+0x1000] ;  /* 0x001000062c267981 */ /* 0x000f28000c1e9b00 */
[----:B------:R-:W4:Y:S01]  /*05b0*/  LDG.E.64.CONSTANT R40, desc[UR6][R44.64+0x1800] ;  /* 0x001800062c287981 */ /* 0x000f22000c1e9b00 */
[----:B------:R-:W-:-:S05]  /*05c0*/  VIADD R5, R5, 0x1000 ;  /* 0x0000100005057836 */ /* 0x000fca0000000000 */
[----:B------:R-:W-:Y:S01]  /*05d0*/  ISETP.GE.AND P2, PT, R5, R0, PT ;  /* 0x000000000500720c */ /* 0x000fe20003f46270 */
[----:B--2--5:R-:W-:-:S06]  /*05e0*/  DSETP.GEU.AND P1, PT, R6, R10, PT ;  /* 0x0000000a0600722a */ /* 0x024fcc0003f2e000 */
[----:B------:R-:W-:Y:S02]  /*05f0*/  FSEL R6, R10, R6, !P1 ;  /* 0x000000060a067208 */ /* 0x000fe40004800000 */
[----:B------:R-:W-:-:S06]  /*0600*/  FSEL R7, R11, R7, !P1 ;  /* 0x000000070b077208 */ /* 0x000fcc0004800000 */
[----:B---3--:R-:W-:-:S06]  /*0610*/  DSETP.GEU.AND P1, PT, R6, R12, PT ;  /* 0x0000000c0600722a */ /* 0x008fcc0003f2e000 */
[----:B------:R-:W-:Y:S02]  /*0620*/  FSEL R6, R12, R6, !P1 ;  /* 0x000000060c067208 */ /* 0x000fe40004800000 */
[----:B------:R-:W-:-:S06]  /*0630*/  FSEL R7, R13, R7, !P1 ;  /* 0x000000070d077208 */ /* 0x000fcc0004800000 */
[----:B----4-:R-:W-:-:S06]  /*0640*/  DSETP.GEU.AND P1, PT, R6, R14, PT ;  /* 0x0000000e0600722a */ /* 0x010fcc0003f2e000 */
[----:B------:R-:W-:Y:S02]  /*0650*/  FSEL R6, R14, R6, !P1 ;  /* 0x000000060e067208 */ /* 0x000fe40004800000 */
[----:B------:R-:W-:-:S06]  /*0660*/  FSEL R7, R15, R7, !P1 ;  /* 0x000000070f077208 */ /* 0x000fcc0004800000 */
[----:B------:R-:W-:-:S06]  /*0670*/  DSETP.GEU.AND P1, PT, R6, R16, PT ;  /* 0x000000100600722a */ /* 0x000fcc0003f2e000 */
        /* <DEDUP_REMOVED lines=37> */
[----:B------:R-:W-:Y:S01]  /*08d0*/  FSEL R7, R41, R7, !P1 ;  /* 0x0000000729077208 */ /* 0x000fe20004800000 */
[----:B------:R-:W-:Y:S06]  /*08e0*/  @!P2 BRA `(.L_x_13) ;  /* 0xfffffff800d8a947 */ /* 0x000fec000383ffff */
.L_x_12:
[----:B------:R-:W-:Y:S05]  /*08f0*/  BSYNC.RECONVERGENT B2 ;  /* 0x0000000000027941 */ /* 0x000fea0003800200 */
.L_x_11:
[----:B------:R-:W-:Y:S01]  /*0900*/  IMAD.IADD R0, R4, 0x1, -R5 ;  /* 0x0000000104007824 */ /* 0x000fe200078e0a05 */
[----:B------:R-:W-:Y:S04]  /*0910*/  BSSY.RECONVERGENT B2, `(.L_x_14) ;  /* 0x0000029000027945 */ /* 0x000fe80003800200 */
[----:B------:R-:W-:-:S13]  /*0920*/  ISETP.GT.AND P1, PT, R0, 0x400, PT ;  /* 0x000004000000780c */ /* 0x000fda0003f24270 */
[----:B------:R-:W-:Y:S05]  /*0930*/  @!P1 BRA `(.L_x_15) ;  /* 0x0000000000989947 */ /* 0x000fea0003800000 */
[----:B------:R-:W0:Y:S02]  /*0940*/  LDC.64 R18, c[0x0][0x380] ;  /* 0x0000e000ff127b82 */ /* 0x000e240000000a00 */
        /* <DEDUP_REMOVED lines=11> */
[----:B------:R-:W-:Y:S01]  /*0a00*/  VIADD R5, R5, 0x800 ;  /* 0x0000080005057836 */ /* 0x000fe20000000000 */
        /* <DEDUP_REMOVED lines=20> */
[----:B------:R-:W-:Y:S02]  /*0b50*/  FSEL R7, R25, R7, !P0 ;  /* 0x0000000719077208 */ /* 0x000fe40004000000 */
[----:B------:R-:W-:-:S04]  /*0b60*/  PLOP3.LUT P0, PT, PT, PT, PT, 0x8, 0x80 ;  /* 0x000000000080781c */ /* 0x000fc80003f0e170 */
[----:B------:R-:W-:-:S06]  /*0b70*/  DSETP.GEU.AND P1, PT, R6, R26, PT ;  /* 0x0000001a0600722a */ /* 0x000fcc0003f2e000 */
[----:B------:R-:W-:Y:S02]  /*0b80*/  FSEL R6, R26, R6, !P1 ;  /* 0x000000061a067208 */ /* 0x000fe40004800000 */
[----:B------:R-:W-:-:S07]  /*0b90*/  FSEL R7, R27, R7, !P1 ;  /* 0x000000071b077208 */ /* 0x000fce0004800000 */
.L_x_15:
[----:B------:R-:W-:Y:S05]  /*0ba0*/  BSYNC.RECONVERGENT B2 ;  /* 0x0000000000027941 */ /* 0x000fea0003800200 */
.L_x_14:
[----:B------:R-:W-:-:S13]  /*0bb0*/  ISETP.LT.OR P0, PT, R5, R4, P0 ;  /* 0x000000040500720c */ /* 0x000fda0000701670 */
[----:B------:R-:W-:Y:S05]  /*0bc0*/  @!P0 BRA `(.L_x_7) ;  /* 0x0000000000488947 */ /* 0x000fea0003800000 */
[----:B------:R-:W0:Y:S02]  /*0bd0*/  LDC.64 R8, c[0x0][0x380] ;  /* 0x0000e000ff087b82 */ /* 0x000e240000000a00 */
[----:B0-----:R-:W-:-:S05]  /*0be0*/  IMAD.WIDE R8, R5, 0x8, R8 ;  /* 0x0000000805087825 */ /* 0x001fca00078e0208 */
[----:B------:R-:W2:Y:S04]  /*0bf0*/  LDG.E.64.CONSTANT R10, desc[UR6][R8.64] ;  /* 0x00000006080a7981 */ /* 0x000ea8000c1e9b00 */
[----:B------:R-:W3:Y:S04]  /*0c00*/  LDG.E.64.CONSTANT R12, desc[UR6][R8.64+0x800] ;  /* 0x00080006080c7981 */ /* 0x000ee8000c1e9b00 */
[----:B------:R-:W4:Y:S04]  /*0c10*/  LDG.E.64.CONSTANT R14, desc[UR6][R8.64+0x1000] ;  /* 0x00100006080e7981 */ /* 0x000f28000c1e9b00 */
[----:B------:R-:W4:Y:S01]  /*0c20*/  LDG.E.64.CONSTANT R16, desc[UR6][R8.64+0x1800] ;  /* 0x0018000608107981 */ /* 0x000f22000c1e9b00 */
        /* <DEDUP_REMOVED lines=11> */
[----:B------:R-:W-:-:S07]  /*0ce0*/  FSEL R7, R17, R7, !P0 ;  /* 0x0000000711077208 */ /* 0x000fce0004000000 */
.L_x_7:
[----:B------:R-:W-:Y:S05]  /*0cf0*/  BSYNC.RECONVERGENT B1 ;  /* 0x0000000000017941 */ /* 0x000fea0003800200 */
.L_x_6:
[----:B------:R-:W-:-:S13]  /*0d00*/  ISETP.GE.AND P0, PT, R4, 0x100, PT ;  /* 0x000001000400780c */ /* 0x000fda0003f06270 */
[----:B------:R-:W-:Y:S05]  /*0d10*/  @!P0 BRA `(.L_x_16) ;  /* 0x00000004003c8947 */ /* 0x000fea0003800000 */
[----:B------:R-:W0:Y:S01]  /*0d20*/  S2R R8, SR_LANEID ;  /* 0x0000000000087919 */ /* 0x000e220000000000 */
[----:B-----5:R-:W-:Y:S04]  /*0d30*/  SHFL.DOWN PT, R4, R6, 0x1, 0x1f ;  /* 0x08201f0006047f89 */ /* 0x020fe800000e0000 */
[----:B------:R-:W1:Y:S02]  /*0d40*/  SHFL.DOWN PT, R5, R7, 0x1, 0x1f ;  /* 0x08201f0007057f89 */ /* 0x000e6400000e0000 */
[----:B-1----:R-:W-:Y:S01]  /*0d50*/  DSETP.GEU.AND P1, PT, R6, R4, PT ;  /* 0x000000040600722a */ /* 0x002fe20003f2e000 */
[C---:B0-----:R-:W-:Y:S02]  /*0d60*/  ISETP.GT.AND P0, PT, R8.reuse, 0x1e, PT ;  /* 0x0000001e0800780c */ /* 0x041fe40003f04270 */
[----:B------:R-:W-:-:S03]  /*0d70*/  ISETP.NE.AND P2, PT, R8, RZ, PT ;  /* 0x000000ff0800720c */ /* 0x000fc60003f45270 */
[----:B------:R-:W-:Y:S02]  /*0d80*/  FSEL R9, R4, R6, !P1 ;  /* 0x0000000604097208 */ /* 0x000fe40004800000 */
[----:B------:R-:W-:Y:S02]  /*0d90*/  FSEL R5, R5, R7, !P1 ;  /* 0x0000000705057208 */ /* 0x000fe40004800000 */
[----:B------:R-:W-:Y:S02]  /*0da0*/  FSEL R6, R6, R9, P0 ;  /* 0x0000000906067208 */ /* 0x000fe40000000000 */
[----:B------:R-:W-:Y:S02]  /*0db0*/  FSEL R11, R7, R5, P0 ;  /* 0x00000005070b7208 */ /* 0x000fe40000000000 */
[----:B------:R-:W-:Y:S01]  /*0dc0*/  ISETP.GT.AND P0, PT, R8, 0x1d, PT ;  /* 0x0000001d0800780c */ /* 0x000fe20003f04270 */
[----:B------:R-:W-:Y:S01]  /*0dd0*/  SHFL.DOWN PT, R4, R6, 0x2, 0x1f ;  /* 0x08401f0006047f89 */ /* 0x000fe200000e0000 */
[----:B------:R-:W-:Y:S01]  /*0de0*/  @!P2 MOV R2, 0x400 ;  /* 0x000004000002a802 */ /* 0x000fe20000000f00 */
[----:B------:R-:W-:Y:S01]  /*0df0*/  IMAD.MOV.U32 R7, RZ, RZ, R11 ;  /* 0x000000ffff077224 */ /* 0x000fe200078e000b */
[----:B------:R-:W-:Y:S01]  /*0e00*/  @!P2 SHF.R.U32.HI R0, RZ, 0x2, R3 ;  /* 0x00000002ff00a819 */ /* 0x000fe20000011603 */
[----:B------:R-:W0:Y:S03]  /*0e10*/  SHFL.DOWN PT, R5, R11, 0x2, 0x1f ;  /* 0x08401f000b057f89 */ /* 0x000e2600000e0000 */
[----:B------:R-:W-:Y:S01]  /*0e20*/  @!P2 LOP3.LUT R0, R0, 0xf8, RZ, 0xc0, !PT ;  /* 0x000000f80000a812 */ /* 0x000fe200078ec0ff */
[----:B------:R-:W1:Y:S01]  /*0e30*/  @!P2 S2R R9, SR_CgaCtaId ;  /* 0x000000000009a919 */ /* 0x000e620000008800 */
[----:B0-----:R-:W-:-:S06]  /*0e40*/  DSETP.GEU.AND P1, PT, R6, R4, PT ;  /* 0x000000040600722a */ /* 0x001fcc0003f2e000 */
[----:B------:R-:W-:Y:S02]  /*0e50*/  @!P0 FSEL R6, R4, R6, !P1 ;  /* 0x0000000604068208 */ /* 0x000fe40004800000 */
[----:B------:R-:W-:Y:S02]  /*0e60*/  @!P0 FSEL R11, R5, R11, !P1 ;  /* 0x0000000b050b8208 */ /* 0x000fe40004800000 */
[----:B------:R-:W-:Y:S01]  /*0e70*/  ISETP.GT.AND P0, PT, R8, 0x1b, PT ;  /* 0x0000001b0800780c */ /* 0x000fe20003f04270 */
[----:B------:R-:W-:Y:S02]  /*0e80*/  SHFL.DOWN PT, R4, R6, 0x4, 0x1f ;  /* 0x08801f0006047f89 */ /* 0x000fe400000e0000 */
[----:B------:R-:W-:Y:S02]  /*0e90*/  IMAD.MOV.U32 R7, RZ, RZ, R11 ;  /* 0x000000ffff077224 */ /* 0x000fe400078e000b */
[----:B------:R-:W0:Y:S04]  /*0ea0*/  SHFL.DOWN PT, R5, R11, 0x4, 0x1f ;  /* 0x08801f000b057f89 */ /* 0x000e2800000e0000 */
        /* <DEDUP_REMOVED lines=14> */
[----:B0-----:R-:W-:Y:S01]  /*0f90*/  DSETP.GEU.AND P0, PT, R6, R4, PT ;  /* 0x000000040600722a */ /* 0x001fe20003f0e000 */
[----:B-1----:R-:W-:-:S05]  /*0fa0*/  @!P2 LEA R7, R9, R2, 0x18 ;  /* 0x000000020907a211 */ /* 0x002fca00078ec0ff */
[----:B------:R-:W-:Y:S01]  /*0fb0*/  FSEL R4, R4, R6, !P0 ;  /* 0x0000000604047208 */ /* 0x000fe20004000000 */
[----:B------:R-:W-:Y:S01]  /*0fc0*/  @!P2 IMAD.IADD R9, R0, 0x1, R7 ;  /* 0x000000010009a824 */ /* 0x000fe200078e0207 */
[----:B------:R-:W-:Y:S02]  /*0fd0*/  FSEL R5, R5, R11, !P0 ;  /* 0x0000000b05057208 */ /* 0x000fe40004000000 */
[----:B------:R-:W-:Y:S02]  /*0fe0*/  ISETP.NE.AND P0, PT, R3, RZ, PT ;  /* 0x000000ff0300720c */ /* 0x000fe40003f05270 */
[----:B------:R-:W-:Y:S01]  /*0ff0*/  FSEL R6, R6, R4, P1 ;  /* 0x0000000406067208 */ /* 0x000fe20000800000 */
[----:B------:R3:W-:Y:S01]  /*1000*/  @!P2 STS.64 [R9+0x8], R4 ;  /* 0x000008040900a388 */ /* 0x0007e20000000a00 */
[----:B------:R-:W-:Y:S01]  /*1010*/  FSEL R7, R11, R5, P1 ;  /* 0x000000050b077208 */ /* 0x000fe20000800000 */
[----:B------:R-:W-:Y:S08]  /*1020*/  BAR.SYNC.DEFER_BLOCKING 0x0 ;  /* 0x0000000000007b1d */ /* 0x000ff00000010000 */
[----:B------:R-:W-:Y:S05]  /*1030*/  @P0 BRA `(.L_x_17) ;  /* 0x0000004800f40947 */ /* 0x000fea0003800000 */
[----:B------:R-:W0:Y:S01]  /*1040*/  S2UR UR5, SR_CgaCtaId ;  /* 0x00000000000579c3 */ /* 0x000e220000008800 */
[----:B------:R-:W-:Y:S02]  /*1050*/  UMOV UR4, 0x400 ;  /* 0x0000040000047882 */ /* 0x000fe40000000000 */
[----:B0-----:R-:W-:-:S09]  /*1060*/  ULEA UR4, UR5, UR4, 0x18 ;  /* 0x0000000405047291 */ /* 0x001fd2000f8ec0ff */
[----:B---3--:R-:W0:Y:S04]  /*1070*/  LDS.128 R8, [UR4+0x10] ;  /* 0x00001004ff087984 */ /* 0x008e280008000c00 */
[----:B------:R-:W1:Y:S01]  /*1080*/  LDS.128 R12, [UR4+0x20] ;  /* 0x00002004ff0c7984 */ /* 0x000e620008000c00 */
[----:B0-----:R-:W-:-:S06]  /*1090*/  DSETP.GEU.AND P1, PT, R6, R8, PT ;  /* 0x000000080600722a */ /* 0x001fcc0003f2e000 */
[----:B------:R-:W-:Y:S02]  /*10a0*/  FSEL R2, R8, R6, !P1 ;  /* 0x0000000608027208 */ /* 0x000fe40004800000 */
[----:B------:R-:W-:Y:S02]  /*10b0*/  FSEL R3, R9, R7, !P1 ;  /* 0x0000000709037208 */ /* 0x000fe40004800000 */
[----:B------:R-:W0:Y:S04]  /*10c0*/  LDS.128 R4, [UR4+0x30] ;  /* 0x00003004ff047984 */ /* 0x000e280008000c00 */
[----:B------:R-:W-:-:S06]  /*10d0*/  DSETP.GEU.AND P1, PT, R2, R10, PT ;  /* 0x0000000a0200722a */ /* 0x000fcc0003f2e000 */
[----:B------:R-:W-:Y:S02]  /*10e0*/  FSEL R2, R10, R2, !P1 ;  /* 0x000000020a027208 */ /* 0x000fe40004800000 */
[----:B------:R-:W-:-:S06]  /*10f0*/  FSEL R3, R11, R3, !P1 ;  /* 0x000000030b037208 */ /* 0x000fcc0004800000 */
[----:B-1----:R-:W-:-:S06]  /*1100*/  DSETP.GEU.AND P1, PT, R2, R12, PT ;  /* 0x0000000c0200722a */ /* 0x002fcc0003f2e000 */
[----:B------:R-:W-:Y:S02]  /*1110*/  FSEL R8, R12, R2, !P1 ;  /* 0x000000020c087208 */ /* 0x000fe40004800000 */
[----:B------:R-:W-:Y:S02]  /*1120*/  FSEL R9, R13, R3, !P1 ;  /* 0x000000030d097208 */ /* 0x000fe40004800000 */
[----:B------:R-:W1:Y:S04]  /*1130*/  LDS.64 R2, [UR4+0x40] ;  /* 0x00004004ff027984 */ /* 0x000e680008000a00 */
[----:B------:R-:W-:-:S06]  /*1140*/  DSETP.GEU.AND P1, PT, R8, R14, PT ;  /* 0x0000000e0800722a */ /* 0x000fcc0003f2e000 */
[----:B------:R-:W-:Y:S02]  /*1150*/  FSEL R8, R14, R8, !P1 ;  /* 0x000000080e087208 */ /* 0x000fe40004800000 */
[----:B------:R-:W-:-:S06]  /*1160*/  FSEL R9, R15, R9, !P1 ;  /* 0x000000090f097208 */ /* 0x000fcc0004800000 */
[----:B0-----:R-:W-:-:S06]  /*1170*/  DSETP.GEU.AND P1, PT, R8, R4, PT ;  /* 0x000000040800722a */ /* 0x001fcc0003f2e000 */
[----:B------:R-:W-:Y:S02]  /*1180*/  FSEL R4, R4, R8, !P1 ;  /* 0x0000000804047208 */ /* 0x000fe40004800000 */
[----:B------:R-:W-:-:S06]  /*1190*/  FSEL R5, R5, R9, !P1 ;  /* 0x0000000905057208 */ /* 0x000fcc0004800000 */
[----:B------:R-:W-:-:S06]  /*11a0*/  DSETP.GEU.AND P1, PT, R4, R6, PT ;  /* 0x000000060400722a */ /* 0x000fcc0003f2e000 */
[----:B------:R-:W-:Y:S02]  /*11b0*/  FSEL R4, R6, R4, !P1 ;  /* 0x0000000406047208 */ /* 0x000fe40004800000 */
[----:B------:R-:W-:-:S06]  /*11c0*/  FSEL R5, R7, R5, !P1 ;  /* 0x0000000507057208 */ /* 0x000fcc0004800000 */
[----:B-1----:R-:W-:-:S06]  /*11d0*/  DSETP.GEU.AND P1, PT, R4, R2, PT ;  /* 0x000000020400722a */ /* 0x002fcc0003f2e000 */
[----:B------:R-:W-:Y:S02]  /*11e0*/  FSEL R6, R2, R4, !P1 ;  /* 0x0000000402067208 */ /* 0x000fe40004800000 */
[----:B------:R-:W-:Y:S01]  /*11f0*/  FSEL R7, R3, R5, !P1 ;  /* 0x0000000503077208 */ /* 0x000fe20004800000 */
[----:B------:R-:W-:Y:S06]  /*1200*/  BRA `(.L_x_17) ;  /* 0x0000004800807947 */ /* 0x000fec0003800000 */
.L_x_16:
[----:B------:R-:W-:Y:S01]  /*1210*/  LOP3.LUT R0, R3, 0x3e0, RZ, 0xc0, !PT ;  /* 0x000003e003007812 */ /* 0x000fe200078ec0ff */
[----:B------:R-:W0:Y:S03]  /*1220*/  S2R R10, SR_LANEID ;  /* 0x00000000000a7919 */ /* 0x000e260000000000 */
[----:B------:R-:W-:Y:S01]  /*1230*/  LOP3.LUT R9, RZ, R0, RZ, 0x33, !PT ;  /* 0x00000000ff097212 */ /* 0x000fe200078e33ff */
[----:B------:R-:W-:-:S04]  /*1240*/  VIADD R5, R0, 0x20 ;  /* 0x0000002000057836 */ /* 0x000fc80000000000 */
[----:B------:R-:W-:Y:S01]  /*1250*/  IMAD.IADD R9, R9, 0x1, R4 ;  /* 0x0000000109097824 */ /* 0x000fe200078e0204 */
[----:B------:R-:W-:-:S04]  /*1260*/  ISETP.GT.AND P0, PT, R5, R4, PT ;  /* 0x000000040500720c */ /* 0x000fc80003f04270 */
[----:B------:R-:W-:-:S05]  /*1270*/  SEL R5, R9, 0x1f, P0 ;  /* 0x0000001f09057807 */ /* 0x000fca0000000000 */
[----:B-----5:R-:W-:Y:S04]  /*1280*/  SHFL.DOWN PT, R8, R6, 0x1, R5 ;  /* 0x0820000006087989 */ /* 0x020fe800000e0005 */
[----:B------:R-:W1:Y:S01]  /*1290*/  SHFL.DOWN PT, R9, R7, 0x1, R5 ;  /* 0x0820000007097989 */ /* 0x000e6200000e0005 */
[C---:B0-----:R-:W-:Y:S01]  /*12a0*/  ISETP.GE.AND P0, PT, R10.reuse, R5, PT ;  /* 0x000000050a00720c */ /* 0x041fe20003f06270 */
[----:B------:R-:W-:Y:S01]  /*12b0*/  VIADD R0, R10, 0x2 ;  /* 0x000000020a007836 */ /* 0x000fe20000000000 */
[----:B-1----:R-:W-:-:S06]  /*12c0*/  DSETP.GEU.AND P1, PT, R6, R8, PT ;  /* 0x000000080600722a */ /* 0x002fcc0003f2e000 */
[-C--:B------:R-:W-:Y:S02]  /*12d0*/  FSEL R11, R8, R6.reuse, !P1 ;  /* 0x00000006080b7208 */ /* 0x080fe40004800000 */
[-C--:B------:R-:W-:Y:S02]  /*12e0*/  FSEL R9, R9, R7.reuse, !P1 ;  /* 0x0000000709097208 */ /* 0x080fe40004800000 */
[----:B------:R-:W-:Y:S02]  /*12f0*/  FSEL R2, R11, R6, !P0 ;  /* 0x000000060b027208 */ /* 0x000fe40004000000 */
[----:B------:R-:W-:Y:S02]  /*1300*/  FSEL R11, R9, R7, !P0 ;  /* 0x00000007090b7208 */ /* 0x000fe40004000000 */
[----:B------:R-:W-:Y:S01]  /*1310*/  ISETP.GT.AND P0, PT, R0, R5, PT ;  /* 0x000000050000720c */ /* 0x000fe20003f04270 */
[----:B------:R-:W-:Y:S01]  /*1320*/  SHFL.DOWN PT, R8, R2, 0x2, R5 ;  /* 0x0840000002087989 */ /* 0x000fe200000e0005 */
[----:B------:R-:W-:-:S02]  /*1330*/  IMAD.MOV.U32 R6, RZ, RZ, R2 ;  /* 0x000000ffff067224 */ /* 0x000fc400078e0002 */
[----:B------:R-:W-:Y:S01]  /*1340*/  IMAD.MOV.U32 R7, RZ, RZ, R11 ;  /* 0x000000ffff077224 */ /* 0x000fe200078e000b */
[----:B------:R-:W0:Y:S01]  /*1350*/  SHFL.DOWN PT, R9, R11, 0x2, R5 ;  /* 0x084000000b097989 */ /* 0x000e2200000e0005 */
[----:B------:R-:W-:-:S04]  /*1360*/  VIADD R0, R10, 0x4 ;  /* 0x000000040a007836 */ /* 0x000fc80000000000 */
[----:B0-----:R-:W-:-:S06]  /*1370*/  DSETP.GEU.AND P1, PT, R6, R8, PT ;  /* 0x000000080600722a */ /* 0x001fcc0003f2e000 */
[----:B------:R-:W-:Y:S02]  /*1380*/  @!P0 FSEL R2, R8, R2, !P1 ;  /* 0x0000000208028208 */ /* 0x000fe40004800000 */
[----:B------:R-:W-:Y:S02]  /*1390*/  @!P0 FSEL R11, R9, R11, !P1 ;  /* 0x0000000b090b8208 */ /* 0x000fe40004800000 */
[----:B------:R-:W-:Y:S01]  /*13a0*/  ISETP.GT.AND P0, PT, R0, R5, PT ;  /* 0x000000050000720c */ /* 0x000fe20003f04270 */
[----:B------:R-:W-:Y:S01]  /*13b0*/  SHFL.DOWN PT, R6, R2, 0x4, R5 ;  /* 0x0880000002067989 */ /* 0x000fe200000e0005 */
[----:B------:R-:W-:Y:S02]  /*13c0*/  IMAD.MOV.U32 R8, RZ, RZ, R2 ;  /* 0x000000ffff087224 */ /* 0x000fe400078e0002 */
        /* <DEDUP_REMOVED lines=8> */
[----:B------:R-:W-:Y:S01]  /*1450*/  IMAD.MOV.U32 R8, RZ, RZ, R2 ;  /* 0x000000ffff087224 */ /* 0x000fe200078e0002 */
[C---:B------:R-:W-:Y:S01]  /*1460*/  ISETP.NE.AND P0, PT, R10.reuse, RZ, PT ;  /* 0x000000ff0a00720c */ /* 0x040fe20003f05270 */
[----:B------:R-:W-:Y:S01]  /*1470*/  IMAD.MOV.U32 R9, RZ, RZ, R11 ;  /* 0x000000ffff097224 */ /* 0x000fe200078e000b */
[----:B------:R-:W0:Y:S01]  /*1480*/  SHFL.DOWN PT, R7, R11, 0x8, R5 ;  /* 0x090000000b077989 */ /* 0x000e2200000e0005 */
[----:B------:R-:W-:-:S10]  /*1490*/  VIADD R0, R10, 0x10 ;  /* 0x000000100a007836 */ /* 0x000fd40000000000 */
[----:B------:R-:W1:Y:S01]  /*14a0*/  @!P0 S2R R13, SR_CgaCtaId ;  /* 0x00000000000d8919 */ /* 0x000e620000008800 */
[----:B0-----:R-:W-:-:S06]  /*14b0*/  DSETP.GEU.AND P2, PT, R8, R6, PT ;  /* 0x000000060800722a */ /* 0x001fcc0003f4e000 */
[----:B------:R-:W-:Y:S02]  /*14c0*/  @!P1 FSEL R2, R6, R2, !P2 ;  /* 0x0000000206029208 */ /* 0x000fe40005000000 */
[----:B------:R-:W-:Y:S02]  /*14d0*/  @!P1 FSEL R11, R7, R11, !P2 ;  /* 0x0000000b070b9208 */ /* 0x000fe40005000000 */
[----:B------:R-:W-:Y:S01]  /*14e0*/  ISETP.GT.AND P1, PT, R0, R5, PT ;  /* 0x000000050000720c */ /* 0x000fe20003f24270 */
[----:B------:R-:W-:Y:S01]  /*14f0*/  SHFL.DOWN PT, R6, R2, 0x10, R5 ;  /* 0x0a00000002067989 */ /* 0x000fe200000e0005 */
[----:B------:R-:W-:Y:S01]  /*1500*/  IMAD.MOV.U32 R8, RZ, RZ, R2 ;  /* 0x000000ffff087224 */ /* 0x000fe200078e0002 */
[----:B------:R-:W-:Y:S01]  /*1510*/  @!P0 SHF.R.U32.HI R0, RZ, 0x2, R3 ;  /* 0x00000002ff008819 */ /* 0x000fe20000011603 */
[----:B------:R-:W-:Y:S01]  /*1520*/  IMAD.MOV.U32 R9, RZ, RZ, R11 ;  /* 0x000000ffff097224 */ /* 0x000fe200078e000b */
[----:B------:R-:W0:Y:S02]  /*1530*/  SHFL.DOWN PT, R7, R11, 0x10, R5 ;  /* 0x0a0000000b077989 */ /* 0x000e2400000e0005 */
[----:B------:R-:W-:-:S03]  /*1540*/  @!P0 LOP3.LUT R0, R0, 0xf8, RZ, 0xc0, !PT ;  /* 0x000000f800008812 */ /* 0x000fc600078ec0ff */
[----:B0-----:R-:W-:Y:S01]  /*1550*/  DSETP.GEU.AND P2, PT, R8, R6, PT ;  /* 0x000000060800722a */ /* 0x001fe20003f4e000 */
[----:B------:R-:W-:-:S04]  /*1560*/  @!P0 MOV R8, 0x400 ;  /* 0x0000040000088802 */ /* 0x000fc80000000f00 */
[----:B-1----:R-:W-:Y:S02]  /*1570*/  @!P0 LEA R13, R13, R8, 0x18 ;  /* 0x000000080d0d8211 */ /* 0x002fe400078ec0ff */
[----:B------:R-:W-:Y:S02]  /*1580*/  @!P1 FSEL R2, R6, R2, !P2 ;  /* 0x0000000206029208 */ /* 0x000fe40005000000 */
[----:B------:R-:W-:Y:S01]  /*1590*/  @!P1 FSEL R11, R7, R11, !P2 ;  /* 0x0000000b070b9208 */ /* 0x000fe20005000000 */
[----:B------:R-:W-:Y:S02]  /*15a0*/  @!P0 IMAD.IADD R13, R0, 0x1, R13 ;  /* 0x00000001000d8824 */ /* 0x000fe400078e020d */
[----:B------:R-:W-:Y:S02]  /*15b0*/  IMAD.MOV.U32 R6, RZ, RZ, R2 ;  /* 0x000000ffff067224 */ /* 0x000fe400078e0002 */
[----:B------:R-:W-:-:S05]  /*15c0*/  IMAD.MOV.U32 R7, RZ, RZ, R11 ;  /* 0x000000ffff077224 */ /* 0x000fca00078e000b */
[----:B------:R3:W-:Y:S01]  /*15d0*/  @!P0 STS.64 [R13+0x8], R6 ;  /* 0x000008060d008388 */ /* 0x0007e20000000a00 */
[----:B------:R-:W-:Y:S01]  /*15e0*/  BAR.SYNC.DEFER_BLOCKING 0x0 ;  /* 0x0000000000007b1d */ /* 0x000fe20000010000 */
[----:B------:R-:W-:-:S13]  /*15f0*/  ISETP.NE.AND P0, PT, R3, RZ, PT ;  /* 0x000000ff0300720c */ /* 0x000fda0003f05270 */
[----:B---3--:R-:W-:Y:S05]  /*1600*/  @P0 BRA `(.L_x_17) ;  /* 0x0000004400800947 */ /* 0x008fea0003800000 */
[----:B------:R-:W0:Y:S01]  /*1610*/  S2UR UR5, SR_CgaCtaId ;  /* 0x00000000000579c3 */ /* 0x000e220000008800 */
[----:B------:R-:W-:Y:S01]  /*1620*/  UMOV UR4, 0x400 ;  /* 0x0000040000047882 */ /* 0x000fe20000000000 */
[----:B------:R-:W-:Y:S01]  /*1630*/  ISETP.GT.AND P2, PT, R4, 0x20, PT ;  /* 0x000000200400780c */ /* 0x000fe20003f44270 */
[----:B0-----:R-:W-:-:S09]  /*1640*/  ULEA UR4, UR5, UR4, 0x18 ;  /* 0x0000000405047291 */ /* 0x001fd2000f8ec0ff */
[----:B------:R-:W0:Y:S04]  /*1650*/  LDS.128 R16, [UR4+0x10] ;  /* 0x00001004ff107984 */ /* 0x000e280008000c00 */
[----:B------:R-:W1:Y:S04]  /*1660*/  LDS.128 R12, [UR4+0x20] ;  /* 0x00002004ff0c7984 */ /* 0x000e680008000c00 */
[----:B------:R-:W2:Y:S01]  /*1670*/  LDS.128 R8, [UR4+0x30] ;  /* 0x00003004ff087984 */ /* 0x000ea20008000c00 */
[----:B0-----:R-:W-:-:S06]  /*1680*/  DSETP.GEU.AND P1, PT, R6, R16, PT ;  /* 0x000000100600722a */ /* 0x001fcc0003f2e000 */
[-C--:B------:R-:W-:Y:S02]  /*1690*/  FSEL R3, R16, R6.reuse, !P1 ;  /* 0x0000000610037208 */ /* 0x080fe40004800000 */
[-C--:B------:R-:W-:Y:S02]  /*16a0*/  FSEL R17, R17, R7.reuse, !P1 ;  /* 0x0000000711117208 */ /* 0x080fe40004800000 */
[----:B------:R-:W-:Y:S02]  /*16b0*/  FSEL R6, R3, R6, P2 ;  /* 0x0000000603067208 */ /* 0x000fe40001000000 */
[----:B------:R-:W-:Y:S02]  /*16c0*/  FSEL R7, R17, R7, P2 ;  /* 0x0000000711077208 */ /* 0x000fe40001000000 */
[C---:B------:R-:W-:Y:S01]  /*16d0*/  ISETP.GT.AND P1, PT, R4.reuse, 0x40, PT ;  /* 0x000000400400780c */ /* 0x040fe20003f24270 */
[----:B------:R-:W-:Y:S01]  /*16e0*/  IMAD.MOV.U32 R2, RZ, RZ, R6 ;  /* 0x000000ffff027224 */ /* 0x000fe200078e0006 */
[----:B------:R-:W-:Y:S01]  /*16f0*/  ISETP.GT.AND P2, PT, R4, 0x60, PT ;  /* 0x000000600400780c */ /* 0x000fe20003f44270 */
[----:B------:R-:W-:-:S06]  /*1700*/  IMAD.MOV.U32 R3, RZ, RZ, R7 ;  /* 0x000000ffff037224 */ /* 0x000fcc00078e0007 */
[----:B------:R-:W-:-:S06]  /*1710*/  DSETP.GEU.AND P3, PT, R2, R18, PT ;  /* 0x000000120200722a */ /* 0x000fcc0003f6e000 */
[----:B------:R-:W-:Y:S02]  /*1720*/  @P1 FSEL R6, R18, R6, !P3 ;  /* 0x0000000612061208 */ /* 0x000fe40005800000 */
[----:B------:R-:W-:Y:S02]  /*1730*/  @P1 FSEL R7, R19, R7, !P3 ;  /* 0x0000000713071208 */ /* 0x000fe40005800000 */
[----:B------:R-:W-:Y:S01]  /*1740*/  ISETP.GT.AND P1, PT, R4, 0x80, PT ;  /* 0x000000800400780c */ /* 0x000fe20003f24270 */
[----:B------:R-:W-:Y:S02]  /*1750*/  IMAD.MOV.U32 R2, RZ, RZ, R6 ;  /* 0x000000ffff027224 */ /* 0x000fe400078e0006 */
[----:B------:R-:W-:-:S06]  /*1760*/  IMAD.MOV.U32 R3, RZ, RZ, R7 ;  /* 0x000000ffff037224 */ /* 0x000fcc00078e0007 */
[----:B-1----:R-:W-:Y:S01]  /*1770*/  DSETP.GEU.AND P3, PT, R2, R12, PT ;  /* 0x0000000c0200722a */ /* 0x002fe20003f6e000 */
[----:B------:R-:W0:Y:S05]  /*1780*/  LDS.64 R2, [UR4+0x40] ;  /* 0x00004004ff027984 */ /* 0x000e2a0008000a00 */
[----:B------:R-:W-:Y:S02]  /*1790*/  @P2 FSEL R6, R12, R6, !P3 ;  /* 0x000000060c062208 */ /* 0x000fe40005800000 */
[----:B------:R-:W-:Y:S02]  /*17a0*/  @P2 FSEL R7, R13, R7, !P3 ;  /* 0x000000070d072208 */ /* 0x000fe40005800000 */
[----:B------:R-:W-:-:S04]  /*17b0*/  ISETP.GT.AND P2, PT, R4, 0xa0, PT ;  /* 0x000000a00400780c */ /* 0x000fc80003f44270 */
[----:B------:R-:W-:-:S06]  /*17c0*/  DSETP.GEU.AND P3, PT, R6, R14, PT ;  /* 0x0000000e0600722a */ /* 0x000fcc0003f6e000 */
[----:B------:R-:W-:Y:S02]  /*17d0*/  @P1 FSEL R6, R14, R6, !P3 ;  /* 0x000000060e061208 */ /* 0x000fe40005800000 */
[----:B------:R-:W-:Y:S02]  /*17e0*/  @P1 FSEL R7, R15, R7, !P3 ;  /* 0x000000070f071208 */ /* 0x000fe40005800000 */
[----:B------:R-:W-:-:S04]  /*17f0*/  ISETP.GT.AND P1, PT, R4, 0xc0, PT ;  /* 0x000000c00400780c */ /* 0x000fc80003f24270 */
[----:B--2---:R-:W-:-:S06]  /*1800*/  DSETP.GEU.AND P3, PT, R6, R8, PT ;  /* 0x000000080600722a */ /* 0x004fcc0003f6e000 */
[----:B------:R-:W-:Y:S02]  /*1810*/  @P2 FSEL R6, R8, R6, !P3 ;  /* 0x0000000608062208 */ /* 0x000fe40005800000 */
[----:B------:R-:W-:Y:S02]  /*1820*/  @P2 FSEL R7, R9, R7, !P3 ;  /* 0x0000000709072208 */ /* 0x000fe40005800000 */
[----:B------:R-:W-:-:S04]  /*1830*/  ISETP.GT.AND P2, PT, R4, 0xe0, PT ;  /* 0x000000e00400780c */ /* 0x000fc80003f44270 */
[----:B------:R-:W-:-:S06]  /*1840*/  DSETP.GEU.AND P3, PT, R6, R10, PT ;  /* 0x0000000a0600722a */ /* 0x000fcc0003f6e000 */
[----:B------:R-:W-:Y:S02]  /*1850*/  @P1 FSEL R6, R10, R6, !P3 ;  /* 0x000000060a061208 */ /* 0x000fe40005800000 */
[----:B------:R-:W-:-:S03]  /*1860*/  @P1 FSEL R7, R11, R7, !P3 ;  /* 0x000000070b071208 */ /* 0x000fc60005800000 */
[----:B------:R-:W-:Y:S02]  /*1870*/  IMAD.MOV.U32 R4, RZ, RZ, R6 ;  /* 0x000000ffff047224 */ /* 0x000fe400078e0006 */
[----:B------:R-:W-:-:S06]  /*1880*/  IMAD.MOV.U32 R5, RZ, RZ, R7 ;  /* 0x000000ffff057224 */ /* 0x000fcc00078e0007 */
[----:B0-----:R-:W-:-:S06]  /*1890*/  DSETP.GEU.AND P1, PT, R4, R2, PT ;  /* 0x000000020400722a */ /* 0x001fcc0003f2e000 */
[----:B------:R-:W-:Y:S02]  /*18a0*/  @P2 FSEL R6, R2, R6, !P1 ;  /* 0x0000000602062208 */ /* 0x000fe40004800000 */
[----:B------:R-:W-:Y:S01]  /*18b0*/  @P2 FSEL R7, R3, R7, !P1 ;  /* 0x0000000703072208 */ /* 0x000fe20004800000 */
[----:B------:R-:W-:Y:S06]  /*18c0*/  BRA `(.L_x_17) ;  /* 0x0000004000d07947 */ /* 0x000fec0003800000 */
.L_x_3:
[----:B------:R-:W0:Y:S01]  /*18d0*/  S2R R0, SR_TID.X ;  /* 0x0000000000007919 */ /* 0x000e220000002100 */
[----:B------:R-:W1:Y:S02]  /*18e0*/  LDCU.64 UR4, c[0x0][0x380] ;  /* 0x00007000ff0477ac */ /* 0x000e640008000a00 */
[----:B-1----:R-:W-:Y:S02]  /*18f0*/  IMAD.U32 R2, RZ, RZ, UR4 ;  /* 0x00000004ff027e24 */ /* 0x002fe4000f8e00ff */
[----:B------:R-:W-:Y:S02]  /*1900*/  IMAD.U32 R3, RZ, RZ, UR5 ;  /* 0x00000005ff037e24 */ /* 0x000fe4000f8e00ff */
[----:B0-----:R-:W-:-:S04]  /*1910*/  IMAD.SHL.U32 R5, R0, 0x4, RZ ;  /* 0x0000000400057824 */ /* 0x001fc800078e00ff */
[----:B------:R-:W-:-:S05]  /*1920*/  IMAD.WIDE.U32 R6, R5, 0x8, R2 ;  /* 0x0000000805067825 */ /* 0x000fca00078e0002 */
[----:B------:R-:W2:Y:S04]  /*1930*/  LDG.E.128.CONSTANT R20, desc[UR6][R6.64] ;  /* 0x0000000606147981 */ /* 0x000ea8000c1e9d00 */
[----:B------:R-:W3:Y:S04]  /*1940*/  LDG.E.128.CONSTANT R12, desc[UR6][R6.64+0x10] ;  /* 0x00001006060c7981 */ /* 0x000ee8000c1e9d00 */
[----:B------:R-:W4:Y:S04]  /*1950*/  LDG.E.128.CONSTANT R8, desc[UR6][R6.64+0x2000] ;  /* 0x0020000606087981 */ /* 0x000f28000c1e9d00 */
[----:B------:R0:W5:Y:S01]  /*1960*/  LDG.E.128.CONSTANT R16, desc[UR6][R6.64+0x2010] ;  /* 0x0020100606107981 */ /* 0x000162000c1e9d00 */
[----:B------:R-:W-:Y:S01]  /*1970*/  ISETP.GE.U32.AND P1, PT, R4, 0x1000, PT ;  /* 0x000010000400780c */ /* 0x000fe20003f26070 */
[----:B------:R-:W-:Y:S01]  /*1980*/  UMOV UR4, 0x800 ;  /* 0x0000080000047882 */ /* 0x000fe20000000000 */
[----:B--2---:R-:W-:-:S06]  /*1990*/  DSETP.GEU.AND P0, PT, R20, R22, PT ;  /* 0x000000161400722a */ /* 0x004fcc0003f0e000 */
[----:B------:R-:W-:Y:S02]  /*19a0*/  FSEL R20, R22, R20, !P0 ;  /* 0x0000001416147208 */ /* 0x000fe40004000000 */
[----:B------:R-:W-:-:S06]  /*19b0*/  FSEL R21, R23, R21, !P0 ;  /* 0x0000001517157208 */ /* 0x000fcc0004000000 */
[----:B---3--:R-:W-:-:S06]  /*19c0*/  DSETP.GEU.AND P0, PT, R20, R12, PT ;  /* 0x0000000c1400722a */ /* 0x008fcc0003f0e000 */
[----:B------:R-:W-:Y:S02]  /*19d0*/  FSEL R12, R12, R20, !P0 ;  /* 0x000000140c0c7208 */ /* 0x000fe40004000000 */
[----:B------:R-:W-:-:S06]  /*19e0*/  FSEL R13, R13, R21, !P0 ;  /* 0x000000150d0d7208 */ /* 0x000fcc0004000000 */
[----:B------:R-:W-:-:S06]  /*19f0*/  DSETP.GEU.AND P0, PT, R12, R14, PT ;  /* 0x0000000e0c00722a */ /* 0x000fcc0003f0e000 */
[----:B------:R-:W-:Y:S02]  /*1a00*/  FSEL R12, R14, R12, !P0 ;  /* 0x0000000c0e0c7208 */ /* 0x000fe40004000000 */
[----:B------:R-:W-:-:S06]  /*1a10*/  FSEL R13, R15, R13, !P0 ;  /* 0x0000000d0f0d7208 */ /* 0x000fcc0004000000 */
[----:B----4-:R-:W-:-:S06]  /*1a20*/  DSETP.GEU.AND P0, PT, R12, R8, PT ;  /* 0x000000080c00722a */ /* 0x010fcc0003f0e000 */
[----:B0-----:R-:W-:Y:S02]  /*1a30*/  FSEL R6, R8, R12, !P0 ;  /* 0x0000000c08067208 */ /* 0x001fe40004000000 */
[----:B------:R-:W-:-:S06]  /*1a40*/  FSEL R7, R9, R13, !P0 ;  /* 0x0000000d09077208 */ /* 0x000fcc0004000000 */
[----:B------:R-:W-:-:S06]  /*1a50*/  DSETP.GEU.AND P0, PT, R6, R10, PT ;  /* 0x0000000a0600722a */ /* 0x000fcc0003f0e000 */
[----:B------:R-:W-:Y:S02]  /*1a60*/  FSEL R6, R10, R6, !P0 ;  /* 0x000000060a067208 */ /* 0x000fe40004000000 */
[----:B------:R-:W-:-:S06]  /*1a70*/  FSEL R7, R11, R7, !P0 ;  /* 0x000000070b077208 */ /* 0x000fcc0004000000 */
[----:B-----5:R-:W-:-:S06]  /*1a80*/  DSETP.GEU.AND P0, PT, R6, R16, PT ;  /* 0x000000100600722a */ /* 0x020fcc0003f0e000 */
[----:B------:R-:W-:Y:S02]  /*1a90*/  FSEL R6, R16, R6, !P0 ;  /* 0x0000000610067208 */ /* 0x000fe40004000000 */
[----:B------:R-:W-:-:S06]  /*1aa0*/  FSEL R7, R17, R7, !P0 ;  /* 0x0000000711077208 */ /* 0x000fcc0004000000 */
[----:B------:R-:W-:-:S06]  /*1ab0*/  DSETP.GEU.AND P0, PT, R6, R18, PT ;  /* 0x000000120600722a */ /* 0x000fcc0003f0e000 */
[----:B------:R-:W-:Y:S02]  /*1ac0*/  FSEL R6, R18, R6, !P0 ;  /* 0x0000000612067208 */ /* 0x000fe40004000000 */
[----:B------:R-:W-:Y:S01]  /*1ad0*/  FSEL R7, R19, R7, !P0 ;  /* 0x0000000713077208 */ /* 0x000fe20004000000 */
[----:B------:R-:W-:Y:S06]  /*1ae0*/  @!P1 BRA `(.L_x_18) ;  /* 0x0000000000a49947 */ /* 0x000fec0003800000 */
[----:B------:R-:W0:Y:S01]  /*1af0*/  LDC R24, c[0x0][0x390] ;  /* 0x0000e400ff187b82 */ /* 0x000e220000000800 */
[----:B------:R-:W-:Y:S01]  /*1b00*/  VIADD R25, R4, 0xfffff800 ;  /* 0xfffff80004197836 */ /* 0x000fe20000000000 */
[----:B------:R-:W-:-:S06]  /*1b10*/  UMOV UR4, 0x800 ;  /* 0x0000080000047882 */ /* 0x000fcc0000000000 */
[----:B------:R-:W1:Y:S02]  /*1b20*/  LDC.64 R2, c[0x0][0x380] ;  /* 0x0000e000ff027b82 */ /* 0x000e640000000a00 */
.L_x_20:
[----:B------:R-:W-:-:S04]  /*1b30*/  VIADD R27, R5, UR4 ;  /* 0x00000004051b7c36 */ /* 0x000fc80008000000 */
[----:B-1----:R-:W-:-:S05]  /*1b40*/  IMAD.WIDE.U32 R26, R27, 0x8, R2 ;  /* 0x000000081b1a7825 */ /* 0x002fca00078e0002 */
[----:B------:R-:W2:Y:S04]  /*1b50*/  LDG.E.128.CONSTANT R12, desc[UR6][R26.64] ;  /* 0x000000061a0c7981 */ /* 0x000ea8000c1e9d00 */
[----:B------:R-:W3:Y:S04]  /*1b60*/  LDG.E.128.CONSTANT R16, desc[UR6][R26.64+0x10] ;  /* 0x000010061a107981 */ /* 0x000ee8000c1e9d00 */
[----:B------:R-:W4:Y:S04]  /*1b70*/  LDG.E.128.CONSTANT R20, desc[UR6][R26.64+0x2000] ;  /* 0x002000061a147981 */ /* 0x000f28000c1e9d00 */
[----:B------:R-:W5:Y:S01]  /*1b80*/  LDG.E.128.CONSTANT R8, desc[UR6][R26.64+0x2010] ;  /* 0x002010061a087981 */ /* 0x000f62000c1e9d00 */
[----:B0-----:R-:W-:Y:S01]  /*1b90*/  IMAD.MOV.U32 R4, RZ, RZ, R24 ;  /* 0x000000ffff047224 */ /* 0x001fe200078e0018 */
[----:B--2---:R-:W-:-:S06]  /*1ba0*/  DSETP.GEU.AND P0, PT, R6, R12, PT ;  /* 0x0000000c0600722a */ /* 0x004fcc0003f0e000 */
[----:B------:R-:W-:Y:S02]  /*1bb0*/  FSEL R6, R12, R6, !P0 ;  /* 0x000000060c067208 */ /* 0x000fe40004000000 */
[----:B------:R-:W-:-:S06]  /*1bc0*/  FSEL R7, R13, R7, !P0 ;  /* 0x000000070d077208 */ /* 0x000fcc0004000000 */
[----:B------:R-:W-:-:S06]  /*1bd0*/  DSETP.GEU.AND P0, PT, R6, R14, PT ;  /* 0x0000000e0600722a */ /* 0x000fcc0003f0e000 */
        /* <DEDUP_REMOVED lines=14> */
[----:B-----5:R-:W-:-:S06]  /*1cc0*/  DSETP.GEU.AND P0, PT, R6, R8, PT ;  /* 0x000000080600722a */ /* 0x020fcc0003f0e000 */
[----:B------:R-:W-:Y:S01]  /*1cd0*/  FSEL R6, R8, R6, !P0 ;  /* 0x0000000608067208 */ /* 0x000fe20004000000 */
[----:B------:R-:W-:Y:S01]  /*1ce0*/  VIADD R8, R4, -UR4 ;  /* 0x8000000404087c36 */ /* 0x000fe20008000000 */
[----:B------:R-:W-:-:S04]  /*1cf0*/  FSEL R7, R9, R7, !P0 ;  /* 0x0000000709077208 */ /* 0x000fc80004000000 */
[----:B------:R-:W-:Y:S02]  /*1d00*/  ISETP.GE.AND P1, PT, R8, 0x800, PT ;  /* 0x000008000800780c */ /* 0x000fe40003f26270 */
[----:B------:R-:W-:-:S06]  /*1d10*/  DSETP.GEU.AND P0, PT, R6, R10, PT ;  /* 0x0000000a0600722a */ /* 0x000fcc0003f0e000 */
[----:B------:R-:W-:Y:S02]  /*1d20*/  FSEL R6, R10, R6, !P0 ;  /* 0x000000060a067208 */ /* 0x000fe40004000000 */
[----:B------:R-:W-:-:S03]  /*1d30*/  FSEL R7, R11, R7, !P0 ;  /* 0x000000070b077208 */ /* 0x000fc60004000000 */
[----:B------:R-:W-:Y:S05]  /*1d40*/  @!P1 BRA `(.L_x_19) ;  /* 0x0000000c00009947 */ /* 0x000fea0003800000 */
[----:B------:R-:W-:-:S06]  /*1d50*/  UIADD3 UR4, UPT, UPT, UR4, 0x800, URZ ;  /* 0x0000080004047890 */ /* 0x000fcc000fffe0ff */
[----:B------:R-:W-:-:S13]  /*1d60*/  ISETP.LT.AND P0, PT, R25, UR4, PT ;  /* 0x0000000419007c0c */ /* 0x000fda000bf01270 */
[----:B------:R-:W-:Y:S05]  /*1d70*/  @!P0 BRA `(.L_x_20) ;  /* 0xfffffffc006c8947 */ /* 0x000fea000383ffff */
.L_x_18:
[----:B------:R-:W-:-:S13]  /*1d80*/  ISETP.LE.AND P0, PT, R4, UR4, PT ;  /* 0x0000000404007c0c */ /* 0x000fda000bf03270 */
[----:B------:R-:W-:Y:S05]  /*1d90*/  @P0 BRA `(.L_x_19) ;  /* 0x0000000800ec0947 */ /* 0x000fea0003800000 */
[----:B------:R-:W-:Y:S01]  /*1da0*/  VIADD R41, R4, -UR4 ;  /* 0x8000000404297c36 */ /* 0x000fe20008000000 */
[----:B------:R-:W-:Y:S04]  /*1db0*/  BSSY.RECONVERGENT B1, `(.L_x_19) ;  /* 0x00000b9000017945 */ /* 0x000fe80003800200 */
[----:B------:R-:W-:-:S13]  /*1dc0*/  ISETP.GE.AND P0, PT, R0, R41, PT ;  /* 0x000000290000720c */ /* 0x000fda0003f06270 */
[----:B------:R-:W-:Y:S05]  /*1dd0*/  @P0 BRA `(.L_x_21) ;  /* 0x0000000800d80947 */ /* 0x000fea0003800000 */
[----:B------:R-:W-:Y:S01]  /*1de0*/  LOP3.LUT R5, RZ, R0, RZ, 0x33, !PT ;  /* 0x00000000ff057212 */ /* 0x000fe200078e33ff */
[----:B------:R-:W-:Y:S01]  /*1df0*/  BSSY.RECONVERGENT B2, `(.L_x_22) ;  /* 0x0000016000027945 */ /* 0x000fe20003800200 */
[----:B------:R-:W-:Y:S02]  /*1e00*/  IMAD.MOV.U32 R40, RZ, RZ, R0 ;  /* 0x000000ffff287224 */ /* 0x000fe400078e0000 */
[----:B------:R-:W-:-:S04]  /*1e10*/  IADD3 R4, PT, PT, R4, -UR4, R5 ;  /* 0x8000000404047c10 */ /* 0x000fc8000fffe005 */
[C---:B------:R-:W-:Y:S02]  /*1e20*/  LOP3.LUT R5, R4.reuse, 0x300, RZ, 0xc0, !PT ;  /* 0x0000030004057812 */ /* 0x040fe400078ec0ff */
[----:B------:R-:W-:Y:S02]  /*1e30*/  ISETP.GE.U32.AND P2, PT, R4, 0x300, PT ;  /* 0x000003000400780c */ /* 0x000fe40003f46070 */
[----:B------:R-:W-:-:S13]  /*1e40*/  ISETP.NE.AND P0, PT, R5, 0x300, PT ;  /* 0x000003000500780c */ /* 0x000fda0003f05270 */
[----:B------:R-:W-:Y:S05]  /*1e50*/  @!P0 BRA `(.L_x_23) ;  /* 0x00000000003c8947 */ /* 0x000fea0003800000 */
[----:B------:R-:W-:Y:S01]  /*1e60*/  LEA.HI R4, R4, 0x1, RZ, 0x18 ;  /* 0x0000000104047811 */ /* 0x000fe200078fc0ff */
[----:B------:R-:W-:Y:S02]  /*1e70*/  VIADD R9, R0, UR4 ;  /* 0x0000000400097c36 */ /* 0x000fe40008000000 */
[----:B------:R-:W-:Y:S01]  /*1e80*/  IMAD.MOV.U32 R40, RZ, RZ, R0 ;  /* 0x000000ffff287224 */ /* 0x000fe200078e0000 */
[----:B------:R-:W-:-:S05]  /*1e90*/  LOP3.LUT R4, R4, 0x3, RZ, 0xc0, !PT ;  /* 0x0000000304047812 */ /* 0x000fca00078ec0ff */
[----:B------:R-:W-:-:S07]  /*1ea0*/  IMAD.MOV R8, RZ, RZ, -R4 ;  /* 0x000000ffff087224 */ /* 0x000fce00078e0a04 */
.L_x_24:
[----:B------:R-:W-:-:S06]  /*1eb0*/  IMAD.WIDE.U32 R4, R9, 0x8, R2 ;  /* 0x0000000809047825 */ /* 0x000fcc00078e0002 */
[----:B------:R-:W2:Y:S01]  /*1ec0*/  LDG.E.64.CONSTANT R4, desc[UR6][R4.64] ;  /* 0x0000000604047981 */ /* 0x000ea2000c1e9b00 */
[----:B------:R-:W-:Y:S02]  /*1ed0*/  VIADD R8, R8, 0x1 ;  /* 0x0000000108087836 */ /* 0x000fe40000000000 */
[----:B------:R-:W-:Y:S02]  /*1ee0*/  VIADD R40, R40, 0x100 ;  /* 0x0000010028287836 */ /* 0x000fe40000000000 */
[----:B------:R-:W-:Y:S01]  /*1ef0*/  VIADD R9, R9, 0x100 ;  /* 0x0000010009097836 */ /* 0x000fe20000000000 */
[----:B------:R-:W-:Y:S01]  /*1f00*/  ISETP.NE.AND P1, PT, R8, RZ, PT ;  /* 0x000000ff0800720c */ /* 0x000fe20003f25270 */
[----:B--2---:R-:W-:-:S06]  /*1f10*/  DSETP.GEU.AND P0, PT, R6, R4, PT ;  /* 0x000000040600722a */ /* 0x004fcc0003f0e000 */
[----:B------:R-:W-:Y:S02]  /*1f20*/  FSEL R6, R4, R6, !P0 ;  /* 0x0000000604067208 */ /* 0x000fe40004000000 */
[----:B------:R-:W-:-:S04]  /*1f30*/  FSEL R7, R5, R7, !P0 ;  /* 0x0000000705077208 */ /* 0x000fc80004000000 */
[----:B------:R-:W-:Y:S05]  /*1f40*/  @P1 BRA `(.L_x_24) ;  /* 0xfffffffc00d81947 */ /* 0x000fea000383ffff */
.L_x_23:
[----:B------:R-:W-:Y:S05]  /*1f50*/  BSYNC.RECONVERGENT B2 ;  /* 0x0000000000027941 */ /* 0x000fea0003800200 */
.L_x_22:
[----:B------:R-:W-:Y:S05]  /*1f60*/  @!P2 BRA `(.L_x_21) ;  /* 0x000000080074a947 */ /* 0x000fea0003800000 */
[----:B------:R-:W0:Y:S01]  /*1f70*/  LDCU.64 UR8, c[0x0][0x380] ;  /* 0x00007000ff0877ac */ /* 0x000e220008000a00 */
[----:B------:R-:W-:Y:S01]  /*1f80*/  IMAD.IADD R9, R41, 0x1, -R40 ;  /* 0x0000000129097824 */ /* 0x000fe200078e0a28 */
[C---:B------:R-:W-:Y:S01]  /*1f90*/  IADD3 R5, P0, PT, R40.reuse, UR4, RZ ;  /* 0x0000000428057c10 */ /* 0x040fe2000ff1e0ff */
[----:B------:R-:W-:Y:S01]  /*1fa0*/  BSSY.RECONVERGENT B2, `(.L_x_25) ;  /* 0x0000059000027945 */ /* 0x000fe20003800200 */
[----:B------:R-:W-:Y:S02]  /*1fb0*/  VIADD R43, R40, UR4 ;  /* 0x00000004282b7c36 */ /* 0x000fe40008000000 */
[----:B------:R-:W-:Y:S01]  /*1fc0*/  ISETP.GT.AND P1, PT, R9, 0xc00, PT ;  /* 0x00000c000900780c */ /* 0x000fe20003f24270 */
[----:B------:R-:W-:Y:S01]  /*1fd0*/  IMAD.X R8, RZ, RZ, RZ, P0 ;  /* 0x000000ffff087224 */ /* 0x000fe200000e06ff */
[----:B0-----:R-:W-:-:S04]  /*1fe0*/  LEA R4, P0, R5, UR8, 0x3 ;  /* 0x0000000805047c11 */ /* 0x001fc8000f8018ff */
[----:B------:R-:W-:Y:S02]  /*1ff0*/  LEA.HI.X R5, R5, UR9, R8, 0x3, P0 ;  /* 0x0000000905057c11 */ /* 0x000fe400080f1c08 */
[----:B------:R-:W-:-:S05]  /*2000*/  IADD3 R4, P0, PT, R4, 0x1000, RZ ;  /* 0x0000100004047810 */ /* 0x000fca0007f1e0ff */
[----:B------:R-:W-:Y:S01]  /*2010*/  IMAD.X R5, RZ, RZ, R5, P0 ;  /* 0x000000ffff057224 */ /* 0x000fe200000e0605 */
[----:B------:R-:W-:Y:S01]  /*2020*/  PLOP3.LUT P0, PT, PT, PT, PT, 0x80, 0x8 ;  /* 0x000000000008781c */ /* 0x000fe20003f0f070 */
[----:B------:R-:W-:-:S12]  /*2030*/  @!P1 BRA `(.L_x_26) ;  /* 0x00000004003c9947 */ /* 0x000fd80003800000 */
[----:B------:R-:W-:Y:S01]  /*2040*/  PLOP3.LUT P0, PT, PT, PT, PT, 0x8, 0x80 ;  /* 0x000000000080781c */ /* 0x000fe20003f0e170 */
[----:B------:R-:W-:-:S12]  /*2050*/  VIADD R45, R41, 0xfffff400 ;  /* 0xfffff400292d7836 */ /* 0x000fd80000000000 */
.L_x_27:
[C---:B------:R-:W-:Y:S01]  /*2060*/  IMAD.WIDE.U32 R38, R43.reuse, 0x8, R2 ;  /* 0x000000082b267825 */ /* 0x040fe200078e0002 */
[----:B------:R-:W2:Y:S04]  /*2070*/  LDG.E.64.CONSTANT R8, desc[UR6][R4.64+-0x800] ;  /* 0xfff8000604087981 */ /* 0x000ea8000c1e9b00 */
[----:B------:R-:W3:Y:S04]  /*2080*/  LDG.E.64.CONSTANT R10, desc[UR6][R4.64] ;  /* 0x00000006040a7981 */ /* 0x000ee8000c1e9b00 */
[----:B------:R-:W4:Y:S01]  /*2090*/  LDG.E.64.CONSTANT R38, desc[UR6][R38.64] ;  /* 0x0000000626267981 */ /* 0x000f22000c1e9b00 */
[----:B------:R-:W-:-:S03]  /*20a0*/  VIADD R15, R43, 0x400 ;  /* 0x000004002b0f7836 */ /* 0x000fc60000000000 */
[----:B------:R-:W5:Y:S01]  /*20b0*/  LDG.E.64.CONSTANT R12, desc[UR6][R4.64+0x800] ;  /* 0x00080006040c7981 */ /* 0x000f62000c1e9b00 */
[----:B------:R-:W-:-:S03]  /*20c0*/  IMAD.WIDE.U32 R14, R15, 0x8, R2 ;  /* 0x000000080f0e7825 */ /* 0x000fc600078e0002 */
[----:B------:R-:W5:Y:S04]  /*20d0*/  LDG.E.64.CONSTANT R16, desc[UR6][R4.64+0x1800] ;  /* 0x0018000604107981 */ /* 0x000f68000c1e9b00 */
[----:B------:R-:W5:Y:S04]  /*20e0*/  LDG.E.64.CONSTANT R14, desc[UR6][R14.64] ;  /* 0x000000060e0e7981 */ /* 0x000f68000c1e9b00 */
[----:B------:R-:W5:Y:S01]  /*20f0*/  LDG.E.64.CONSTANT R18, desc[UR6][R4.64+0x2000] ;  /* 0x0020000604127981 */ /* 0x000f62000c1e9b00 */
        /* <DEDUP_REMOVED lines=11> */
[----:B------:R-:W5:Y:S04]  /*21b0*/  LDG.E.64.CONSTANT R34, desc[UR6][R4.64+0x6000] ;  /* 0x0060000604227981 */ /* 0x000f68000c1e9b00 */
[----:B------:R0:W5:Y:S01]  /*21c0*/  LDG.E.64.CONSTANT R36, desc[UR6][R4.64+0x6800] ;  /* 0x0068000604247981 */ /* 0x000162000c1e9b00 */
[----:B------:R-:W-:-:S05]  /*21d0*/  VIADD R40, R40, 0x1000 ;  /* 0x0000100028287836 */ /* 0x000fca0000000000 */
[----:B------:R-:W-:Y:S02]  /*21e0*/  ISETP.GE.AND P2, PT, R40, R45, PT ;  /* 0x0000002d2800720c */ /* 0x000fe40003f46270 */
[----:B0-----:R-:W-:Y:S01]  /*21f0*/  IADD3 R4, P3, PT, R4, 0x8000, RZ ;  /* 0x0000800004047810 */ /* 0x001fe20007f7e0ff */
[----:B------:R-:W-:-:S04]  /*2200*/  VIADD R43, R43, 0x1000 ;  /* 0x000010002b2b7836 */ /* 0x000fc80000000000 */
[----:B------:R-:W-:Y:S01]  /*2210*/  IMAD.X R5, RZ, RZ, R5, P3 ;  /* 0x000000ffff057224 */ /* 0x000fe200018e0605 */
[----:B----4-:R-:W-:-:S06]  /*2220*/  DSETP.GEU.AND P1, PT, R6, R38, PT ;  /* 0x000000260600722a */ /* 0x010fcc0003f2e000 */
[----:B------:R-:W-:Y:S02]  /*2230*/  FSEL R6, R38, R6, !P1 ;  /* 0x0000000626067208 */ /* 0x000fe40004800000 */
[----:B------:R-:W-:-:S06]  /*2240*/  FSEL R7, R39, R7, !P1 ;  /* 0x0000000727077208 */ /* 0x000fcc0004800000 */
[----:B--2---:R-:W-:-:S06]  /*2250*/  DSETP.GEU.AND P1, PT, R6, R8, PT ;  /* 0x000000080600722a */ /* 0x004fcc0003f2e000 */
[----:B------:R-:W-:Y:S02]  /*2260*/  FSEL R6, R8, R6, !P1 ;  /* 0x0000000608067208 */ /* 0x000fe40004800000 */
[----:B------:R-:W-:-:S06]  /*2270*/  FSEL R7, R9, R7, !P1 ;  /* 0x0000000709077208 */ /* 0x000fcc0004800000 */
[----:B---3--:R-:W-:-:S06]  /*2280*/  DSETP.GEU.AND P1, PT, R6, R10, PT ;  /* 0x0000000a0600722a */ /* 0x008fcc0003f2e000 */
[----:B------:R-:W-:Y:S02]  /*2290*/  FSEL R6, R10, R6, !P1 ;  /* 0x000000060a067208 */ /* 0x000fe40004800000 */
[----:B------:R-:W-:-:S06]  /*22a0*/  FSEL R7, R11, R7, !P1 ;  /* 0x000000070b077208 */ /* 0x000fcc0004800000 */
[----:B-----5:R-:W-:-:S06]  /*22b0*/  DSETP.GEU.AND P1, PT, R6, R12, PT ;  /* 0x0000000c0600722a */ /* 0x020fcc0003f2e000 */
        /* <DEDUP_REMOVED lines=39> */
.L_x_26:
[----:B------:R-:W-:Y:S05]  /*2530*/  BSYNC.RECONVERGENT B2 ;  /* 0x0000000000027941 */ /* 0x000fea0003800200 */
.L_x_25:
[----:B------:R-:W-:Y:S01]  /*2540*/  IMAD.IADD R8, R41, 0x1, -R40 ;  /* 0x0000000129087824 */ /* 0x000fe200078e0a28 */
[----:B------:R-:W-:Y:S04]  /*2550*/  BSSY.RECONVERGENT B2, `(.L_x_28) ;  /* 0x000002b000027945 */ /* 0x000fe80003800200 */
[----:B------:R-:W-:-:S13]  /*2560*/  ISETP.GT.AND P1, PT, R8, 0x400, PT ;  /* 0x000004000800780c */ /* 0x000fda0003f24270 */
[----:B------:R-:W-:Y:S05]  /*2570*/  @!P1 BRA `(.L_x_29) ;  /* 0x0000000000a09947 */ /* 0x000fea0003800000 */
        /* <DEDUP_REMOVED lines=9> */
[----:B------:R-:W5:Y:S04]  /*2610*/  LDG.E.64.CONSTANT R22, desc[UR6][R4.64+0x2000] ;  /* 0x0020000604167981 */ /* 0x000f68000c1e9b00 */
[----:B------:R0:W5:Y:S01]  /*2620*/  LDG.E.64.CONSTANT R8, desc[UR6][R4.64+0x2800] ;  /* 0x0028000604087981 */ /* 0x000162000c1e9b00 */
[----:B------:R-:W-:-:S02]  /*2630*/  VIADD R40, R40, 0x800 ;  /* 0x0000080028287836 */ /* 0x000fc40000000000 */
[----:B------:R-:W-:Y:S01]  /*2640*/  VIADD R43, R43, 0x800 ;  /* 0x000008002b2b7836 */ /* 0x000fe20000000000 */
[----:B0-----:R-:W-:-:S05]  /*2650*/  IADD3 R4, P2, PT, R4, 0x4000, RZ ;  /* 0x0000400004047810 */ /* 0x001fca0007f5e0ff */
        /* <DEDUP_REMOVED lines=22> */
[----:B------:R-:W-:Y:S01]  /*27c0*/  DSETP.GEU.AND P1, PT, R6, R8, PT ;  /* 0x000000080600722a */ /* 0x000fe20003f2e000 */
[----:B------:R-:W-:-:S05]  /*27d0*/  PLOP3.LUT P0, PT, PT, PT, PT, 0x8, 0x80 ;  /* 0x000000000080781c */ /* 0x000fca0003f0e170 */
[----:B------:R-:W-:Y:S02]  /*27e0*/  FSEL R6, R8, R6, !P1 ;  /* 0x0000000608067208 */ /* 0x000fe40004800000 */
[----:B------:R-:W-:-:S07]  /*27f0*/  FSEL R7, R9, R7, !P1 ;  /* 0x0000000709077208 */ /* 0x000fce0004800000 */
.L_x_29:
[----:B------:R-:W-:Y:S05]  /*2800*/  BSYNC.RECONVERGENT B2 ;  /* 0x0000000000027941 */ /* 0x000fea0003800200 */
.L_x_28:
[----:B------:R-:W-:-:S13]  /*2810*/  ISETP.LT.OR P0, PT, R40, R41, P0 ;  /* 0x000000292800720c */ /* 0x000fda0000701670 */
[----:B------:R-:W-:Y:S05]  /*2820*/  @!P0 BRA `(.L_x_21) ;  /* 0x0000000000448947 */ /* 0x000fea0003800000 */
[----:B------:R-:W-:Y:S01]  /*2830*/  IMAD.WIDE.U32 R2, R43, 0x8, R2 ;  /* 0x000000082b027825 */ /* 0x000fe200078e0002 */
[----:B------:R-:W2:Y:S04]  /*2840*/  LDG.E.64.CONSTANT R8, desc[UR6][R4.64+-0x800] ;  /* 0xfff8000604087981 */ /* 0x000ea8000c1e9b00 */
[----:B------:R-:W3:Y:S04]  /*2850*/  LDG.E.64.CONSTANT R10, desc[UR6][R4.64] ;  /* 0x00000006040a7981 */ /* 0x000ee8000c1e9b00 */
[----:B------:R-:W4:Y:S04]  /*2860*/  LDG.E.64.CONSTANT R2, desc[UR6][R2.64] ;  /* 0x0000000602027981 */ /* 0x000f28000c1e9b00 */
[----:B------:R-:W5:Y:S01]  /*2870*/  LDG.E.64.CONSTANT R12, desc[UR6][R4.64+0x800] ;  /* 0x00080006040c7981 */ /* 0x000f62000c1e9b00 */
        /* <DEDUP_REMOVED lines=11> */
[----:B------:R-:W-:-:S07]  /*2930*/  FSEL R7, R13, R3, !P0 ;  /* 0x000000030d077208 */ /* 0x000fce0004000000 */
.L_x_21:
[----:B------:R-:W-:Y:S05]  /*2940*/  BSYNC.RECONVERGENT B1 ;  /* 0x0000000000017941 */ /* 0x000fea0003800200 */
.L_x_19:
[----:B------:R-:W0:Y:S01]  /*2950*/  S2R R10, SR_LANEID ;  /* 0x00000000000a7919 */ /* 0x000e220000000000 */
[----:B------:R-:W-:Y:S04]  /*2960*/  SHFL.DOWN PT, R2, R6, 0x1, 0x1f ;  /* 0x08201f0006027f89 */ /* 0x000fe800000e0000 */
        /* <DEDUP_REMOVED lines=10> */
[----:B------:R-:W-:-:S02]  /*2a10*/  @!P2 MOV R7, 0x400 ;  /* 0x000004000007a802 */ /* 0x000fc40000000f00 */
        /* <DEDUP_REMOVED lines=8> */
[----:B------:R-:W-:Y:S01]  /*2aa0*/  SHFL.DOWN PT, R2, R4, 0x4, 0x1f ;  /* 0x08801f0004027f89 */ /* 0x000fe200000e0000 */
[----:B-1----:R-:W-:-:S03]  /*2ab0*/  @!P2 LEA R7, R8, R7, 0x18 ;  /* 0x000000070807a211 */ /* 0x002fc600078ec0ff */
[----:B------:R-:W0:Y:S02]  /*2ac0*/  SHFL.DOWN PT, R3, R5, 0x4, 0x1f ;  /* 0x08801f0005037f89 */ /* 0x000e2400000e0000 */
[----:B------:R-:W-:Y:S01]  /*2ad0*/  @!P2 IMAD.IADD R9, R6, 0x1, R7 ;  /* 0x000000010609a824 */ /* 0x000fe200078e0207 */
[----:B0-----:R-:W-:-:S06]  /*2ae0*/  DSETP.GEU.AND P0, PT, R4, R2, PT ;  /* 0x000000020400722a */ /* 0x001fcc0003f0e000 */
[----:B------:R-:W-:Y:S02]  /*2af0*/  @!P1 FSEL R4, R2, R4, !P0 ;  /* 0x0000000402049208 */ /* 0x000fe40004000000 */
[----:B------:R-:W-:Y:S02]  /*2b00*/  @!P1 FSEL R5, R3, R5, !P0 ;  /* 0x0000000503059208 */ /* 0x000fe40004000000 */
[----:B------:R-:W-:Y:S01]  /*2b10*/  ISETP.GT.AND P1, PT, R10, 0x17, PT ;  /* 0x000000170a00780c */ /* 0x000fe20003f24270 */
[----:B------:R-:W-:Y:S04]  /*2b20*/  SHFL.DOWN PT, R2, R4, 0x8, 0x1f ;  /* 0x09001f0004027f89 */ /* 0x000fe800000e0000 */
[----:B------:R-:W0:Y:S02]  /*2b30*/  SHFL.DOWN PT, R3, R5, 0x8, 0x1f ;  /* 0x09001f0005037f89 */ /* 0x000e2400000e0000 */
[----:B0-----:R-:W-:-:S06]  /*2b40*/  DSETP.GEU.AND P0, PT, R4, R2, PT ;  /* 0x000000020400722a */ /* 0x001fcc0003f0e000 */
[----:B------:R-:W-:Y:S02]  /*2b50*/  @!P1 FSEL R4, R2, R4, !P0 ;  /* 0x0000000402049208 */ /* 0x000fe40004000000 */
[----:B------:R-:W-:Y:S02]  /*2b60*/  @!P1 FSEL R5, R3, R5, !P0 ;  /* 0x0000000503059208 */ /* 0x000fe40004000000 */
[----:B------:R-:W-:Y:S01]  /*2b70*/  ISETP.GT.AND P1, PT, R10, 0xf, PT ;  /* 0x0000000f0a00780c */ /* 0x000fe20003f24270 */
[----:B------:R-:W-:Y:S04]  /*2b80*/  SHFL.DOWN PT, R2, R4, 0x10, 0x1f ;  /* 0x0a001f0004027f89 */ /* 0x000fe800000e0000 */
[----:B------:R-:W0:Y:S02]  /*2b90*/  SHFL.DOWN PT, R3, R5, 0x10, 0x1f ;  /* 0x0a001f0005037f89 */ /* 0x000e2400000e0000 */
[----:B0-----:R-:W-:-:S06]  /*2ba0*/  DSETP.GEU.AND P0, PT, R4, R2, PT ;  /* 0x000000020400722a */ /* 0x001fcc0003f0e000 */
[----:B------:R-:W-:Y:S02]  /*2bb0*/  FSEL R2, R2, R4, !P0 ;  /* 0x0000000402027208 */ /* 0x000fe40004000000 */
        /* <DEDUP_REMOVED lines=10> */
[----:B--2---:R-:W0:Y:S04]  /*2c60*/  LDS.128 R8, [UR4+0x10] ;  /* 0x00001004ff087984 */ /* 0x004e280008000c00 */
        /* <DEDUP_REMOVED lines=25> */
.L_x_2:
        /* <DEDUP_REMOVED lines=12> */
.L_x_32:
[----:B------:R-:W-:Y:S05]  /*2ec0*/  BSYNC.RECONVERGENT B1 ;  /* 0x0000000000017941 */ /* 0x000fea0003800200 */
.L_x_31:
        /* <DEDUP_REMOVED lines=17> */
.L_x_37:
        /* <DEDUP_REMOVED lines=12> */
.L_x_36:
[----:B------:R-:W-:Y:S05]  /*30a0*/  BSYNC.RECONVERGENT B2 ;  /* 0x0000000000027941 */ /* 0x000fea0003800200 */
.L_x_35:
        /* <DEDUP_REMOVED lines=9> */
.L_x_40:
        /* <DEDUP_REMOVED lines=74> */
.L_x_39:
[----:B------:R-:W-:Y:S05]  /*35e0*/  BSYNC.RECONVERGENT B2 ;  /* 0x0000000000027941 */ /* 0x000fea0003800200 */
.L_x_38:
        /* <DEDUP_REMOVED lines=42> */
.L_x_42:
[----:B------:R-:W-:Y:S05]  /*3890*/  BSYNC.RECONVERGENT B2 ;  /* 0x0000000000027941 */ /* 0x000fea0003800200 */
.L_x_41:
        /* <DEDUP_REMOVED lines=20> */
.L_x_34:
[----:B------:R-:W-:Y:S05]  /*39e0*/  BSYNC.RECONVERGENT B1 ;  /* 0x0000000000017941 */ /* 0x000fea0003800200 */
.L_x_33:
        /* <DEDUP_REMOVED lines=14> */
[----:B------:R-:W-:Y:S01]  /*3ad0*/  IMAD.MOV.U32 R2, RZ, RZ, R9 ;  /* 0x000000ffff027224 */ /* 0x000fe200078e0009 */
[----:B------:R-:W-:Y:S01]  /*3ae0*/  @!P2 MOV R4, 0x400 ;  /* 0x000004000004a802 */ /* 0x000fe20000000f00 */
[----:B------:R-:W-:Y:S01]  /*3af0*/  IMAD.MOV.U32 R3, RZ, RZ, R11 ;  /* 0x000000ffff037224 */ /* 0x000fe200078e000b */
[----:B------:R-:W0:Y:S01]  /*3b00*/  SHFL.DOWN PT, R7, R11, 0x2, 0x1f ;  /* 0x08401f000b077f89 */ /* 0x000e2200000e0000 */
[----:B------:R-:W-:Y:S01]  /*3b10*/  @!P2 SHF.R.U32.HI R0, RZ, 0x2, R5 ;  /* 0x00000002ff00a819 */ /* 0x000fe20000011605 */
[----:B------:R-:W1:Y:S03]  /*3b20*/  @!P2 S2R R13, SR_CgaCtaId ;  /* 0x00000000000da919 */ /* 0x000e660000008800 */
[----:B------:R-:W-:Y:S01]  /*3b30*/  @!P2 LOP3.LUT R0, R0, 0xf8, RZ, 0xc0, !PT ;  /* 0x000000f80000a812 */ /* 0x000fe200078ec0ff */
[----:B0-----:R-:W-:-:S06]  /*3b40*/  DSETP.GEU.AND P0, PT, R2, R6, PT ;  /* 0x000000060200722a */ /* 0x001fcc0003f0e000 */
[----:B------:R-:W-:Y:S02]  /*3b50*/  @!P1 FSEL R9, R6, R9, !P0 ;  /* 0x0000000906099208 */ /* 0x000fe40004000000 */
[----:B------:R-:W-:Y:S02]  /*3b60*/  @!P1 FSEL R11, R7, R11, !P0 ;  /* 0x0000000b070b9208 */ /* 0x000fe40004000000 */
[----:B------:R-:W-:Y:S01]  /*3b70*/  ISETP.GT.AND P1, PT, R8, 0x1b, PT ;  /* 0x0000001b0800780c */ /* 0x000fe20003f24270 */
[----:B------:R-:W-:Y:S01]  /*3b80*/  SHFL.DOWN PT, R2, R9, 0x4, 0x1f ;  /* 0x08801f0009027f89 */ /* 0x000fe200000e0000 */
[----:B------:R-:W-:Y:S01]  /*3b90*/  IMAD.MOV.U32 R6, RZ, RZ, R9 ;  /* 0x000000ffff067224 */ /* 0x000fe200078e0009 */
[----:B-1----:R-:W-:Y:S01]  /*3ba0*/  @!P2 LEA R13, R13, R4, 0x18 ;  /* 0x000000040d0da211 */ /* 0x002fe200078ec0ff */
[----:B------:R-:W-:Y:S01]  /*3bb0*/  IMAD.MOV.U32 R7, RZ, RZ, R11 ;  /* 0x000000ffff077224 */ /* 0x000fe200078e000b */
[----:B------:R-:W0:Y:S03]  /*3bc0*/  SHFL.DOWN PT, R3, R11, 0x4, 0x1f ;  /* 0x08801f000b037f89 */ /* 0x000e2600000e0000 */
[----:B------:R-:W-:-:S02]  /*3bd0*/  @!P2 IMAD.IADD R13, R0, 0x1, R13 ;  /* 0x00000001000da824 */ /* 0x000fc400078e020d */
[----:B0-----:R-:W-:-:S06]  /*3be0*/  DSETP.GEU.AND P0, PT, R6, R2, PT ;  /* 0x000000020600722a */ /* 0x001fcc0003f0e000 */
[----:B------:R-:W-:Y:S02]  /*3bf0*/  @!P1 FSEL R9, R2, R9, !P0 ;  /* 0x0000000902099208 */ /* 0x000fe40004000000 */
[----:B------:R-:W-:Y:S02]  /*3c00*/  @!P1 FSEL R11, R3, R11, !P0 ;  /* 0x0000000b030b9208 */ /* 0x000fe40004000000 */
[----:B------:R-:W-:Y:S01]  /*3c10*/  ISETP.GT.AND P1, PT, R8, 0x17, PT ;  /* 0x000000170800780c */ /* 0x000fe20003f24270 */
[----:B------:R-:W-:Y:S01]  /*3c20*/  SHFL.DOWN PT, R2, R9, 0x8, 0x1f ;  /* 0x09001f0009027f89 */ /* 0x000fe200000e0000 */
[----:B------:R-:W-:Y:S02]  /*3c30*/  IMAD.MOV.U32 R6, RZ, RZ, R9 ;  /* 0x000000ffff067224 */ /* 0x000fe400078e0009 */
[----:B------:R-:W-:Y:S01]  /*3c40*/  IMAD.MOV.U32 R7, RZ, RZ, R11 ;  /* 0x000000ffff077224 */ /* 0x000fe200078e000b */
[----:B------:R-:W0:Y:S05]  /*3c50*/  SHFL.DOWN PT, R3, R11, 0x8, 0x1f ;  /* 0x09001f000b037f89 */ /* 0x000e2a00000e0000 */
        /* <DEDUP_REMOVED lines=20> */
[----:B------:R-:W0:Y:S04]  /*3da0*/  LDS.128 R8, [UR4+0x10] ;  /* 0x00001004ff087984 */ /* 0x000e280008000c00 */
[----:B-1----:R-:W1:Y:S01]  /*3db0*/  LDS.128 R12, [UR4+0x20] ;  /* 0x00002004ff0c7984 */ /* 0x002e620008000c00 */
        /* <DEDUP_REMOVED lines=24> */
.L_x_43:
        /* <DEDUP_REMOVED lines=20> */
[----:B------:R-:W0:Y:S05]  /*4080*/  SHFL.DOWN PT, R7, R0, 0x2, R11 ;  /* 0x0840000000077989 */ /* 0x000e2a00000e000b */
[----:B0-----:R-:W-:-:S06]  /*4090*/  DSETP.GEU.AND P0, PT, R2, R6, PT ;  /* 0x000000060200722a */ /* 0x001fcc0003f0e000 */
[----:B------:R-:W-:Y:S01]  /*40a0*/  @!P1 FSEL R9, R6, R9, !P0 ;  /* 0x0000000906099208 */ /* 0x000fe20004000000 */
[----:B------:R-:W-:Y:S01]  /*40b0*/  VIADD R6, R8, 0x4 ;  /* 0x0000000408067836 */ /* 0x000fe20000000000 */
[----:B------:R-:W-:-:S03]  /*40c0*/  @!P1 FSEL R0, R7, R0, !P0 ;  /* 0x0000000007009208 */ /* 0x000fc60004000000 */
[----:B------:R-:W-:Y:S01]  /*40d0*/  SHFL.DOWN PT, R2, R9, 0x4, R11 ;  /* 0x0880000009027989 */ /* 0x000fe200000e000b */
[----:B------:R-:W-:Y:S01]  /*40e0*/  ISETP.GT.AND P1, PT, R6, R11, PT ;  /* 0x0000000b0600720c */ /* 0x000fe20003f24270 */
[----:B------:R-:W-:Y:S02]  /*40f0*/  IMAD.MOV.U32 R6, RZ, RZ, R9 ;  /* 0x000000ffff067224 */ /* 0x000fe400078e0009 */
[----:B------:R-:W0:Y:S01]  /*4100*/  SHFL.DOWN PT, R3, R0, 0x4, R11 ;  /* 0x0880000000037989 */ /* 0x000e2200000e000b */
[----:B------:R-:W-:-:S06]  /*4110*/  IMAD.MOV.U32 R7, RZ, RZ, R0 ;  /* 0x000000ffff077224 */ /* 0x000fcc00078e0000 */
[----:B0-----:R-:W-:Y:S01]  /*4120*/  DSETP.GEU.AND P0, PT, R6, R2, PT ;  /* 0x000000020600722a */ /* 0x001fe20003f0e000 */
[----:B------:R-:W-:-:S05]  /*4130*/  VIADD R6, R8, 0x8 ;  /* 0x0000000808067836 */ /* 0x000fca0000000000 */
        /* <DEDUP_REMOVED lines=15> */
[----:B------:R-:W-:Y:S02]  /*4230*/  IMAD.MOV.U32 R6, RZ, RZ, R9 ;  /* 0x000000ffff067224 */ /* 0x000fe400078e0009 */
[----:B------:R-:W-:Y:S01]  /*4240*/  IMAD.MOV.U32 R7, RZ, RZ, R0 ;  /* 0x000000ffff077224 */ /* 0x000fe200078e0000 */
[----:B------:R-:W0:Y:S05]  /*4250*/  SHFL.DOWN PT, R3, R0, 0x10, R11 ;  /* 0x0a00000000037989 */ /* 0x000e2a00000e000b */
[----:B0-----:R-:W-:Y:S01]  /*4260*/  DSETP.GEU.AND P1, PT, R6, R2, PT ;  /* 0x000000020600722a */ /* 0x001fe20003f2e000 */
[----:B------:R-:W-:-:S02]  /*4270*/  @!P0 MOV R7, 0x400 ;  /* 0x0000040000078802 */ /* 0x000fc40000000f00 */
[----:B------:R-:W-:Y:S02]  /*4280*/  @!P0 SHF.R.U32.HI R6, RZ, 0x2, R5 ;  /* 0x00000002ff068819 */ /* 0x000fe40000011605 */
[----:B-1----:R-:W-:Y:S02]  /*4290*/  @!P0 LEA R7, R10, R7, 0x18 ;  /* 0x000000070a078211 */ /* 0x002fe400078ec0ff */
[----:B------:R-:W-:Y:S02]  /*42a0*/  @!P0 LOP3.LUT R6, R6, 0xf8, RZ, 0xc0, !PT ;  /* 0x000000f806068812 */ /* 0x000fe400078ec0ff */
[----:B------:R-:W-:Y:S02]  /*42b0*/  @!P2 FSEL R9, R2, R9, !P1 ;  /* 0x000000090209a208 */ /* 0x000fe40004800000 */
[----:B------:R-:W-:Y:S01]  /*42c0*/  @!P2 FSEL R0, R3, R0, !P1 ;  /* 0x000000000300a208 */ /* 0x000fe20004800000 */
[----:B------:R-:W-:Y:S02]  /*42d0*/  @!P0 IMAD.IADD R3, R6, 0x1, R7 ;  /* 0x0000000106038824 */ /* 0x000fe400078e0207 */
[----:B------:R-:W-:-:S02]  /*42e0*/  IMAD.MOV.U32 R6, RZ, RZ, R9 ;  /* 0x000000ffff067224 */ /* 0x000fc400078e0009 */
[----:B------:R-:W-:-:S05]  /*42f0*/  IMAD.MOV.U32 R7, RZ, RZ, R0 ;  /* 0x000000ffff077224 */ /* 0x000fca00078e0000 */
[----:B------:R1:W-:Y:S01]  /*4300*/  @!P0 STS.64 [R3+0x8], R6 ;  /* 0x0000080603008388 */ /* 0x0003e20000000a00 */
[----:B------:R-:W-:Y:S01]  /*4310*/  BAR.SYNC.DEFER_BLOCKING 0x0 ;  /* 0x0000000000007b1d */ /* 0x000fe20000010000 */
[----:B------:R-:W-:-:S13]  /*4320*/  ISETP.NE.AND P0, PT, R5, RZ, PT ;  /* 0x000000ff0500720c */ /* 0x000fda0003f05270 */
[----:B-1----:R-:W-:Y:S05]  /*4330*/  @P0 BRA `(.L_x_17) ;  /* 0x0000001800340947 */ /* 0x002fea0003800000 */
[----:B------:R-:W0:Y:S01]  /*4340*/  S2UR UR5, SR_CgaCtaId ;  /* 0x00000000000579c3 */ /* 0x000e220000008800 */
[----:B------:R-:W-:Y:S01]  /*4350*/  UMOV UR4, 0x400 ;  /* 0x0000040000047882 */ /* 0x000fe20000000000 */
[C---:B------:R-:W-:Y:S02]  /*4360*/  ISETP.GT.AND P3, PT, R4.reuse, 0x20, PT ;  /* 0x000000200400780c */ /* 0x040fe40003f64270 */
        /* <DEDUP_REMOVED lines=10> */
[----:B------:R-:W-:Y:S01]  /*4410*/  ISETP.GT.AND P1, PT, R4, 0x60, PT ;  /* 0x000000600400780c */ /* 0x000fe20003f24270 */
[----:B------:R-:W-:Y:S02]  /*4420*/  IMAD.MOV.U32 R2, RZ, RZ, R6 ;  /* 0x000000ffff027224 */ /* 0x000fe400078e0006 */
        /* <DEDUP_REMOVED lines=29> */
.L_x_30:
[----:B------:R-:W0:Y:S01]  /*4600*/  S2R R41, SR_TID.X ;  /* 0x0000000000297919 */ /* 0x000e220000002100 */
[----:B------:R-:W0:Y:S02]  /*4610*/  LDC.64 R6, c[0x0][0x380] ;  /* 0x0000e000ff067b82 */ /* 0x000e240000000a00 */
[----:B0-----:R-:W-:-:S05]  /*4620*/  IMAD.WIDE.U32 R6, R41, 0x8, R6 ;  /* 0x0000000829067825 */ /* 0x001fca00078e0006 */
[----:B------:R-:W2:Y:S04]  /*4630*/  LDG.E.64.CONSTANT R20, desc[UR6][R6.64] ;  /* 0x0000000606147981 */ /* 0x000ea8000c1e9b00 */
[----:B------:R-:W2:Y:S04]  /*4640*/  LDG.E.64.CONSTANT R2, desc[UR6][R6.64+0x800] ;  /* 0x0008000606027981 */ /* 0x000ea8000c1e9b00 */
[----:B------:R-:W3:Y:S04]  /*4650*/  LDG.E.64.CONSTANT R8, desc[UR6][R6.64+0x1000] ;  /* 0x0010000606087981 */ /* 0x000ee8000c1e9b00 */
[----:B------:R-:W4:Y:S04]  /*4660*/  LDG.E.64.CONSTANT R10, desc[UR6][R6.64+0x1800] ;  /* 0x00180006060a7981 */ /* 0x000f28000c1e9b00 */
[----:B------:R-:W5:Y:S04]  /*4670*/  LDG.E.64.CONSTANT R12, desc[UR6][R6.64+0x2000] ;  /* 0x00200006060c7981 */ /* 0x000f68000c1e9b00 */
[----:B------:R-:W5:Y:S04]  /*4680*/  LDG.E.64.CONSTANT R14, desc[UR6][R6.64+0x2800] ;  /* 0x00280006060e7981 */ /* 0x000f68000c1e9b00 */
[----:B------:R-:W5:Y:S04]  /*4690*/  LDG.E.64.CONSTANT R16, desc[UR6][R6.64+0x3000] ;  /* 0x0030000606107981 */ /* 0x000f68000c1e9b00 */
[----:B------:R-:W5:Y:S01]  /*46a0*/  LDG.E.64.CONSTANT R18, desc[UR6][R6.64+0x3800] ;  /* 0x0038000606127981 */ /* 0x000f62000c1e9b00 */
[----:B------:R-:W-:Y:S01]  /*46b0*/  ISETP.GE.U32.AND P1, PT, R4, 0x1000, PT ;  /* 0x000010000400780c */ /* 0x000fe20003f26070 */
[----:B------:R-:W-:Y:S01]  /*46c0*/  IMAD.MOV.U32 R45, RZ, RZ, 0x800 ;  /* 0x00000800ff2d7424 */ /* 0x000fe200078e00ff */
[----:B--2---:R-:W-:-:S06]  /*46d0*/  DSETP.GEU.AND P0, PT, R20, R2, PT ;  /* 0x000000021400722a */ /* 0x004fcc0003f0e000 */
        /* <DEDUP_REMOVED lines=21> */
[----:B------:R-:W0:Y:S01]  /*4830*/  LDC R24, c[0x0][0x390] ;  /* 0x0000e400ff187b82 */ /* 0x000e220000000800 */
[----:B------:R-:W-:Y:S02]  /*4840*/  VIADD R0, R4, 0xfffff800 ;  /* 0xfffff80004007836 */ /* 0x000fe40000000000 */
[----:B------:R-:W-:-:S07]  /*4850*/  IMAD.MOV.U32 R45, RZ, RZ, 0x800 ;  /* 0x00000800ff2d7424 */ /* 0x000fce00078e00ff */
.L_x_46:
[----:B------:R-:W-:-:S05]  /*4860*/  IMAD.WIDE R4, R45, 0x8, R6 ;  /* 0x000000082d047825 */ /* 0x000fca00078e0206 */
[----:B------:R-:W2:Y:S04]  /*4870*/  LDG.E.64.CONSTANT R10, desc[UR6][R4.64] ;  /* 0x00000006040a7981 */ /* 0x000ea8000c1e9b00 */
[----:B------:R-:W3:Y:S04]  /*4880*/  LDG.E.64.CONSTANT R12, desc[UR6][R4.64+0x800] ;  /* 0x00080006040c7981 */ /* 0x000ee8000c1e9b00 */
[----:B------:R-:W4:Y:S04]  /*4890*/  LDG.E.64.CONSTANT R14, desc[UR6][R4.64+0x1000] ;  /* 0x00100006040e7981 */ /* 0x000f28000c1e9b00 */
[----:B------:R-:W5:Y:S04]  /*48a0*/  LDG.E.64.CONSTANT R16, desc[UR6][R4.64+0x1800] ;  /* 0x0018000604107981 */ /* 0x000f68000c1e9b00 */
[----:B------:R-:W5:Y:S04]  /*48b0*/  LDG.E.64.CONSTANT R18, desc[UR6][R4.64+0x2000] ;  /* 0x0020000604127981 */ /* 0x000f68000c1e9b00 */
[----:B------:R-:W5:Y:S04]  /*48c0*/  LDG.E.64.CONSTANT R20, desc[UR6][R4.64+0x2800] ;  /* 0x0028000604147981 */ /* 0x000f68000c1e9b00 */
[----:B------:R-:W5:Y:S04]  /*48d0*/  LDG.E.64.CONSTANT R22, desc[UR6][R4.64+0x3000] ;  /* 0x0030000604167981 */ /* 0x000f68000c1e9b00 */
[----:B------:R0:W5:Y:S02]  /*48e0*/  LDG.E.64.CONSTANT R8, desc[UR6][R4.64+0x3800] ;  /* 0x0038000604087981 */ /* 0x000164000c1e9b00 */
[----:B0-----:R-:W-:-:S04]  /*48f0*/  IMAD.MOV.U32 R4, RZ, RZ, R24 ;  /* 0x000000ffff047224 */ /* 0x001fc800078e0018 */
[----:B------:R-:W-:-:S05]  /*4900*/  IMAD.IADD R5, R4, 0x1, -R45 ;  /* 0x0000000104057824 */ /* 0x000fca00078e0a2d */
[----:B------:R-:W-:Y:S01]  /*4910*/  ISETP.GE.AND P1, PT, R5, 0x800, PT ;  /* 0x000008000500780c */ /* 0x000fe20003f26270 */
        /* <DEDUP_REMOVED lines=25> */
[----:B------:R-:W-:-:S05]  /*4ab0*/  VIADD R45, R45, 0x800 ;  /* 0x000008002d2d7836 */ /* 0x000fca0000000000 */
[----:B------:R-:W-:-:S13]  /*4ac0*/  ISETP.GT.AND P0, PT, R45, R0, PT ;  /* 0x000000002d00720c */ /* 0x000fda0003f04270 */
[----:B------:R-:W-:Y:S05]  /*4ad0*/  @!P0 BRA `(.L_x_46) ;  /* 0xfffffffc00608947 */ /* 0x000fea000383ffff */
.L_x_44:
[----:B------:R-:W-:-:S13]  /*4ae0*/  ISETP.GE.AND P0, PT, R45, R4, PT ;  /* 0x000000042d00720c */ /* 0x000fda0003f06270 */
[----:B------:R-:W-:Y:S05]  /*4af0*/  @P0 BRA `(.L_x_45) ;  /* 0x0000000800fc0947 */ /* 0x000fea0003800000 */
[----:B------:R-:W-:Y:S01]  /*4b00*/  IMAD.IADD R0, R4, 0x1, -R45 ;  /* 0x0000000104007824 */ /* 0x000fe200078e0a2d */
[----:B------:R-:W-:Y:S04]  /*4b10*/  BSSY.RECONVERGENT B1, `(.L_x_45) ;  /* 0x00000bd000017945 */ /* 0x000fe80003800200 */
[----:B------:R-:W-:-:S13]  /*4b20*/  ISETP.GE.AND P0, PT, R41, R0, PT ;  /* 0x000000002900720c */ /* 0x000fda0003f06270 */
[----:B------:R-:W-:Y:S05]  /*4b30*/  @P0 BRA `(.L_x_47) ;  /* 0x0000000800e80947 */ /* 0x000fea0003800000 */
[----:B------:R-:W-:Y:S01]  /*4b40*/  LOP3.LUT R5, RZ, R41, RZ, 0x33, !PT ;  /* 0x00000029ff057212 */ /* 0x000fe200078e33ff */
[----:B------:R-:W-:Y:S01]  /*4b50*/  BSSY.RECONVERGENT B2, `(.L_x_48) ;  /* 0x0000017000027945 */ /* 0x000fe20003800200 */
[----:B------:R-:W-:Y:S02]  /*4b60*/  IMAD.MOV.U32 R43, RZ, RZ, R41 ;  /* 0x000000ffff2b7224 */ /* 0x000fe400078e0029 */
[----:B------:R-:W-:-:S04]  /*4b70*/  IADD3 R4, PT, PT, -R45, R4, R5 ;  /* 0x000000042d047210 */ /* 0x000fc80007ffe105 */
[C---:B------:R-:W-:Y:S02]  /*4b80*/  LOP3.LUT R5, R4.reuse, 0x300, RZ, 0xc0, !PT ;  /* 0x0000030004057812 */ /* 0x040fe400078ec0ff */
[----:B------:R-:W-:Y:S02]  /*4b90*/  ISETP.GE.U32.AND P2, PT, R4, 0x300, PT ;  /* 0x000003000400780c */ /* 0x000fe40003f46070 */
[----:B------:R-:W-:-:S13]  /*4ba0*/  ISETP.NE.AND P0, PT, R5, 0x300, PT ;  /* 0x000003000500780c */ /* 0x000fda0003f05270 */
[----:B------:R-:W-:Y:S05]  /*4bb0*/  @!P0 BRA `(.L_x_49) ;  /* 0x0000000000408947 */ /* 0x000fea0003800000 */
[----:B------:R-:W0:Y:S01]  /*4bc0*/  LDC.64 R6, c[0x0][0x380] ;  /* 0x0000e000ff067b82 */ /* 0x000e220000000a00 */
[----:B------:R-:W-:Y:S01]  /*4bd0*/  LEA.HI R4, R4, 0x1, RZ, 0x18 ;  /* 0x0000000104047811 */ /* 0x000fe200078fc0ff */
[----:B------:R-:W-:Y:S02]  /*4be0*/  IMAD.IADD R9, R41, 0x1, R45 ;  /* 0x0000000129097824 */ /* 0x000fe400078e022d */
[----:B------:R-:W-:Y:S01]  /*4bf0*/  IMAD.MOV.U32 R43, RZ, RZ, R41 ;  /* 0x000000ffff2b7224 */ /* 0x000fe200078e0029 */
[----:B------:R-:W-:-:S05]  /*4c00*/  LOP3.LUT R4, R4, 0x3, RZ, 0xc0, !PT ;  /* 0x0000000304047812 */ /* 0x000fca00078ec0ff */
[----:B------:R-:W-:-:S07]  /*4c10*/  IMAD.MOV R8, RZ, RZ, -R4 ;  /* 0x000000ffff087224 */ /* 0x000fce00078e0a04 */
.L_x_50:
[----:B0-----:R-:W-:-:S06]  /*4c20*/  IMAD.WIDE.U32 R4, R9, 0x8, R6 ;  /* 0x0000000809047825 */ /* 0x001fcc00078e0006 */
        /* <DEDUP_REMOVED lines=9> */
.L_x_49:
[----:B------:R-:W-:Y:S05]  /*4cc0*/  BSYNC.RECONVERGENT B2 ;  /* 0x0000000000027941 */ /* 0x000fea0003800200 */
.L_x_48:
[----:B------:R-:W-:Y:S05]  /*4cd0*/  @!P2 BRA `(.L_x_47) ;  /* 0x000000080080a947 */ /* 0x000fea0003800000 */
[----:B------:R-:W0:Y:S01]  /*4ce0*/  LDCU.64 UR4, c[0x0][0x380] ;  /* 0x00007000ff0477ac */ /* 0x000e220008000a00 */
[----:B------:R-:W-:Y:S01]  /*4cf0*/  IMAD.IADD R7, R0, 0x1, -R43 ;  /* 0x0000000100077824 */ /* 0x000fe200078e0a2b */
[C---:B------:R-:W-:Y:S01]  /*4d00*/  IADD3 R5, P0, PT, R43.reuse, R45, RZ ;  /* 0x0000002d2b057210 */ /* 0x040fe20007f1e0ff */
[----:B------:R-:W-:Y:S01]  /*4d10*/  BSSY.RECONVERGENT B2, `(.L_x_51) ;  /* 0x000005a000027945 */ /* 0x000fe20003800200 */
[----:B------:R-:W-:Y:S02]  /*4d20*/  IMAD.IADD R45, R43, 0x1, R45 ;  /* 0x000000012b2d7824 */ /* 0x000fe400078e022d */
        /* <DEDUP_REMOVED lines=8> */
[----:B------:R-:W0:Y:S01]  /*4db0*/  LDC.64 R6, c[0x0][0x380] ;  /* 0x0000e000ff067b82 */ /* 0x000e220000000a00 */
[----:B------:R-:W-:Y:S01]  /*4dc0*/  PLOP3.LUT P0, PT, PT, PT, PT, 0x8, 0x80 ;  /* 0x000000000080781c */ /* 0x000fe20003f0e170 */
[----:B------:R-:W-:-:S12]  /*4dd0*/  VIADD R40, R0, 0xfffff400 ;  /* 0xfffff40000287836 */ /* 0x000fd80000000000 */
.L_x_53:
[C---:B0-----:R-:W-:Y:S01]  /*4de0*/  IMAD.WIDE.U32 R38, R45.reuse, 0x8, R6 ;  /* 0x000000082d267825 */ /* 0x041fe200078e0006 */
        /* <DEDUP_REMOVED lines=76> */
.L_x_52:
[----:B------:R-:W-:Y:S05]  /*52b0*/  BSYNC.RECONVERGENT B2 ;  /* 0x0000000000027941 */ /* 0x000fea0003800200 */
.L_x_51:
[----:B------:R-:W-:Y:S01]  /*52c0*/  IMAD.IADD R6, R0, 0x1, -R43 ;  /* 0x0000000100067824 */ /* 0x000fe200078e0a2b */
[----:B------:R-:W-:Y:S04]  /*52d0*/  BSSY.RECONVERGENT B2, `(.L_x_54) ;  /* 0x000002c000027945 */ /* 0x000fe80003800200 */
[----:B------:R-:W-:-:S13]  /*52e0*/  ISETP.GT.AND P1, PT, R6, 0x400, PT ;  /* 0x000004000600780c */ /* 0x000fda0003f24270 */
[----:B------:R-:W-:Y:S05]  /*52f0*/  @!P1 BRA `(.L_x_55) ;  /* 0x0000000000a49947 */ /* 0x000fea0003800000 */
[----:B------:R-:W0:Y:S01]  /*5300*/  LDC.64 R16, c[0x0][0x380] ;  /* 0x0000e000ff107b82 */ /* 0x000e220000000a00 */
[----:B------:R-:W2:Y:S04]  /*5310*/  LDG.E.64.CONSTANT R10, desc[UR6][R4.64+-0x800] ;  /* 0xfff80006040a7981 */ /* 0x000ea8000c1e9b00 */
[----:B------:R-:W3:Y:S01]  /*5320*/  LDG.E.64.CONSTANT R12, desc[UR6][R4.64] ;  /* 0x00000006040c7981 */ /* 0x000ee2000c1e9b00 */
[----:B------:R-:W-:-:S03]  /*5330*/  VIADD R7, R45, 0x400 ;  /* 0x000004002d077836 */ /* 0x000fc60000000000 */
[----:B------:R-:W4:Y:S04]  /*5340*/  LDG.E.64.CONSTANT R14, desc[UR6][R4.64+0x800] ;  /* 0x00080006040e7981 */ /* 0x000f28000c1e9b00 */
[----:B------:R-:W5:Y:S04]  /*5350*/  LDG.E.64.CONSTANT R18, desc[UR6][R4.64+0x1800] ;  /* 0x0018000604127981 */ /* 0x000f68000c1e9b00 */
[----:B------:R-:W5:Y:S01]  /*5360*/  LDG.E.64.CONSTANT R20, desc[UR6][R4.64+0x2000] ;  /* 0x0020000604147981 */ /* 0x000f62000c1e9b00 */
[----:B0-----:R-:W-:-:S06]  /*5370*/  IMAD.WIDE.U32 R8, R45, 0x8, R16 ;  /* 0x000000082d087825 */ /* 0x001fcc00078e0010 */
[----:B------:R-:W2:Y:S01]  /*5380*/  LDG.E.64.CONSTANT R8, desc[UR6][R8.64] ;  /* 0x0000000608087981 */ /* 0x000ea2000c1e9b00 */
[----:B------:R-:W-:-:S03]  /*5390*/  IMAD.WIDE.U32 R16, R7, 0x8, R16 ;  /* 0x0000000807107825 */ /* 0x000fc600078e0010 */
[----:B------:R0:W5:Y:S04]  /*53a0*/  LDG.E.64.CONSTANT R6, desc[UR6][R4.64+0x2800] ;  /* 0x0028000604067981 */ /* 0x000168000c1e9b00 */
[----:B------:R-:W5:Y:S01]  /*53b0*/  LDG.E.64.CONSTANT R16, desc[UR6][R16.64] ;  /* 0x0000000610107981 */ /* 0x000f62000c1e9b00 */
[----:B------:R-:W-:Y:S01]  /*53c0*/  VIADD R43, R43, 0x800 ;  /* 0x000008002b2b7836 */ /* 0x000fe20000000000 */
[----:B0-----:R-:W-:Y:S01]  /*53d0*/  IADD3 R4, P2, PT, R4, 0x4000, RZ ;  /* 0x0000400004047810 */ /* 0x001fe20007f5e0ff */
[----:B------:R-:W-:-:S04]  /*53e0*/  VIADD R45, R45, 0x800 ;  /* 0x000008002d2d7836 */ /* 0x000fc80000000000 */
[----:B------:R-:W-:Y:S01]  /*53f0*/  IMAD.X R5, RZ, RZ, R5, P2 ;  /* 0x000000ffff057224 */ /* 0x000fe200010e0605 */
        /* <DEDUP_REMOVED lines=25> */
.L_x_55:
[----:B------:R-:W-:Y:S05]  /*5590*/  BSYNC.RECONVERGENT B2 ;  /* 0x0000000000027941 */ /* 0x000fea0003800200 */
.L_x_54:
[----:B------:R-:W-:-:S13]  /*55a0*/  ISETP.LT.OR P0, PT, R43, R0, P0 ;  /* 0x000000002b00720c */ /* 0x000fda0000701670 */
[----:B------:R-:W-:Y:S05]  /*55b0*/  @!P0 BRA `(.L_x_47) ;  /* 0x0000000000488947 */ /* 0x000fea0003800000 */
[----:B------:R-:W0:Y:S01]  /*55c0*/  LDC.64 R6, c[0x0][0x380] ;  /* 0x0000e000ff067b82 */ /* 0x000e220000000a00 */
[----:B------:R-:W2:Y:S04]  /*55d0*/  LDG.E.64.CONSTANT R8, desc[UR6][R4.64+-0x800] ;  /* 0xfff8000604087981 */ /* 0x000ea8000c1e9b00 */
[----:B------:R-:W3:Y:S04]  /*55e0*/  LDG.E.64.CONSTANT R10, desc[UR6][R4.64] ;  /* 0x00000006040a7981 */ /* 0x000ee8000c1e9b00 */
[----:B------:R-:W4:Y:S01]  /*55f0*/  LDG.E.64.CONSTANT R12, desc[UR6][R4.64+0x800] ;  /* 0x00080006040c7981 */ /* 0x000f22000c1e9b00 */
[----:B0-----:R-:W-:-:S06]  /*5600*/  IMAD.WIDE.U32 R6, R45, 0x8, R6 ;  /* 0x000000082d067825 */ /* 0x001fcc00078e0006 */
[----:B------:R-:W5:Y:S02]  /*5610*/  LDG.E.64.CONSTANT R6, desc[UR6][R6.64] ;  /* 0x0000000606067981 */ /* 0x000f64000c1e9b00 */
[----:B-----5:R-:W-:-:S06]  /*5620*/  DSETP.GEU.AND P0, PT, R2, R6, PT ;  /* 0x000000060200722a */ /* 0x020fcc0003f0e000 */
        /* <DEDUP_REMOVED lines=10> */
[----:B------:R-:W-:-:S07]  /*56d0*/  FSEL R3, R13, R3, !P0 ;  /* 0x000000030d037208 */ /* 0x000fce0004000000 */
.L_x_47:
[----:B------:R-:W-:Y:S05]  /*56e0*/  BSYNC.RECONVERGENT B1 ;  /* 0x0000000000017941 */ /* 0x000fea0003800200 */
.L_x_45:
        /* <DEDUP_REMOVED lines=54> */
[----:B------:R-:W1:Y:S01]  /*5a50*/  S2UR UR5, SR_CgaCtaId ;  /* 0x00000000000579c3 */ /* 0x000e620000008800 */
[----:B------:R-:W-:Y:S02]  /*5a60*/  UMOV UR4, 0x400 ;  /* 0x0000040000047882 */ /* 0x000fe40000000000 */
[----:B-1----:R-:W-:-:S09]  /*5a70*/  ULEA UR4, UR5, UR4, 0x18 ;  /* 0x0000000405047291 */ /* 0x002fd2000f8ec0ff */
[----:B0-----:R-:W0:Y:S04]  /*5a80*/  LDS.128 R8, [UR4+0x10] ;  /* 0x00001004ff087984 */ /* 0x001e280008000c00 */
        /* <DEDUP_REMOVED lines=23> */
[----:B------:R-:W-:-:S07]  /*5c00*/  FSEL R7, R3, R5, !P1 ;  /* 0x0000000503077208 */ /* 0x000fce0004800000 */
.L_x_17:
[----:B------:R-:W-:Y:S05]  /*5c10*/  BSYNC.RECONVERGENT B0 ;  /* 0x0000000000007941 */ /* 0x000fea0003800200 */
.L_x_1:
[----:B------:R-:W-:Y:S05]  /*5c20*/  @P0 EXIT ;  /* 0x000000000000094d */ /* 0x000fea0003800000 */
[----:B------:R-:W4:Y:S01]  /*5c30*/  LDCU.64 UR8, c[0x0][0x398] ;  /* 0x00007300ff0877ac */ /* 0x000f220008000a00 */
[----:B---3--:R-:W3:Y:S01]  /*5c40*/  LDC.64 R4, c[0x0][0x388] ;  /* 0x0000e200ff047b82 */ /* 0x008ee20000000a00 */
[----:B------:R-:W0:Y:S01]  /*5c50*/  LDCU.64 UR4, c[0x0][0x398] ;  /* 0x00007300ff0477ac */ /* 0x000e220008000a00 */
[----:B----4-:R-:W-:-:S06]  /*5c60*/  DSETP.GT.AND P0, PT, R6, UR8, PT ;  /* 0x0000000806007e2a */ /* 0x010fcc000bf04000 */
[----:B012---:R-:W-:Y:S02]  /*5c70*/  FSEL R2, R6, UR4, P0 ;  /* 0x0000000406027c08 */ /* 0x007fe40008000000 */
[----:B------:R-:W-:-:S05]  /*5c80*/  FSEL R3, R7, UR5, P0 ;  /* 0x0000000507037c08 */ /* 0x000fca0008000000 */
[----:B---3--:R-:W-:Y:S01]  /*5c90*/  STG.E.64 desc[UR6][R4.64], R2 ;  /* 0x0000000204007986 */ /* 0x008fe2000c101b06 */
[----:B------:R-:W-:Y:S05]  /*5ca0*/  EXIT ;  /* 0x000000000000794d */ /* 0x000fea0003800000 */
.L_x_56:
[----:B------:R-:W-:-:S00]  /*5cb0*/  BRA `(.L_x_56) ;  /* 0xfffffffc00fc7947 */ /* 0x000fc0000383ffff */
[----:B------:R-:W-:-:S00]  /*5cc0*/  NOP ;  /* 0x0000000000007918 */ /* 0x000fc00000000000 */
        /* <DEDUP_REMOVED lines=11> */
.L_x_239:


//--------------------- .text._ZN3cub18CUB_300001_SM_10006detail6reduce18DeviceReduceKernelINS2_10policy_hubIdyN4cuda3__47maximumIdEEE10Policy1000EN6thrust24THRUST_300001_SM_1000_NS10device_ptrIdEEyS8_dNS5_3std3__410__identityEEEvT0_PT3_T1_NS0_13GridEvenShareISL_EET2_T4_ --------------------------
	.section	.text._ZN3cub18CUB_300001_SM_10006detail6reduce18DeviceReduceKernelINS2_10policy_hubIdyN4cuda3__47maximumIdEEE10Policy1000EN6thrust24THRUST_300001_SM_1000_NS10device_ptrIdEEyS8_dNS5_3std3__410__identityEEEvT0_PT3_T1_NS0_13GridEvenShareISL_EET2_T4_,"ax",@progbits
	.align	128
        .global         _ZN3cub18CUB_300001_SM_10006detail6reduce18DeviceReduceKernelINS2_10policy_hubIdyN4cuda3__47maximumIdEEE10Policy1000EN6thrust24THRUST_300001_SM_1000_NS10device_ptrIdEEyS8_dNS5_3std3__410__identityEEEvT0_PT3_T1_NS0_13GridEvenShareISL_EET2_T4_
        .type           _ZN3cub18CUB_300001_SM_10006detail6reduce18DeviceReduceKernelINS2_10policy_hubIdyN4cuda3__47maximumIdEEE10Policy1000EN6thrust24THRUST_300001_SM_1000_NS10device_ptrIdEEyS8_dNS5_3std3__410__identityEEEvT0_PT3_T1_NS0_13GridEvenShareISL_EET2_T4_,@function
        .size           _ZN3cub18CUB_300001_SM_10006detail6reduce18DeviceReduceKernelINS2_10policy_hubIdyN4cuda3__47maximumIdEEE10Policy1000EN6thrust24THRUST_300001_SM_1000_NS10device_ptrIdEEyS8_dNS5_3std3__410__identityEEEvT0_PT3_T1_NS0_13GridEvenShareISL_EET2_T4_,(.L_x_240 - _ZN3cub18CUB_300001_SM_10006detail6reduce18DeviceReduceKernelINS2_10policy_hubIdyN4cuda3__47maximumIdEEE10Policy1000EN6thrust24THRUST_300001_SM_1000_NS10device_ptrIdEEyS8_dNS5_3std3__410__identityEEEvT0_PT3_T1_NS0_13GridEvenShareISL_EET2_T4_)
        .other          _ZN3cub18CUB_300001_SM_10006detail6reduce18DeviceReduceKernelINS2_10policy_hubIdyN4cuda3__47maximumIdEEE10Policy1000EN6thrust24THRUST_300001_SM_1000_NS10device_ptrIdEEyS8_dNS5_3std3__410__identityEEEvT0_PT3_T1_NS0_13GridEvenShareISL_EET2_T4_,@"STO_CUDA_ENTRY STV_DEFAULT"
_ZN3cub18CUB_300001_SM_10006detail6reduce18DeviceReduceKernelINS2_10policy_hubIdyN4cuda3__47maximumIdEEE10Policy1000EN6thrust24THRUST_300001_SM_1000_NS10device_ptrIdEEyS8_dNS5_3std3__410__identityEEEvT0_PT3_T1_NS0_13GridEvenShareISL_EET2_T4_:
.text._ZN3cub18CUB_300001_SM_10006detail6reduce18DeviceReduceKernelINS2_10policy_hubIdyN4cuda3__47maximumIdEEE10Policy1000EN6thrust24THRUST_300001_SM_1000_NS10device_ptrIdEEyS8_dNS5_3std3__410__identityEEEvT0_PT3_T1_NS0_13GridEvenShareISL_EET2_T4_:
[----:B------:R-:W-:Y:S08]  /*0000*/  LDC R1, c[0x0][0x37c] ;  /* 0x0000df00ff017b82 */ /* 0x000ff00000000800 */
[----:B------:R-:W0:Y:S01]  /*0010*/  S2UR UR16, SR_CTAID.X ;  /* 0x00000000001079c3 */ /* 0x000e220000002500 */
[----:B------:R-:W1:Y:S01]  /*0020*/  LDCU.64 UR8, c[0x0][0x3b8] ;  /* 0x00007700ff0877ac */ /* 0x000e620008000a00 */
[----:B------:R-:W-:Y:S01]  /*0030*/  BSSY.RECONVERGENT B0, `(.L_x_57) ;  /* 0x000030b000007945 */ /* 0x000fe20003800200 */
[----:B------:R-:W2:Y:S01]  /*0040*/  LDCU UR5, c[0x0][0x3c0] ;  /* 0x00007800ff0577ac */ /* 0x000ea20008000800 */
[----:B------:R-:W3:Y:S01]  /*0050*/  LDCU.64 UR14, c[0x0][0x358] ;  /* 0x00006b00ff0e77ac */ /* 0x000ee20008000a00 */
[----:B-1----:R-:W-:-:S02]  /*0060*/  IMAD.U32 R4, RZ, RZ, UR8 ;  /* 0x00000008ff047e24 */ /* 0x002fc4000f8e00ff */
[----:B------:R-:W-:Y:S01]  /*0070*/  IMAD.U32 R3, RZ, RZ, UR9 ;  /* 0x00000009ff037e24 */ /* 0x000fe2000f8e00ff */
[----:B--2---:R-:W-:Y:S02]  /*0080*/  USHF.L.U32 UR5, UR5, 0xb, URZ ;  /* 0x0000000b05057899 */ /* 0x004fe400080006ff */
[----:B0-----:R-:W-:Y:S02]  /*0090*/  USHF.L.U32 UR7, UR16, 0xb, URZ ;  /* 0x0000000b10077899 */ /* 0x001fe400080006ff */
[----:B------:R-:W-:-:S04]  /*00a0*/  USHF.R.S32.HI UR4, URZ, 0x1f, UR5 ;  /* 0x0000001fff047899 */ /* 0x000fc80008011405 */
[----:B------:R-:W-:-:S04]  /*00b0*/  IADD3 R5, P1, PT, R4, -UR7, RZ ;  /* 0x8000000704057c10 */ /* 0x000fc8000ff3e0ff */
[----:B------:R-:W-:Y:S02]  /*00c0*/  ISETP.GT.U32.AND P0, PT, R5, 0x7ff, PT ;  /* 0x000007ff0500780c */ /* 0x000fe40003f04070 */
[----:B------:R-:W-:-:S04]  /*00d0*/  IADD3.X R2, PT, PT, R3, -0x1, RZ, P1, !PT ;  /* 0xffffffff03027810 */ /* 0x000fc80000ffe4ff */
[----:B------:R-:W-:-:S13]  /*00e0*/  ISETP.GT.U32.AND.EX P0, PT, R2, RZ, PT, P0 ;  /* 0x000000ff0200720c */ /* 0x000fda0003f04100 */
[----:B---3--:R-:W-:Y:S05]  /*00f0*/  @P0 BRA `(.L_x_58) ;  /* 0x0000001400ec0947 */ /* 0x008fea0003800000 */
[----:B------:R-:W0:Y:S01]  /*0100*/  S2R R0, SR_TID.X ;  /* 0x0000000000007919 */ /* 0x000e220000002100 */
[----:B------:R-:W-:Y:S01]  /*0110*/  VIADD R3, R4, -UR7 ;  /* 0x8000000704037c36 */ /* 0x000fe20008000000 */
[----:B------:R-:W-:Y:S01]  /*0120*/  BSSY.RECONVERGENT B1, `(.L_x_59) ;  /* 0x000000a000017945 */ /* 0x000fe20003800200 */
[----:B------:R-:W-:-:S03]  /*0130*/  CS2R R10, SRZ ;  /* 0x00000000000a7805 */ /* 0x000fc6000001ff00 */
[----:B0-----:R-:W-:Y:S01]  /*0140*/  ISETP.GE.AND P0, PT, R0, R3, PT ;  /* 0x000000030000720c */ /* 0x001fe20003f06270 */
[----:B------:R-:W-:-:S12]  /*0150*/  IMAD.MOV.U32 R2, RZ, RZ, R0 ;  /* 0x000000ffff027224 */ /* 0x000fd800078e0000 */
[----:B------:R-:W-:Y:S05]  /*0160*/  @P0 BRA `(.L_x_60) ;  /* 0x0000000000140947 */ /* 0x000fea0003800000 */
[----:B------:R-:W0:Y:S01]  /*0170*/  LDC.64 R10, c[0x0][0x380] ;  /* 0x0000e000ff0a7b82 */ /* 0x000e220000000a00 */
[----:B------:R-:W-:-:S04]  /*0180*/  VIADD R5, R0, UR7 ;  /* 0x0000000700057c36 */ /* 0x000fc80008000000 */
[----:B0-----:R-:W-:-:S06]  /*0190*/  IMAD.WIDE.U32 R10, R5, 0x8, R10 ;  /* 0x00000008050a7825 */ /* 0x001fcc00078e000a */
[----:B------:R-:W5:Y:S01]  /*01a0*/  LDG.E.64 R10, desc[UR14][R10.64] ;  /* 0x0000000e0a0a7981 */ /* 0x000f62000c1e1b00 */
[----:B------:R-:W-:-:S07]  /*01b0*/  VIADD R2, R0, 0x100 ;  /* 0x0000010000027836 */ /* 0x000fce0000000000 */
.L_x_60:
[----:B------:R-:W-:Y:S05]  /*01c0*/  BSYNC.RECONVERGENT B1 ;  /* 0x0000000000017941 */ /* 0x000fea0003800200 */
.L_x_59:
[----:B------:R-:W-:Y:S01]  /*01d0*/  ISETP.GE.AND P0, PT, R2, R3, PT ;  /* 0x000000030200720c */ /* 0x000fe20003f06270 */
[----:B------:R-:W-:-:S12]  /*01e0*/  BSSY.RECONVERGENT B1, `(.L_x_61) ;  /* 0x00000b3000017945 */ /* 0x000fd80003800200 */
[----:B------:R-:W-:Y:S05]  /*01f0*/  @P0 BRA `(.L_x_62) ;  /* 0x0000000800c40947 */ /* 0x000fea0003800000 */
[----:B------:R-:W-:Y:S01]  /*0200*/  LOP3.LUT R5, RZ, R2, RZ, 0x33, !PT ;  /* 0x00000002ff057212 */ /* 0x000fe200078e33ff */
[----:B------:R-:W-:Y:S03]  /*0210*/  BSSY.RECONVERGENT B2, `(.L_x_63) ;  /* 0x0000057000027945 */ /* 0x000fe60003800200 */
[----:B------:R-:W-:-:S04]  /*0220*/  IADD3 R6, PT, PT, R4, -UR7, R5 ;  /* 0x8000000704067c10 */ /* 0x000fc8000fffe005 */
[C---:B------:R-:W-:Y:S02]  /*0230*/  ISETP.GE.U32.AND P1, PT, R6.reuse, 0xf00, PT ;  /* 0x00000f000600780c */ /* 0x040fe40003f26070 */
[----:B------:R-:W-:-:S04]  /*0240*/  LEA.HI R4, R6, 0x1, RZ, 0x18 ;  /* 0x0000000106047811 */ /* 0x000fc800078fc0ff */
[----:B------:R-:W-:-:S04]  /*0250*/  LOP3.LUT R5, R4, 0xf, RZ, 0xc0, !PT ;  /* 0x0000000f04057812 */ /* 0x000fc800078ec0ff */
[----:B------:R-:W-:-:S03]  /*0260*/  ISETP.NE.AND P0, PT, R5, RZ, PT ;  /* 0x000000ff0500720c */ /* 0x000fc60003f05270 */
[----:B------:R-:W-:Y:S10]  /*0270*/  @!P1 BRA `(.L_x_64) ;  /* 0x0000000400409947 */ /* 0x000ff40003800000 */
[----:B------:R-:W0:Y:S01]  /*0280*/  LDCU.64 UR8, c[0x0][0x380] ;  /* 0x00007000ff0877ac */ /* 0x000e220008000a00 */
[----:B------:R-:W-:Y:S01]  /*0290*/  IMAD.WIDE.U32 R6, R2, 0x8, RZ ;  /* 0x0000000802067825 */ /* 0x000fe200078e00ff */
[----:B------:R-:W-:Y:S01]  /*02a0*/  LOP3.LUT R26, R4, 0x1fffff0, RZ, 0xc0, !PT ;  /* 0x01fffff0041a7812 */ /* 0x000fe200078ec0ff */
[----:B------:R-:W-:-:S04]  /*02b0*/  UIMAD.WIDE.U32 UR4, UR16, 0x4000, URZ ;  /* 0x00004000100478a5 */ /* 0x000fc8000f8e00ff */
[----:B------:R-:W-:Y:S02]  /*02c0*/  IMAD.MOV R26, RZ, RZ, -R26 ;  /* 0x000000ffff1a7224 */ /* 0x000fe400078e0a1a */
[----:B------:R-:W-:Y:S02]  /*02d0*/  LOP3.LUT R6, R6, UR4, RZ, 0xfc, !PT ;  /* 0x0000000406067c12 */ /* 0x000fe4000f8efcff */
[----:B------:R-:W-:Y:S02]  /*02e0*/  LOP3.LUT R7, R7, UR5, RZ, 0xfc, !PT ;  /* 0x0000000507077c12 */ /* 0x000fe4000f8efcff */
[----:B0-----:R-:W-:-:S04]  /*02f0*/  IADD3 R6, P1, PT, R6, UR8, RZ ;  /* 0x0000000806067c10 */ /* 0x001fc8000ff3e0ff */
[----:B------:R-:W-:-:S04]  /*0300*/  IADD3 R6, P2, PT, R6, 0x4000, RZ ;  /* 0x0000400006067810 */ /* 0x000fc80007f5e0ff */
[----:B------:R-:W-:-:S09]  /*0310*/  IADD3.X R7, PT, PT, RZ, UR9, R7, P2, P1 ;  /* 0x00000009ff077c10 */ /* 0x000fd200097e2407 */
.L_x_65:
[----:B------:R-:W2:Y:S04]  /*0320*/  LDG.E.64 R8, desc[UR14][R6.64+-0x4000] ;  /* 0xffc0000e06087981 */ /* 0x000ea8000c1e1b00 */
[----:B------:R-:W3:Y:S04]  /*0330*/  LDG.E.64 R12, desc[UR14][R6.64+-0x3800] ;  /* 0xffc8000e060c7981 */ /* 0x000ee8000c1e1b00 */
[----:B------:R-:W4:Y:S04]  /*0340*/  LDG.E.64 R14, desc[UR14][R6.64+-0x3000] ;  /* 0xffd0000e060e7981 */ /* 0x000f28000c1e1b00 */
[----:B------:R-:W4:Y:S04]  /*0350*/  LDG.E.64 R16, desc[UR14][R6.64+-0x2800] ;  /* 0xffd8000e06107981 */ /* 0x000f28000c1e1b00 */
[----:B------:R-:W4:Y:S04]  /*0360*/  LDG.E.64 R18, desc[UR14][R6.64+-0x2000] ;  /* 0xffe0000e06127981 */ /* 0x000f28000c1e1b00 */
[----:B------:R-:W4:Y:S04]  /*0370*/  LDG.E.64 R20, desc[UR14][R6.64+-0x1800] ;  /* 0xffe8000e06147981 */ /* 0x000f28000c1e1b00 */
[----:B------:R-:W4:Y:S04]  /*0380*/  LDG.E.64 R22, desc[UR14][R6.64+-0x1000] ;  /* 0xfff0000e06167981 */ /* 0x000f28000c1e1b00 */
[----:B------:R-:W4:Y:S01]  /*0390*/  LDG.E.64 R24, desc[UR14][R6.64+-0x800] ;  /* 0xfff8000e06187981 */ /* 0x000f22000c1e1b00 */
[----:B--2--5:R-:W-:-:S06]  /*03a0*/  DSETP.GEU.AND P1, PT, R10, R8, PT ;  /* 0x000000080a00722a */ /* 0x024fcc0003f2e000 */
[----:B------:R-:W-:Y:S02]  /*03b0*/  FSEL R10, R8, R10, !P1 ;  /* 0x0000000a080a7208 */ /* 0x000fe40004800000 */
[----:B------:R-:W-:Y:S02]  /*03c0*/  FSEL R11, R9, R11, !P1 ;  /* 0x0000000b090b7208 */ /* 0x000fe40004800000 */
[----:B------:R-:W2:Y:S04]  /*03d0*/  LDG.E.64 R8, desc[UR14][R6.64] ;  /* 0x0000000e06087981 */ /* 0x000ea8000c1e1b00 */
[----:B---3--:R-:W-:-:S06]  /*03e0*/  DSETP.GEU.AND P1, PT, R10, R12, PT ;  /* 0x0000000c0a00722a */ /* 0x008fcc0003f2e000 */
[----:B------:R-:W-:Y:S02]  /*03f0*/  FSEL R12, R12, R10, !P1 ;  /* 0x0000000a0c0c7208 */ /* 0x000fe40004800000 */
[----:B------:R-:W-:Y:S02]  /*0400*/  FSEL R13, R13, R11, !P1 ;  /* 0x0000000b0d0d7208 */ /* 0x000fe40004800000 */
[----:B------:R-:W3:Y:S04]  /*0410*/  LDG.E.64 R10, desc[UR14][R6.64+0x800] ;  /* 0x0008000e060a7981 */ /* 0x000ee8000c1e1b00 */
[----:B----4-:R-:W-:-:S06]  /*0420*/  DSETP.GEU.AND P1, PT, R12, R14, PT ;  /* 0x0000000e0c00722a */ /* 0x010fcc0003f2e000 */
[----:B------:R-:W-:Y:S02]  /*0430*/  FSEL R14, R14, R12, !P1 ;  /* 0x0000000c0e0e7208 */ /* 0x000fe40004800000 */
[----:B------:R-:W-:Y:S02]  /*0440*/  FSEL R15, R15, R13, !P1 ;  /* 0x0000000d0f0f7208 */ /* 0x000fe40004800000 */
[----:B------:R-:W4:Y:S04]  /*0450*/  LDG.E.64 R12, desc[UR14][R6.64+0x1000] ;  /* 0x0010000e060c7981 */ /* 0x000f28000c1e1b00 */
[----:B------:R-:W-:-:S06]  /*0460*/  DSETP.GEU.AND P1, PT, R14, R16, PT ;  /* 0x000000100e00722a */ /* 0x000fcc0003f2e000 */
        /* <DEDUP_REMOVED lines=18> */
[----:B------:R0:W4:Y:S01]  /*0590*/  LDG.E.64 R24, desc[UR14][R6.64+0x3800] ;  /* 0x0038000e06187981 */ /* 0x000122000c1e1b00 */
[----:B------:R-:W-:-:S05]  /*05a0*/  VIADD R26, R26, 0x10 ;  /* 0x000000101a1a7836 */ /* 0x000fca0000000000 */
[----:B------:R-:W-:Y:S02]  /*05b0*/  ISETP.NE.AND P2, PT, R26, RZ, PT ;  /* 0x000000ff1a00720c */ /* 0x000fe40003f45270 */
[----:B0-----:R-:W-:Y:S01]  /*05c0*/  IADD3 R6, P3, PT, R6, 0x8000, RZ ;  /* 0x0000800006067810 */ /* 0x001fe20007f7e0ff */
[----:B------:R-:W-:-:S04]  /*05d0*/  VIADD R2, R2, 0x1000 ;  /* 0x0000100002027836 */ /* 0x000fc80000000000 */
[----:B------:R-:W-:Y:S01]  /*05e0*/  IMAD.X R7, RZ, RZ, R7, P3 ;  /* 0x000000ffff077224 */ /* 0x000fe200018e0607 */
        /* <DEDUP_REMOVED lines=24> */
[----:B------:R-:W-:Y:S06]  /*0770*/  @P2 BRA `(.L_x_65) ;  /* 0xfffffff800e82947 */ /* 0x000fec000383ffff */
.L_x_64:
[----:B------:R-:W-:Y:S05]  /*0780*/  BSYNC.RECONVERGENT B2 ;  /* 0x0000000000027941 */ /* 0x000fea0003800200 */
.L_x_63:
[----:B------:R-:W-:Y:S05]  /*0790*/  @!P0 BRA `(.L_x_62) ;  /* 0x00000004005c8947 */ /* 0x000fea0003800000 */
[----:B------:R-:W-:Y:S01]  /*07a0*/  ISETP.GE.U32.AND P1, PT, R5, 0x8, PT ;  /* 0x000000080500780c */ /* 0x000fe20003f26070 */
[----:B------:R-:W-:Y:S01]  /*07b0*/  BSSY.RECONVERGENT B2, `(.L_x_66) ;  /* 0x000002a000027945 */ /* 0x000fe20003800200 */
[----:B------:R-:W-:-:S04]  /*07c0*/  LOP3.LUT R26, R4, 0x7, RZ, 0xc0, !PT ;  /* 0x00000007041a7812 */ /* 0x000fc800078ec0ff */
[----:B------:R-:W-:-:S07]  /*07d0*/  ISETP.NE.AND P0, PT, R26, RZ, PT ;  /* 0x000000ff1a00720c */ /* 0x000fce0003f05270 */
[----:B------:R-:W-:Y:S06]  /*07e0*/  @!P1 BRA `(.L_x_67) ;  /* 0x0000000000989947 */ /* 0x000fec0003800000 */
[----:B------:R-:W0:Y:S01]  /*07f0*/  LDCU.64 UR4, c[0x0][0x380] ;  /* 0x00007000ff0477ac */ /* 0x000e220008000a00 */
[----:B------:R-:W-:-:S04]  /*0800*/  IADD3 R5, P1, PT, R2, UR7, RZ ;  /* 0x0000000702057c10 */ /* 0x000fc8000ff3e0ff */
[----:B------:R-:W-:Y:S02]  /*0810*/  LEA.HI.X.SX32 R6, R2, RZ, 0x1, P1 ;  /* 0x000000ff02067211 */ /* 0x000fe400008f0eff */
[----:B0-----:R-:W-:-:S04]  /*0820*/  LEA R24, P1, R5, UR4, 0x3 ;  /* 0x0000000405187c11 */ /* 0x001fc8000f8218ff */
[----:B------:R-:W-:-:S05]  /*0830*/  LEA.HI.X R25, R5, UR5, R6, 0x3, P1 ;  /* 0x0000000505197c11 */ /* 0x000fca00088f1c06 */
        /* <DEDUP_REMOVED lines=32> */
[----:B------:R-:W-:-:S07]  /*0a40*/  FSEL R11, R23, R7, !P1 ;  /* 0x00000007170b7208 */ /* 0x000fce0004800000 */
.L_x_67:
[----:B------:R-:W-:Y:S05]  /*0a50*/  BSYNC.RECONVERGENT B2 ;  /* 0x0000000000027941 */ /* 0x000fea0003800200 */
.L_x_66:
        /* <DEDUP_REMOVED lines=28> */
.L_x_69:
[----:B------:R-:W-:Y:S05]  /*0c20*/  BSYNC.RECONVERGENT B2 ;  /* 0x0000000000027941 */ /* 0x000fea0003800200 */
.L_x_68:
[----:B------:R-:W-:Y:S05]  /*0c30*/  @!P0 BRA `(.L_x_62) ;  /* 0x0000000000348947 */ /* 0x000fea0003800000 */
[----:B------:R-:W0:Y:S01]  /*0c40*/  LDC.64 R6, c[0x0][0x380] ;  /* 0x0000e000ff067b82 */ /* 0x000e220000000a00 */
[----:B------:R-:W-:Y:S02]  /*0c50*/  IMAD.U32 R5, RZ, RZ, UR16 ;  /* 0x00000010ff057e24 */ /* 0x000fe4000f8e00ff */
[----:B------:R-:W-:Y:S02]  /*0c60*/  IMAD.MOV R8, RZ, RZ, -R4 ;  /* 0x000000ffff087224 */ /* 0x000fe400078e0a04 */
[----:B0-----:R-:W-:-:S07]  /*0c70*/  IMAD.WIDE.U32 R4, R5, 0x4000, R6 ;  /* 0x0000400005047825 */ /* 0x001fce00078e0006 */
.L_x_70:
[----:B------:R-:W-:-:S06]  /*0c80*/  IMAD.WIDE R6, R2, 0x8, R4 ;  /* 0x0000000802067825 */ /* 0x000fcc00078e0204 */
[----:B------:R-:W2:Y:S01]  /*0c90*/  LDG.E.64 R6, desc[UR14][R6.64] ;  /* 0x0000000e06067981 */ /* 0x000ea2000c1e1b00 */
[----:B------:R-:W-:Y:S02]  /*0ca0*/  VIADD R8, R8, 0x1 ;  /* 0x0000000108087836 */ /* 0x000fe40000000000 */
[----:B------:R-:W-:-:S03]  /*0cb0*/  VIADD R2, R2, 0x100 ;  /* 0x0000010002027836 */ /* 0x000fc60000000000 */
[----:B------:R-:W-:Y:S01]  /*0cc0*/  ISETP.NE.AND P1, PT, R8, RZ, PT ;  /* 0x000000ff0800720c */ /* 0x000fe20003f25270 */
[----:B--2--5:R-:W-:-:S06]  /*0cd0*/  DSETP.GEU.AND P0, PT, R10, R6, PT ;  /* 0x000000060a00722a */ /* 0x024fcc0003f0e000 */
[----:B------:R-:W-:Y:S02]  /*0ce0*/  FSEL R10, R6, R10, !P0 ;  /* 0x0000000a060a7208 */ /* 0x000fe40004000000 */
[----:B------:R-:W-:-:S04]  /*0cf0*/  FSEL R11, R7, R11, !P0 ;  /* 0x0000000b070b7208 */ /* 0x000fc80004000000 */
[----:B------:R-:W-:Y:S05]  /*0d00*/  @P1 BRA `(.L_x_70) ;  /* 0xfffffffc00dc1947 */ /* 0x000fea000383ffff */
.L_x_62:
[----:B------:R-:W-:Y:S05]  /*0d10*/  BSYNC.RECONVERGENT B1 ;  /* 0x0000000000017941 */ /* 0x000fea0003800200 */
.L_x_61:
        /* <DEDUP_REMOVED lines=16> */
[----:B------:R-:W0:Y:S01]  /*0e20*/  SHFL.DOWN PT, R5, R3, 0x2, 0x1f ;  /* 0x08401f0003057f89 */ /* 0x000e2200000e0000 */
[----:B------:R-:W1:Y:S01]  /*0e30*/  @!P2 S2R R8, SR_CgaCtaId ;  /* 0x000000000008a919 */ /* 0x000e620000008800 */
[----:B0-----:R-:W-:-:S06]  /*0e40*/  DSETP.GEU.AND P1, PT, R2, R4, PT ;  /* 0x000000040200722a */ /* 0x001fcc0003f2e000 */
[----:B------:R-:W-:Y:S02]  /*0e50*/  @!P0 FSEL R2, R4, R2, !P1 ;  /* 0x0000000204028208 */ /* 0x000fe40004800000 */
[----:B------:R-:W-:Y:S02]  /*0e60*/  @!P0 FSEL R3, R5, R3, !P1 ;  /* 0x0000000305038208 */ /* 0x000fe40004800000 */
[----:B------:R-:W-:Y:S01]  /*0e70*/  ISETP.GT.AND P0, PT, R9, 0x1b, PT ;  /* 0x0000001b0900780c */ /* 0x000fe20003f04270 */
[----:B------:R-:W-:Y:S01]  /*0e80*/  SHFL.DOWN PT, R4, R2, 0x4, 0x1f ;  /* 0x08801f0002047f89 */ /* 0x000fe200000e0000 */
[----:B-1----:R-:W-:Y:S02]  /*0e90*/  @!P2 LEA R11, R8, R7, 0x18 ;  /* 0x00000007080ba211 */ /* 0x002fe400078ec0ff */
[----:B------:R-:W-:Y:S01]  /*0ea0*/  @!P2 LOP3.LUT R8, R6, 0xf8, RZ, 0xc0, !PT ;  /* 0x000000f80608a812 */ /* 0x000fe200078ec0ff */
[----:B------:R-:W0:Y:S04]  /*0eb0*/  SHFL.DOWN PT, R5, R3, 0x4, 0x1f ;  /* 0x08801f0003057f89 */ /* 0x000e2800000e0000 */
        /* <DEDUP_REMOVED lines=51> */
.L_x_71:
[----:B------:R-:W-:-:S05]  /*11f0*/  LOP3.LUT R2, R0, 0x3e0, RZ, 0xc0, !PT ;  /* 0x000003e000027812 */ /* 0x000fca00078ec0ff */
[----:B------:R-:W-:Y:S01]  /*1200*/  VIADD R4, R2, 0x20 ;  /* 0x0000002002047836 */ /* 0x000fe20000000000 */
[----:B------:R-:W-:-:S04]  /*1210*/  LOP3.LUT R2, RZ, R2, RZ, 0x33, !PT ;  /* 0x00000002ff027212 */ /* 0x000fc800078e33ff */
[----:B------:R-:W-:Y:S01]  /*1220*/  ISETP.GT.AND P0, PT, R4, R3, PT ;  /* 0x000000030400720c */ /* 0x000fe20003f04270 */
[----:B------:R-:W-:-:S05]  /*1230*/  IMAD.IADD R2, R3, 0x1, R2 ;  /* 0x0000000103027824 */ /* 0x000fca00078e0202 */
[----:B------:R-:W-:Y:S02]  /*1240*/  SEL R5, R2, 0x1f, P0 ;  /* 0x0000001f02057807 */ /* 0x000fe40000000000 */
[----:B------:R-:W0:Y:S03]  /*1250*/  S2R R2, SR_LANEID ;  /* 0x0000000000027919 */ /* 0x000e260000000000 */
[----:B-----5:R-:W-:Y:S04]  /*1260*/  SHFL.DOWN PT, R6, R10, 0x1, R5 ;  /* 0x082000000a067989 */ /* 0x020fe800000e0005 */
[----:B------:R-:W1:Y:S02]  /*1270*/  SHFL.DOWN PT, R7, R11, 0x1, R5 ;  /* 0x082000000b077989 */ /* 0x000e6400000e0005 */
[----:B-1----:R-:W-:Y:S01]  /*1280*/  DSETP.GEU.AND P1, PT, R10, R6, PT ;  /* 0x000000060a00722a */ /* 0x002fe20003f2e000 */
[----:B0-----:R-:W-:-:S05]  /*1290*/  ISETP.GE.AND P0, PT, R2, R5, PT ;  /* 0x000000050200720c */ /* 0x001fca0003f06270 */
[-C--:B------:R-:W-:Y:S01]  /*12a0*/  FSEL R9, R6, R10.reuse, !P1 ;  /* 0x0000000a06097208 */ /* 0x080fe20004800000 */
[----:B------:R-:W-:Y:S01]  /*12b0*/  VIADD R6, R2, 0x2 ;  /* 0x0000000202067836 */ /* 0x000fe20000000000 */
[-C--:B------:R-:W-:Y:S02]  /*12c0*/  FSEL R7, R7, R11.reuse, !P1 ;  /* 0x0000000b07077208 */ /* 0x080fe40004800000 */
[----:B------:R-:W-:Y:S02]  /*12d0*/  FSEL R4, R9, R10, !P0 ;  /* 0x0000000a09047208 */ /* 0x000fe40004000000 */
[----:B------:R-:W-:Y:S02]  /*12e0*/  FSEL R7, R7, R11, !P0 ;  /* 0x0000000b07077208 */ /* 0x000fe40004000000 */
[----:B------:R-:W-:Y:S01]  /*12f0*/  ISETP.GT.AND P0, PT, R6, R5, PT ;  /* 0x000000050600720c */ /* 0x000fe20003f04270 */
[----:B------:R-:W-:Y:S01]  /*1300*/  SHFL.DOWN PT, R8, R4, 0x2, R5 ;  /* 0x0840000004087989 */ /* 0x000fe200000e0005 */
[----:B------:R-:W-:-:S03]  /*1310*/  IMAD.MOV.U32 R6, RZ, RZ, R4 ;  /* 0x000000ffff067224 */ /* 0x000fc600078e0004 */
[----:B------:R-:W0:Y:S03]  /*1320*/  SHFL.DOWN PT, R9, R7, 0x2, R5 ;  /* 0x0840000007097989 */ /* 0x000e2600000e0005 */
[----:B0-----:R-:W-:Y:S01]  /*1330*/  DSETP.GEU.AND P1, PT, R6, R8, PT ;  /* 0x000000080600722a */ /* 0x001fe20003f2e000 */
[----:B------:R-:W-:-:S05]  /*1340*/  VIADD R6, R2, 0x4 ;  /* 0x0000000402067836 */ /* 0x000fca0000000000 */
[----:B------:R-:W-:Y:S02]  /*1350*/  @!P0 FSEL R4, R8, R4, !P1 ;  /* 0x0000000408048208 */ /* 0x000fe40004800000 */
[----:B------:R-:W-:Y:S02]  /*1360*/  @!P0 FSEL R7, R9, R7, !P1 ;  /* 0x0000000709078208 */ /* 0x000fe40004800000 */
        /* <DEDUP_REMOVED lines=12> */
[----:B------:R-:W-:Y:S01]  /*1430*/  VIADD R2, R2, 0x10 ;  /* 0x0000001002027836 */ /* 0x000fe20000000000 */
[----:B------:R-:W0:Y:S11]  /*1440*/  SHFL.DOWN PT, R9, R7, 0x8, R5 ;  /* 0x0900000007097989 */ /* 0x000e3600000e0005 */
[----:B------:R-:W1:Y:S01]  /*1450*/  @!P0 S2R R11, SR_CgaCtaId ;  /* 0x00000000000b8919 */ /* 0x000e620000008800 */
[----:B0-----:R-:W-:Y:S01]  /*1460*/  DSETP.GEU.AND P2, PT, R6, R8, PT ;  /* 0x000000080600722a */ /* 0x001fe20003f4e000 */
[----:B------:R-:W-:-:S05]  /*1470*/  @!P0 MOV R6, 0x400 ;  /* 0x0000040000068802 */ /* 0x000fca0000000f00 */
[----:B------:R-:W-:Y:S02]  /*1480*/  @!P1 FSEL R4, R8, R4, !P2 ;  /* 0x0000000408049208 */ /* 0x000fe40005000000 */
[----:B------:R-:W-:Y:S02]  /*1490*/  @!P1 FSEL R7, R9, R7, !P2 ;  /* 0x0000000709079208 */ /* 0x000fe40005000000 */
[----:B------:R-:W-:Y:S01]  /*14a0*/  ISETP.GT.AND P1, PT, R2, R5, PT ;  /* 0x000000050200720c */ /* 0x000fe20003f24270 */
[----:B------:R-:W-:Y:S01]  /*14b0*/  SHFL.DOWN PT, R8, R4, 0x10, R5 ;  /* 0x0a00000004087989 */ /* 0x000fe200000e0005 */
[----:B------:R-:W-:-:S03]  /*14c0*/  @!P0 SHF.R.U32.HI R2, RZ, 0x2, R0 ;  /* 0x00000002ff028819 */ /* 0x000fc60000011600 */
[----:B------:R0:W2:Y:S01]  /*14d0*/  SHFL.DOWN PT, R9, R7, 0x10, R5 ;  /* 0x0a00000007097989 */ /* 0x0000a200000e0005 */
[----:B------:R-:W-:Y:S02]  /*14e0*/  @!P0 LOP3.LUT R2, R2, 0xf8, RZ, 0xc0, !PT ;  /* 0x000000f802028812 */ /* 0x000fe400078ec0ff */
[----:B-1----:R-:W-:-:S05]  /*14f0*/  @!P0 LEA R11, R11, R6, 0x18 ;  /* 0x000000060b0b8211 */ /* 0x002fca00078ec0ff */
[----:B------:R-:W-:Y:S02]  /*1500*/  @!P0 IMAD.IADD R11, R2, 0x1, R11 ;  /* 0x00000001020b8824 */ /* 0x000fe400078e020b */
[----:B0-----:R-:W-:-:S06]  /*1510*/  IMAD.MOV.U32 R5, RZ, RZ, R7 ;  /* 0x000000ffff057224 */ /* 0x001fcc00078e0007 */
[----:B--2---:R-:W-:-:S06]  /*1520*/  DSETP.GEU.AND P2, PT, R4, R8, PT ;  /* 0x000000080400722a */ /* 0x004fcc0003f4e000 */
[----:B------:R-:W-:Y:S02]  /*1530*/  @!P1 FSEL R7, R9, R7, !P2 ;  /* 0x0000000709079208 */ /* 0x000fe40005000000 */
[----:B------:R-:W-:-:S03]  /*1540*/  @!P1 FSEL R4, R8, R4, !P2 ;  /* 0x0000000408049208 */ /* 0x000fc60005000000 */
[----:B------:R-:W-:-:S05]  /*1550*/  IMAD.MOV.U32 R5, RZ, RZ, R7 ;  /* 0x000000ffff057224 */ /* 0x000fca00078e0007 */
[----:B------:R1:W-:Y:S01]  /*1560*/  @!P0 STS.64 [R11+0x8], R4 ;  /* 0x000008040b008388 */ /* 0x0003e20000000a00 */
[----:B------:R-:W-:Y:S01]  /*1570*/  BAR.SYNC.DEFER_BLOCKING 0x0 ;  /* 0x0000000000007b1d */ /* 0x000fe20000010000 */
[----:B------:R-:W-:-:S13]  /*1580*/  ISETP.NE.AND P0, PT, R0, RZ, PT ;  /* 0x000000ff0000720c */ /* 0x000fda0003f05270 */
[----:B-1----:R-:W-:Y:S05]  /*1590*/  @P0 BRA `(.L_x_72) ;  /* 0x0000001800d00947 */ /* 0x002fea0003800000 */
[----:B------:R-:W0:Y:S01]  /*15a0*/  S2UR UR5, SR_CgaCtaId ;  /* 0x00000000000579c3 */ /* 0x000e220000008800 */
[----:B------:R-:W-:Y:S01]  /*15b0*/  UMOV UR4, 0x400 ;  /* 0x0000040000047882 */ /* 0x000fe20000000000 */
[----:B------:R-:W-:Y:S01]  /*15c0*/  ISETP.GT.AND P2, PT, R3, 0x20, PT ;  /* 0x000000200300780c */ /* 0x000fe20003f44270 */
[----:B0-----:R-:W-:-:S09]  /*15d0*/  ULEA UR4, UR5, UR4, 0x18 ;  /* 0x0000000405047291 */ /* 0x001fd2000f8ec0ff */
[----:B------:R-:W0:Y:S04]  /*15e0*/  LDS.128 R12, [UR4+0x10] ;  /* 0x00001004ff0c7984 */ /* 0x000e280008000c00 */
[----:B------:R-:W1:Y:S01]  /*15f0*/  LDS.128 R8, [UR4+0x20] ;  /* 0x00002004ff087984 */ /* 0x000e620008000c00 */
[----:B0-----:R-:W-:-:S06]  /*1600*/  DSETP.GEU.AND P1, PT, R4, R12, PT ;  /* 0x0000000c0400722a */ /* 0x001fcc0003f2e000 */
[-C--:B------:R-:W-:Y:S02]  /*1610*/  FSEL R7, R12, R4.reuse, !P1 ;  /* 0x000000040c077208 */ /* 0x080fe40004800000 */
[-C--:B------:R-:W-:Y:S02]  /*1620*/  FSEL R13, R13, R5.reuse, !P1 ;  /* 0x000000050d0d7208 */ /* 0x080fe40004800000 */
[----:B------:R-:W-:Y:S02]  /*1630*/  FSEL R0, R7, R4, P2 ;  /* 0x0000000407007208 */ /* 0x000fe40001000000 */
[----:B------:R-:W-:Y:S02]  /*1640*/  ISETP.GT.AND P1, PT, R3, 0x40, PT ;  /* 0x000000400300780c */ /* 0x000fe40003f24270 */
[----:B------:R-:W-:Y:S01]  /*1650*/  FSEL R13, R13, R5, P2 ;  /* 0x000000050d0d7208 */ /* 0x000fe20001000000 */
[----:B------:R-:W-:Y:S01]  /*1660*/  IMAD.MOV.U32 R12, RZ, RZ, R0 ;  /* 0x000000ffff0c7224 */ /* 0x000fe200078e0000 */
[----:B------:R-:W-:Y:S01]  /*1670*/  ISETP.GT.AND P2, PT, R3, 0x60, PT ;  /* 0x000000600300780c */ /* 0x000fe20003f44270 */
[----:B------:R-:W0:Y:S04]  /*1680*/  LDS.128 R4, [UR4+0x30] ;  /* 0x00003004ff047984 */ /* 0x000e280008000c00 */
[----:B------:R-:W-:-:S06]  /*1690*/  DSETP.GEU.AND P3, PT, R12, R14, PT ;  /* 0x0000000e0c00722a */ /* 0x000fcc0003f6e000 */
[----:B------:R-:W-:Y:S02]  /*16a0*/  @P1 FSEL R0, R14, R0, !P3 ;  /* 0x000000000e001208 */ /* 0x000fe40005800000 */
[----:B------:R-:W-:Y:S02]  /*16b0*/  @P1 FSEL R13, R15, R13, !P3 ;  /* 0x0000000d0f0d1208 */ /* 0x000fe40005800000 */
[----:B------:R-:W-:Y:S01]  /*16c0*/  ISETP.GT.AND P1, PT, R3, 0x80, PT ;  /* 0x000000800300780c */ /* 0x000fe20003f24270 */
[----:B------:R-:W-:-:S06]  /*16d0*/  IMAD.MOV.U32 R12, RZ, RZ, R0 ;  /* 0x000000ffff0c7224 */ /* 0x000fcc00078e0000 */
[----:B-1----:R-:W-:-:S06]  /*16e0*/  DSETP.GEU.AND P3, PT, R12, R8, PT ;  /* 0x000000080c00722a */ /* 0x002fcc0003f6e000 */
[----:B------:R-:W-:Y:S02]  /*16f0*/  @P2 FSEL R0, R8, R0, !P3 ;  /* 0x0000000008002208 */ /* 0x000fe40005800000 */
[----:B------:R-:W-:Y:S02]  /*1700*/  @P2 FSEL R13, R9, R13, !P3 ;  /* 0x0000000d090d2208 */ /* 0x000fe40005800000 */
[----:B------:R-:W-:Y:S01]  /*1710*/  ISETP.GT.AND P2, PT, R3, 0xa0, PT ;  /* 0x000000a00300780c */ /* 0x000fe20003f44270 */
[----:B------:R-:W-:Y:S01]  /*1720*/  IMAD.MOV.U32 R12, RZ, RZ, R0 ;  /* 0x000000ffff0c7224 */ /* 0x000fe200078e0000 */
[----:B------:R-:W1:Y:S05]  /*1730*/  LDS.64 R8, [UR4+0x40] ;  /* 0x00004004ff087984 */ /* 0x000e6a0008000a00 */
[----:B------:R-:W-:-:S06]  /*1740*/  DSETP.GEU.AND P3, PT, R12, R10, PT ;  /* 0x0000000a0c00722a */ /* 0x000fcc0003f6e000 */
[----:B------:R-:W-:Y:S02]  /*1750*/  @P1 FSEL R0, R10, R0, !P3 ;  /* 0x000000000a001208 */ /* 0x000fe40005800000 */
[----:B------:R-:W-:Y:S02]  /*1760*/  @P1 FSEL R13, R11, R13, !P3 ;  /* 0x0000000d0b0d1208 */ /* 0x000fe40005800000 */
[----:B------:R-:W-:Y:S01]  /*1770*/  ISETP.GT.AND P1, PT, R3, 0xc0, PT ;  /* 0x000000c00300780c */ /* 0x000fe20003f24270 */
[----:B------:R-:W-:Y:S02]  /*1780*/  IMAD.MOV.U32 R10, RZ, RZ, R0 ;  /* 0x000000ffff0a7224 */ /* 0x000fe400078e0000 */
[----:B------:R-:W-:-:S06]  /*1790*/  IMAD.MOV.U32 R11, RZ, RZ, R13 ;  /* 0x000000ffff0b7224 */ /* 0x000fcc00078e000d */
[----:B0-----:R-:W-:-:S06]  /*17a0*/  DSETP.GEU.AND P3, PT, R10, R4, PT ;  /* 0x000000040a00722a */ /* 0x001fcc0003f6e000 */
[----:B------:R-:W-:Y:S02]  /*17b0*/  @P2 FSEL R0, R4, R0, !P3 ;  /* 0x0000000004002208 */ /* 0x000fe40005800000 */
[----:B------:R-:W-:Y:S02]  /*17c0*/  @P2 FSEL R13, R5, R13, !P3 ;  /* 0x0000000d050d2208 */ /* 0x000fe40005800000 */
[----:B------:R-:W-:Y:S01]  /*17d0*/  ISETP.GT.AND P2, PT, R3, 0xe0, PT ;  /* 0x000000e00300780c */ /* 0x000fe20003f44270 */
[----:B------:R-:W-:Y:S02]  /*17e0*/  IMAD.MOV.U32 R4, RZ, RZ, R0 ;  /* 0x000000ffff047224 */ /* 0x000fe400078e0000 */
[----:B------:R-:W-:-:S06]  /*17f0*/  IMAD.MOV.U32 R5, RZ, RZ, R13 ;  /* 0x000000ffff057224 */ /* 0x000fcc00078e000d */
[----:B------:R-:W-:-:S06]  /*1800*/  DSETP.GEU.AND P3, PT, R4, R6, PT ;  /* 0x000000060400722a */ /* 0x000fcc0003f6e000 */
[----:B------:R-:W-:Y:S02]  /*1810*/  @P1 FSEL R0, R6, R0, !P3 ;  /* 0x0000000006001208 */ /* 0x000fe40005800000 */
[----:B------:R-:W-:-:S03]  /*1820*/  @P1 FSEL R13, R7, R13, !P3 ;  /* 0x0000000d070d1208 */ /* 0x000fc60005800000 */
[----:B------:R-:W-:Y:S02]  /*1830*/  IMAD.MOV.U32 R2, RZ, RZ, R0 ;  /* 0x000000ffff027224 */ /* 0x000fe400078e0000 */
[----:B------:R-:W-:-:S06]  /*1840*/  IMAD.MOV.U32 R3, RZ, RZ, R13 ;  /* 0x000000ffff037224 */ /* 0x000fcc00078e000d */
[----:B-1----:R-:W-:-:S06]  /*1850*/  DSETP.GEU.AND P1, PT, R2, R8, PT ;  /* 0x000000080200722a */ /* 0x002fcc0003f2e000 */
[----:B------:R-:W-:Y:S02]  /*1860*/  @P2 FSEL R0, R8, R0, !P1 ;  /* 0x0000000008002208 */ /* 0x000fe40004800000 */
[----:B------:R-:W-:-:S03]  /*1870*/  @P2 FSEL R13, R9, R13, !P1 ;  /* 0x0000000d090d2208 */ /* 0x000fc60004800000 */
[----:B------:R-:W-:Y:S02]  /*1880*/  IMAD.MOV.U32 R4, RZ, RZ, R0 ;  /* 0x000000ffff047224 */ /* 0x000fe400078e0000 */
[----:B------:R-:W-:Y:S01]  /*1890*/  IMAD.MOV.U32 R5, RZ, RZ, R13 ;  /* 0x000000ffff057224 */ /* 0x000fe200078e000d */
[----:B------:R-:W-:Y:S06]  /*18a0*/  BRA `(.L_x_72) ;  /* 0x00000018000c7947 */ /* 0x000fec0003800000 */
.L_x_58:
[----:B------:R-:W0:Y:S01]  /*18b0*/  S2R R0, SR_TID.X ;  /* 0x0000000000007919 */ /* 0x000e220000002100 */
[----:B------:R-:W1:Y:S01]  /*18c0*/  LDC.64 R6, c[0x0][0x380] ;  /* 0x0000e000ff067b82 */ /* 0x000e620000000a00 */
[----:B0-----:R-:W-:-:S04]  /*18d0*/  VIADD R23, R0, UR7 ;  /* 0x0000000700177c36 */ /* 0x001fc80008000000 */
[----:B-1----:R-:W-:-:S05]  /*18e0*/  IMAD.WIDE.U32 R22, R23, 0x8, R6 ;  /* 0x0000000817167825 */ /* 0x002fca00078e0006 */
[----:B------:R-:W2:Y:S04]  /*18f0*/  LDG.E.64 R18, desc[UR14][R22.64] ;  /* 0x0000000e16127981 */ /* 0x000ea8000c1e1b00 */
[----:B------:R-:W2:Y:S04]  /*1900*/  LDG.E.64 R20, desc[UR14][R22.64+0x800] ;  /* 0x0008000e16147981 */ /* 0x000ea8000c1e1b00 */
[----:B------:R-:W3:Y:S04]  /*1910*/  LDG.E.64 R16, desc[UR14][R22.64+0x1000] ;  /* 0x0010000e16107981 */ /* 0x000ee8000c1e1b00 */
[----:B------:R-:W4:Y:S04]  /*1920*/  LDG.E.64 R14, desc[UR14][R22.64+0x1800] ;  /* 0x0018000e160e7981 */ /* 0x000f28000c1e1b00 */
[----:B------:R-:W5:Y:S04]  /*1930*/  LDG.E.64 R12, desc[UR14][R22.64+0x2000] ;  /* 0x0020000e160c7981 */ /* 0x000f68000c1e1b00 */
[----:B------:R-:W5:Y:S04]  /*1940*/  LDG.E.64 R10, desc[UR14][R22.64+0x2800] ;  /* 0x0028000e160a7981 */ /* 0x000f68000c1e1b00 */
[----:B------:R-:W5:Y:S04]  /*1950*/  LDG.E.64 R8, desc[UR14][R22.64+0x3000] ;  /* 0x0030000e16087981 */ /* 0x000f68000c1e1b00 */
[----:B------:R-:W5:Y:S01]  /*1960*/  LDG.E.64 R6, desc[UR14][R22.64+0x3800] ;  /* 0x0038000e16067981 */ /* 0x000f62000c1e1b00 */
        /* <DEDUP_REMOVED lines=18> */
[----:B------:R-:W-:-:S04]  /*1a90*/  ISETP.GE.U32.AND P0, PT, R5, UR5, PT ;  /* 0x0000000505007c0c */ /* 0x000fc8000bf06070 */
[----:B------:R-:W-:Y:S01]  /*1aa0*/  ISETP.GE.U32.AND.EX P0, PT, R2, UR4, PT, P0 ;  /* 0x0000000402007c0c */ /* 0x000fe2000bf06100 */
[----:B------:R-:W-:-:S06]  /*1ab0*/  DSETP.GEU.AND P1, PT, R8, R6, PT ;  /* 0x000000060800722a */ /* 0x000fcc0003f2e000 */
[----:B------:R-:W-:Y:S02]  /*1ac0*/  FSEL R10, R6, R8, !P1 ;  /* 0x00000008060a7208 */ /* 0x000fe40004800000 */
[----:B------:R-:W-:-:S04]  /*1ad0*/  FSEL R11, R7, R9, !P1 ;  /* 0x00000009070b7208 */ /* 0x000fc80004800000 */
[----:B------:R-:W-:Y:S05]  /*1ae0*/  @!P0 BRA `(.L_x_73) ;  /* 0x0000001000408947 */ /* 0x000fea0003800000 */
[----:B------:R-:W-:Y:S01]  /*1af0*/  UIADD3 UR8, UP0, UPT, UR5, UR7, URZ ;  /* 0x0000000705087290 */ /* 0x000fe2000ff1e0ff */
[----:B------:R-:W-:Y:S01]  /*1b00*/  IADD3 R27, P1, PT, R4, -0x800, RZ ;  /* 0xfffff800041b7810 */ /* 0x000fe20007f3e0ff */
[----:B------:R-:W0:Y:S01]  /*1b10*/  LDCU.64 UR12, c[0x0][0x380] ;  /* 0x00007000ff0c77ac */ /* 0x000e220008000a00 */
[----:B------:R-:W-:Y:S02]  /*1b20*/  LOP3.LUT R5, RZ, R0, RZ, 0x33, !PT ;  /* 0x00000000ff057212 */ /* 0x000fe400078e33ff */
[----:B------:R-:W-:Y:S01]  /*1b30*/  IADD3.X R26, PT, PT, R3, -0x1, RZ, P1, !PT ;  /* 0xffffffff031a7810 */ /* 0x000fe20000ffe4ff */
[----:B------:R-:W-:Y:S01]  /*1b40*/  UIADD3.X UR9, UPT, UPT, URZ, UR4, URZ, UP0, !UPT ;  /* 0x00000004ff097290 */ /* 0x000fe200087fe4ff */
[----:B------:R-:W-:Y:S01]  /*1b50*/  ISETP.LT.U32.AND P0, PT, R27, UR8, PT ;  /* 0x000000081b007c0c */ /* 0x000fe2000bf01070 */
[----:B------:R-:W-:Y:S01]  /*1b60*/  UMOV UR6, UR5 ;  /* 0x0000000500067c82 */ /* 0x000fe20008000000 */
[----:B------:R-:W-:Y:S01]  /*1b70*/  IADD3 R9, P2, PT, R0, UR8, RZ ;  /* 0x0000000800097c10 */ /* 0x000fe2000ff5e0ff */
[----:B------:R-:W-:Y:S01]  /*1b80*/  UMOV UR4, URZ ;  /* 0x000000ff00047c82 */ /* 0x000fe20008000000 */
[----:B------:R-:W-:Y:S01]  /*1b90*/  IADD3 R5, PT, PT, R4, -UR5, R5 ;  /* 0x8000000504057c10 */ /* 0x000fe2000fffe005 */
[----:B------:R-:W-:Y:S01]  /*1ba0*/  IMAD.U32 R7, RZ, RZ, UR9 ;  /* 0x00000009ff077e24 */ /* 0x000fe2000f8e00ff */
[----:B------:R-:W-:Y:S01]  /*1bb0*/  UMOV UR10, UR8 ;  /* 0x00000008000a7c82 */ /* 0x000fe20008000000 */
[----:B------:R-:W-:-:S03]  /*1bc0*/  IMAD.X R0, RZ, RZ, UR9, P2 ;  /* 0x00000009ff007e24 */ /* 0x000fc600090e06ff */
[----:B------:R-:W-:Y:S02]  /*1bd0*/  ISETP.GT.U32.AND.EX P0, PT, R7, R26, PT, P0 ;  /* 0x0000001a0700720c */ /* 0x000fe40003f04100 */
[----:B0-----:R-:W-:-:S04]  /*1be0*/  LEA R8, P1, R9, UR12, 0x3 ;  /* 0x0000000c09087c11 */ /* 0x001fc8000f8218ff */
[----:B------:R-:W-:Y:S02]  /*1bf0*/  IADD3 R8, P2, PT, R8, 0x4000, RZ ;  /* 0x0000400008087810 */ /* 0x000fe40007f5e0ff */
[----:B------:R-:W-:Y:S01]  /*1c00*/  LEA.HI.X R9, R9, UR13, R0, 0x3, P1 ;  /* 0x0000000d09097c11 */ /* 0x000fe200088f1c00 */
[----:B------:R-:W-:Y:S01]  /*1c10*/  VIADD R0, R5, -UR7 ;  /* 0x8000000705007c36 */ /* 0x000fe20008000000 */
[----:B------:R-:W-:-:S03]  /*1c20*/  UMOV UR7, UR9 ;  /* 0x0000000900077c82 */ /* 0x000fc60008000000 */
[----:B------:R-:W-:Y:S01]  /*1c30*/  IMAD.X R9, RZ, RZ, R9, P2 ;  /* 0x000000ffff097224 */ /* 0x000fe200010e0609 */
[----:B------:R-:W-:Y:S06]  /*1c40*/  @P0 BRA `(.L_x_74) ;  /* 0x0000000000f40947 */ /* 0x000fec0003800000 */
[----:B------:R-:W0:Y:S01]  /*1c50*/  LDC.64 R2, c[0x0][0x3b8] ;  /* 0x0000ee00ff027b82 */ /* 0x000e220000000a00 */
[----:B------:R-:W1:Y:S01]  /*1c60*/  LDCU.64 UR12, c[0x0][0x380] ;  /* 0x00007000ff0c77ac */ /* 0x000e620008000a00 */
[----:B------:R-:W-:Y:S01]  /*1c70*/  NOP ;  /* 0x0000000000007918 */ /* 0x000fe20000000000 */
.L_x_75:
[----:B------:R-:W2:Y:S02]  /*1c80*/  S2R R4, SR_TID.X ;  /* 0x0000000000047919 */ /* 0x000ea40000002100 */
[----:B--2---:R-:W-:-:S05]  /*1c90*/  IADD3 R4, P0, PT, R4, UR8, RZ ;  /* 0x0000000804047c10 */ /* 0x004fca000ff1e0ff */
[----:B------:R-:W-:Y:S01]  /*1ca0*/  IMAD.X R5, RZ, RZ, UR9, P0 ;  /* 0x00000009ff057e24 */ /* 0x000fe200080e06ff */
[----:B-1----:R-:W-:-:S04]  /*1cb0*/  LEA R24, P0, R4, UR12, 0x3 ;  /* 0x0000000c04187c11 */ /* 0x002fc8000f8018ff */
[----:B------:R-:W-:-:S05]  /*1cc0*/  LEA.HI.X R25, R4, UR13, R5, 0x3, P0 ;  /* 0x0000000d04197c11 */ /* 0x000fca00080f1c05 */
[----:B------:R-:W2:Y:S04]  /*1cd0*/  LDG.E.64 R4, desc[UR14][R24.64] ;  /* 0x0000000e18047981 */ /* 0x000ea8000c1e1b00 */
[----:B------:R-:W3:Y:S04]  /*1ce0*/  LDG.E.64 R6, desc[UR14][R24.64+0x800] ;  /* 0x0008000e18067981 */ /* 0x000ee8000c1e1b00 */
[----:B------:R-:W4:Y:S04]  /*1cf0*/  LDG.E.64 R12, desc[UR14][R24.64+0x1000] ;  /* 0x0010000e180c7981 */ /* 0x000f28000c1e1b00 */
[----:B------:R-:W5:Y:S04]  /*1d00*/  LDG.E.64 R14, desc[UR14][R24.64+0x1800] ;  /* 0x0018000e180e7981 */ /* 0x000f68000c1e1b00 */
[----:B------:R-:W5:Y:S04]  /*1d10*/  LDG.E.64 R16, desc[UR14][R24.64+0x2000] ;  /* 0x0020000e18107981 */ /* 0x000f68000c1e1b00 */
[----:B------:R-:W5:Y:S04]  /*1d20*/  LDG.E.64 R18, desc[UR14][R24.64+0x2800] ;  /* 0x0028000e18127981 */ /* 0x000f68000c1e1b00 */
[----:B------:R-:W5:Y:S04]  /*1d30*/  LDG.E.64 R20, desc[UR14][R24.64+0x3000] ;  /* 0x0030000e18147981 */ /* 0x000f68000c1e1b00 */
[----:B------:R-:W5:Y:S01]  /*1d40*/  LDG.E.64 R22, desc[UR14][R24.64+0x3800] ;  /* 0x0038000e18167981 */ /* 0x000f62000c1e1b00 */
[----:B------:R-:W-:-:S02]  /*1d50*/  USHF.R.S32.HI UR11, URZ, 0x1f, UR5 ;  /* 0x0000001fff0b7899 */ /* 0x000fc40008011405 */
[----:B------:R-:W-:-:S04]  /*1d60*/  UIADD3 UR6, UP0, UPT, UR5, UR10, URZ ;  /* 0x0000000a05067290 */ /* 0x000fc8000ff1e0ff */
[----:B------:R-:W-:Y:S01]  /*1d70*/  UIADD3.X UR7, UPT, UPT, UR11, UR7, URZ, UP0, !UPT ;  /* 0x000000070b077290 */ /* 0x000fe200087fe4ff */
        /* <DEDUP_REMOVED lines=16> */
[----:B------:R-:W-:Y:S01]  /*1e80*/  FSEL R6, R18, R4, !P0 ;  /* 0x0000000412067208 */ /* 0x000fe20004000000 */
[----:B0-----:R-:W-:Y:S01]  /*1e90*/  IMAD.MOV.U32 R4, RZ, RZ, R2 ;  /* 0x000000ffff047224 */ /* 0x001fe200078e0002 */
[----:B------:R-:W-:-:S04]  /*1ea0*/  FSEL R7, R19, R5, !P0 ;  /* 0x0000000513077208 */ /* 0x000fc80004000000 */
[----:B------:R-:W-:Y:S02]  /*1eb0*/  IADD3 R5, P2, PT, R4, -UR8, RZ ;  /* 0x8000000804057c10 */ /* 0x000fe4000ff5e0ff */
[----:B------:R-:W-:-:S06]  /*1ec0*/  DSETP.GEU.AND P0, PT, R6, R20, PT ;  /* 0x000000140600722a */ /* 0x000fcc0003f0e000 */
[----:B------:R-:W-:Y:S02]  /*1ed0*/  FSEL R6, R20, R6, !P0 ;  /* 0x0000000614067208 */ /* 0x000fe40004000000 */
[----:B------:R-:W-:Y:S02]  /*1ee0*/  FSEL R7, R21, R7, !P0 ;  /* 0x0000000715077208 */ /* 0x000fe40004000000 */
[----:B------:R-:W-:Y:S02]  /*1ef0*/  ISETP.GE.U32.AND P0, PT, R5, UR5, PT ;  /* 0x0000000505007c0c */ /* 0x000fe4000bf06070 */
[----:B------:R-:W-:Y:S02]  /*1f00*/  IADD3.X R5, PT, PT, R3, ~UR9, RZ, P2, !PT ;  /* 0x8000000903057c10 */ /* 0x000fe400097fe4ff */
[----:B------:R-:W-:Y:S02]  /*1f10*/  DSETP.GEU.AND P1, PT, R6, R22, PT ;  /* 0x000000160600722a */ /* 0x000fe40003f2e000 */
[----:B------:R-:W-:-:S04]  /*1f20*/  ISETP.GE.U32.AND.EX P0, PT, R5, UR11, PT, P0 ;  /* 0x0000000b05007c0c */ /* 0x000fc8000bf06100 */
[----:B------:R-:W-:Y:S02]  /*1f30*/  FSEL R10, R22, R6, !P1 ;  /* 0x00000006160a7208 */ /* 0x000fe40004800000 */
[----:B------:R-:W-:-:S07]  /*1f40*/  FSEL R11, R23, R7, !P1 ;  /* 0x00000007170b7208 */ /* 0x000fce0004800000 */
[----:B------:R-:W-:Y:S05]  /*1f50*/  @!P0 BRA `(.L_x_73) ;  /* 0x0000000c00248947 */ /* 0x000fea0003800000 */
[----:B------:R-:W-:Y:S02]  /*1f60*/  UIADD3 UR8, UP0, UPT, UR5, UR8, URZ ;  /* 0x0000000805087290 */ /* 0x000fe4000ff1e0ff */
[----:B------:R-:W-:Y:S01]  /*1f70*/  IMAD.U32 R5, RZ, RZ, UR5 ;  /* 0x00000005ff057e24 */ /* 0x000fe2000f8e00ff */
[----:B------:R-:W-:Y:S01]  /*1f80*/  UIADD3 UR4, UPT, UPT, UR4, 0x1, URZ ;  /* 0x0000000104047890 */ /* 0x000fe2000fffe0ff */
[----:B------:R-:W-:Y:S01]  /*1f90*/  VIADD R0, R0, -UR5 ;  /* 0x8000000500007c36 */ /* 0x000fe20008000000 */
[----:B------:R-:W-:Y:S01]  /*1fa0*/  UIADD3.X UR9, UPT, UPT, UR11, UR9, URZ, UP0, !UPT ;  /* 0x000000090b097290 */ /* 0x000fe200087fe4ff */
[----:B------:R-:W-:Y:S01]  /*1fb0*/  IMAD.WIDE R8, R5, 0x8, R8 ;  /* 0x0000000805087825 */ /* 0x000fe200078e0208 */
[----:B------:R-:W-:Y:S01]  /*1fc0*/  ISETP.LT.U32.AND P0, PT, R27, UR8, PT ;  /* 0x000000081b007c0c */ /* 0x000fe2000bf01070 */
[----:B------:R-:W-:-:S03]  /*1fd0*/  UMOV UR10, UR6 ;  /* 0x00000006000a7c82 */ /* 0x000fc60008000000 */
[----:B------:R-:W-:-:S05]  /*1fe0*/  IMAD.U32 R7, RZ, RZ, UR9 ;  /* 0x00000009ff077e24 */ /* 0x000fca000f8e00ff */
[----:B------:R-:W-:-:S13]  /*1ff0*/  ISETP.GT.U32.AND.EX P0, PT, R7, R26, PT, P0 ;  /* 0x0000001a0700720c */ /* 0x000fda0003f04100 */
[----:B------:R-:W-:Y:S05]  /*2000*/  @!P0 BRA `(.L_x_75) ;  /* 0xfffffffc001c8947 */ /* 0x000fea000383ffff */
[----:B------:R-:W-:-:S05]  /*2010*/  UMOV UR6, UR5 ;  /* 0x0000000500067c82 */ /* 0x000fca0008000000 */
.L_x_74:
[----:B------:R-:W0:Y:S01]  /*2020*/  S2R R7, SR_TID.X ;  /* 0x0000000000077919 */ /* 0x000e220000002100 */
[C---:B------:R-:W-:Y:S01]  /*2030*/  VIADD R2, R4.reuse, -UR8 ;  /* 0x8000000804027c36 */ /* 0x040fe20008000000 */
[----:B------:R-:W-:Y:S01]  /*2040*/  ISETP.LE.U32.AND P1, PT, R4, UR8, PT ;  /* 0x0000000804007c0c */ /* 0x000fe2000bf23070 */
[----:B------:R-:W-:Y:S01]  /*2050*/  IMAD.U32 R6, RZ, RZ, UR9 ;  /* 0x00000009ff067e24 */ /* 0x000fe2000f8e00ff */
[----:B------:R-:W-:Y:S02]  /*2060*/  BSSY.RECONVERGENT B1, `(.L_x_73) ;  /* 0x00000b8000017945 */ /* 0x000fe40003800200 */
[----:B0-----:R-:W-:-:S04]  /*2070*/  ISETP.GE.AND P0, PT, R7, R2, PT ;  /* 0x000000020700720c */ /* 0x001fc80003f06270 */
[----:B------:R-:W-:-:S13]  /*2080*/  ISETP.GE.U32.OR.EX P0, PT, R6, R3, P0, P1 ;  /* 0x000000030600720c */ /* 0x000fda0000706510 */
[----:B------:R-:W-:Y:S05]  /*2090*/  @P0 BRA `(.L_x_76) ;  /* 0x0000000800d00947 */ /* 0x000fea0003800000 */
[----:B------:R-:W0:Y:S01]  /*20a0*/  LDC R2, c[0x0][0x3c0] ;  /* 0x0000f000ff027b82 */ /* 0x000e220000000800 */
[----:B------:R-:W-:Y:S01]  /*20b0*/  USHF.L.U32 UR5, UR16, 0xb, URZ ;  /* 0x0000000b10057899 */ /* 0x000fe200080006ff */
[----:B------:R-:W-:Y:S01]  /*20c0*/  LOP3.LUT R3, RZ, R7, RZ, 0x33, !PT ;  /* 0x00000007ff037212 */ /* 0x000fe200078e33ff */
[----:B------:R-:W-:Y:S02]  /*20d0*/  BSSY.RECONVERGENT B2, `(.L_x_77) ;  /* 0x0000055000027945 */ /* 0x000fe40003800200 */
[----:B------:R-:W-:-:S06]  /*20e0*/  UIADD3 UR5, UPT, UPT, UR5, UR6, URZ ;  /* 0x0000000605057290 */ /* 0x000fcc000fffe0ff */
[----:B------:R-:W-:Y:S01]  /*20f0*/  IADD3 R4, PT, PT, R4, -UR5, R3 ;  /* 0x8000000504047c10 */ /* 0x000fe2000fffe003 */
[----:B0-----:R-:W-:-:S04]  /*2100*/  IMAD R3, R2, UR4, RZ ;  /* 0x0000000402037c24 */ /* 0x001fc8000f8e02ff */
[----:B------:R-:W-:-:S05]  /*2110*/  IMAD R2, R3, -0x800, R4 ;  /* 0xfffff80003027824 */ /* 0x000fca00078e0204 */
[C---:B------:R-:W-:Y:S02]  /*2120*/  ISETP.GE.U32.AND P1, PT, R2.reuse, 0xf00, PT ;  /* 0x00000f000200780c */ /* 0x040fe40003f26070 */
[----:B------:R-:W-:Y:S01]  /*2130*/  LEA.HI R3, R2, 0x1, RZ, 0x18 ;  /* 0x0000000102037811 */ /* 0x000fe200078fc0ff */
[----:B------:R-:W-:-:S03]  /*2140*/  IMAD.MOV.U32 R2, RZ, RZ, R7 ;  /* 0x000000ffff027224 */ /* 0x000fc600078e0007 */
[----:B------:R-:W-:-:S04]  /*2150*/  LOP3.LUT R4, R3, 0xf, RZ, 0xc0, !PT ;  /* 0x0000000f03047812 */ /* 0x000fc800078ec0ff */
[----:B------:R-:W-:-:S03]  /*2160*/  ISETP.NE.AND P0, PT, R4, RZ, PT ;  /* 0x000000ff0400720c */ /* 0x000fc60003f05270 */
[----:B------:R-:W-:Y:S10]  /*2170*/  @!P1 BRA `(.L_x_78) ;  /* 0x0000000400289947 */ /* 0x000ff40003800000 */
[----:B------:R-:W-:-:S04]  /*2180*/  LEA.HI R2, R0, 0x1, RZ, 0x18 ;  /* 0x0000000100027811 */ /* 0x000fc800078fc0ff */
[----:B------:R-:W-:Y:S01]  /*2190*/  LOP3.LUT R5, R2, 0x1fffff0, RZ, 0xc0, !PT ;  /* 0x01fffff002057812 */ /* 0x000fe200078ec0ff */
[----:B------:R-:W-:-:S04]  /*21a0*/  IMAD.MOV.U32 R2, RZ, RZ, R7 ;  /* 0x000000ffff027224 */ /* 0x000fc800078e0007 */
[----:B------:R-:W-:-:S07]  /*21b0*/  IMAD.MOV R5, RZ, RZ, -R5 ;  /* 0x000000ffff057224 */ /* 0x000fce00078e0a05 */
.L_x_79:
        /* <DEDUP_REMOVED lines=8> */
[----:B--2---:R-:W-:-:S06]  /*2240*/  DSETP.GEU.AND P1, PT, R10, R6, PT ;  /* 0x000000060a00722a */ /* 0x004fcc0003f2e000 */
        /* <DEDUP_REMOVED lines=11> */
[----:B-----5:R-:W-:-:S06]  /*2300*/  DSETP.GEU.AND P1, PT, R10, R16, PT ;  /* 0x000000100a00722a */ /* 0x020fcc0003f2e000 */
[----:B------:R-:W-:Y:S02]  /*2310*/  FSEL R10, R16, R10, !P1 ;  /* 0x0000000a100a7208 */ /* 0x000fe40004800000 */
[----:B------:R-:W-:Y:S02]  /*2320*/  FSEL R11, R17, R11, !P1 ;  /* 0x0000000b110b7208 */ /* 0x000fe40004800000 */
[----:B------:R-:W5:Y:S04]  /*2330*/  LDG.E.64 R16, desc[UR14][R8.64+0x1800] ;  /* 0x0018000e08107981 */ /* 0x000f68000c1e1b00 */
[----:B------:R-:W-:-:S06]  /*2340*/  DSETP.GEU.AND P1, PT, R10, R14, PT ;  /* 0x0000000e0a00722a */ /* 0x000fcc0003f2e000 */
        /* <DEDUP_REMOVED lines=14> */
[----:B------:R0:W5:Y:S01]  /*2430*/  LDG.E.64 R24, desc[UR14][R8.64+0x3800] ;  /* 0x0038000e08187981 */ /* 0x000162000c1e1b00 */
        /* <DEDUP_REMOVED lines=30> */
.L_x_78:
[----:B------:R-:W-:Y:S05]  /*2620*/  BSYNC.RECONVERGENT B2 ;  /* 0x0000000000027941 */ /* 0x000fea0003800200 */
.L_x_77:
[----:B------:R-:W-:Y:S05]  /*2630*/  @!P0 BRA `(.L_x_76) ;  /* 0x0000000400688947 */ /* 0x000fea0003800000 */
[----:B------:R-:W-:Y:S01]  /*2640*/  ISETP.GE.U32.AND P1, PT, R4, 0x8, PT ;  /* 0x000000080400780c */ /* 0x000fe20003f26070 */
[----:B------:R-:W-:Y:S01]  /*2650*/  BSSY.RECONVERGENT B2, `(.L_x_80) ;  /* 0x0000029000027945 */ /* 0x000fe20003800200 */
[----:B------:R-:W-:-:S04]  /*2660*/  LOP3.LUT R24, R3, 0x7, RZ, 0xc0, !PT ;  /* 0x0000000703187812 */ /* 0x000fc800078ec0ff */
[----:B------:R-:W-:-:S07]  /*2670*/  ISETP.NE.AND P0, PT, R24, RZ, PT ;  /* 0x000000ff1800720c */ /* 0x000fce0003f05270 */
[----:B------:R-:W-:Y:S06]  /*2680*/  @!P1 BRA `(.L_x_81) ;  /* 0x0000000000949947 */ /* 0x000fec0003800000 */
[----:B------:R-:W-:-:S05]  /*2690*/  IADD3 R4, P1, PT, R2, UR8, RZ ;  /* 0x0000000802047c10 */ /* 0x000fca000ff3e0ff */
[----:B------:R-:W-:Y:S01]  /*26a0*/  IMAD.X R5, RZ, RZ, UR9, P1 ;  /* 0x00000009ff057e24 */ /* 0x000fe200088e06ff */
[----:B------:R-:W-:-:S04]  /*26b0*/  LEA R20, P1, R4, UR12, 0x3 ;  /* 0x0000000c04147c11 */ /* 0x000fc8000f8218ff */
        /* <DEDUP_REMOVED lines=9> */
[----:B------:R-:W-:Y:S01]  /*2750*/  VIADD R2, R2, 0x800 ;  /* 0x0000080002027836 */ /* 0x000fe20000000000 */
        /* <DEDUP_REMOVED lines=24> */
.L_x_81:
[----:B------:R-:W-:Y:S05]  /*28e0*/  BSYNC.RECONVERGENT B2 ;  /* 0x0000000000027941 */ /* 0x000fea0003800200 */
.L_x_80:
[----:B------:R-:W-:Y:S05]  /*28f0*/  @!P0 BRA `(.L_x_76) ;  /* 0x0000000000b88947 */ /* 0x000fea0003800000 */
[----:B------:R-:W-:Y:S01]  /*2900*/  ISETP.GE.U32.AND P1, PT, R24, 0x4, PT ;  /* 0x000000041800780c */ /* 0x000fe20003f26070 */
[----:B------:R-:W-:Y:S01]  /*2910*/  BSSY.RECONVERGENT B2, `(.L_x_82) ;  /* 0x0000018000027945 */ /* 0x000fe20003800200 */
[----:B------:R-:W-:-:S11]  /*2920*/  LOP3.LUT P0, RZ, R3, 0x3, RZ, 0xc0, !PT ;  /* 0x0000000303ff7812 */ /* 0x000fd6000780c0ff */
[----:B------:R-:W-:Y:S05]  /*2930*/  @!P1 BRA `(.L_x_83) ;  /* 0x0000000000549947 */ /* 0x000fea0003800000 */
[----:B------:R-:W-:-:S05]  /*2940*/  IADD3 R3, P1, PT, R2, UR8, RZ ;  /* 0x0000000802037c10 */ /* 0x000fca000ff3e0ff */
[----:B------:R-:W-:Y:S01]  /*2950*/  IMAD.X R6, RZ, RZ, UR9, P1 ;  /* 0x00000009ff067e24 */ /* 0x000fe200088e06ff */
[----:B------:R-:W-:-:S04]  /*2960*/  LEA R4, P1, R3, UR12, 0x3 ;  /* 0x0000000c03047c11 */ /* 0x000fc8000f8218ff */
[----:B------:R-:W-:-:S05]  /*2970*/  LEA.HI.X R5, R3, UR13, R6, 0x3, P1 ;  /* 0x0000000d03057c11 */ /* 0x000fca00088f1c06 */
[----:B------:R-:W2:Y:S04]  /*2980*/  LDG.E.64 R6, desc[UR14][R4.64] ;  /* 0x0000000e04067981 */ /* 0x000ea8000c1e1b00 */
[----:B------:R-:W3:Y:S04]  /*2990*/  LDG.E.64 R8, desc[UR14][R4.64+0x800] ;  /* 0x0008000e04087981 */ /* 0x000ee8000c1e1b00 */
[----:B------:R-:W4:Y:S04]  /*29a0*/  LDG.E.64 R12, desc[UR14][R4.64+0x1000] ;  /* 0x0010000e040c7981 */ /* 0x000f28000c1e1b00 */
        /* <DEDUP_REMOVED lines=13> */
[----:B------:R-:W-:-:S07]  /*2a80*/  FSEL R11, R15, R7, !P1 ;  /* 0x000000070f0b7208 */ /* 0x000fce0004800000 */
.L_x_83:
[----:B------:R-:W-:Y:S05]  /*2a90*/  BSYNC.RECONVERGENT B2 ;  /* 0x0000000000027941 */ /* 0x000fea0003800200 */
.L_x_82:
[----:B------:R-:W-:Y:S05]  /*2aa0*/  @!P0 BRA `(.L_x_76) ;  /* 0x00000000004c8947 */ /* 0x000fea0003800000 */
[----:B------:R-:W-:Y:S02]  /*2ab0*/  LOP3.LUT R0, R0, 0xffff, RZ, 0xc0, !PT ;  /* 0x0000ffff00007812 */ /* 0x000fe400078ec0ff */
[----:B------:R-:W-:Y:S02]  /*2ac0*/  IADD3 R2, P0, PT, R2, UR10, RZ ;  /* 0x0000000a02027c10 */ /* 0x000fe4000ff1e0ff */
[----:B------:R-:W-:Y:S02]  /*2ad0*/  LEA.HI R0, R0, 0x1, RZ, 0x18 ;  /* 0x0000000100007811 */ /* 0x000fe400078fc0ff */
[----:B------:R-:W-:Y:S01]  /*2ae0*/  LEA R4, P1, R2, UR12, 0x3 ;  /* 0x0000000c02047c11 */ /* 0x000fe2000f8218ff */
[----:B------:R-:W-:Y:S01]  /*2af0*/  IMAD.X R5, RZ, RZ, UR7, P0 ;  /* 0x00000007ff057e24 */ /* 0x000fe200080e06ff */
[----:B------:R-:W-:-:S04]  /*2b00*/  LOP3.LUT R0, R0, 0x3, RZ, 0xc0, !PT ;  /* 0x0000000300007812 */ /* 0x000fc800078ec0ff */
[----:B------:R-:W-:Y:S01]  /*2b10*/  LEA.HI.X R5, R2, UR13, R5, 0x3, P1 ;  /* 0x0000000d02057c11 */ /* 0x000fe200088f1c05 */
[----:B------:R-:W-:-:S07]  /*2b20*/  IMAD.MOV R0, RZ, RZ, -R0 ;  /* 0x000000ffff007224 */ /* 0x000fce00078e0a00 */
.L_x_84:
[----:B------:R-:W-:Y:S02]  /*2b30*/  IMAD.MOV.U32 R2, RZ, RZ, R4 ;  /* 0x000000ffff027224 */ /* 0x000fe400078e0004 */
[----:B------:R-:W-:-:S06]  /*2b40*/  IMAD.MOV.U32 R3, RZ, RZ, R5 ;  /* 0x000000ffff037224 */ /* 0x000fcc00078e0005 */
[----:B------:R-:W2:Y:S01]  /*2b50*/  LDG.E.64 R2, desc[UR14][R2.64] ;  /* 0x0000000e02027981 */ /* 0x000ea2000c1e1b00 */
[----:B------:R-:W-:Y:S01]  /*2b60*/  VIADD R0, R0, 0x1 ;  /* 0x0000000100007836 */ /* 0x000fe20000000000 */
[----:B------:R-:W-:-:S05]  /*2b70*/  IADD3 R4, P1, PT, R4, 0x800, RZ ;  /* 0x0000080004047810 */ /* 0x000fca0007f3e0ff */
[----:B------:R-:W-:Y:S01]  /*2b80*/  IMAD.X R5, RZ, RZ, R5, P1 ;  /* 0x000000ffff057224 */ /* 0x000fe200008e0605 */
[----:B--2---:R-:W-:-:S06]  /*2b90*/  DSETP.GEU.AND P0, PT, R10, R2, PT ;  /* 0x000000020a00722a */ /* 0x004fcc0003f0e000 */
[----:B------:R-:W-:Y:S02]  /*2ba0*/  FSEL R10, R2, R10, !P0 ;  /* 0x0000000a020a7208 */ /* 0x000fe40004000000 */
[----:B------:R-:W-:Y:S02]  /*2bb0*/  FSEL R11, R3, R11, !P0 ;  /* 0x0000000b030b7208 */ /* 0x000fe40004000000 */
[----:B------:R-:W-:-:S13]  /*2bc0*/  ISETP.NE.AND P0, PT, R0, RZ, PT ;  /* 0x000000ff0000720c */ /* 0x000fda0003f05270 */
[----:B------:R-:W-:Y:S05]  /*2bd0*/  @P0 BRA `(.L_x_84) ;  /* 0xfffffffc00d40947 */ /* 0x000fea000383ffff */
.L_x_76:
[----:B------:R-:W-:Y:S05]  /*2be0*/  BSYNC.RECONVERGENT B1 ;  /* 0x0000000000017941 */ /* 0x000fea0003800200 */
.L_x_73:
[----:B------:R-:W0:Y:S01]  /*2bf0*/  S2R R6, SR_LANEID ;  /* 0x0000000000067919 */ /* 0x000e220000000000 */
[----:B------:R-:W-:Y:S04]  /*2c00*/  SHFL.DOWN PT, R2, R10, 0x1, 0x1f ;  /* 0x08201f000a027f89 */ /* 0x000fe800000e0000 */
[----:B------:R-:W1:Y:S01]  /*2c10*/  SHFL.DOWN PT, R3, R11, 0x1, 0x1f ;  /* 0x08201f000b037f89 */ /* 0x000e6200000e0000 */
[----:B------:R-:W2:Y:S01]  /*2c20*/  S2R R9, SR_TID.X ;  /* 0x0000000000097919 */ /* 0x000ea20000002100 */
        /* <DEDUP_REMOVED lines=10> */
[----:B------:R-:W-:-:S02]  /*2cd0*/  @!P2 MOV R7, 0x400 ;  /* 0x000004000007a802 */ /* 0x000fc40000000f00 */
[----:B------:R-:W0:Y:S01]  /*2ce0*/  SHFL.DOWN PT, R3, R5, 0x2, 0x1f ;  /* 0x08401f0005037f89 */ /* 0x000e2200000e0000 */
[----:B------:R-:W1:Y:S02]  /*2cf0*/  @!P2 S2R R8, SR_CgaCtaId ;  /* 0x000000000008a919 */ /* 0x000e640000008800 */
[----:B0-----:R-:W-:-:S06]  /*2d00*/  DSETP.GEU.AND P0, PT, R4, R2, PT ;  /* 0x000000020400722a */ /* 0x001fcc0003f0e000 */
[----:B------:R-:W-:Y:S02]  /*2d10*/  @!P1 FSEL R0, R2, R0, !P0 ;  /* 0x0000000002009208 */ /* 0x000fe40004000000 */
[----:B------:R-:W-:Y:S02]  /*2d20*/  @!P1 FSEL R5, R3, R5, !P0 ;  /* 0x0000000503059208 */ /* 0x000fe40004000000 */
[----:B------:R-:W-:Y:S01]  /*2d30*/  ISETP.GT.AND P1, PT, R6, 0x1b, PT ;  /* 0x0000001b0600780c */ /* 0x000fe20003f24270 */
[----:B------:R-:W-:Y:S01]  /*2d40*/  SHFL.DOWN PT, R2, R0, 0x4, 0x1f ;  /* 0x08801f0000027f89 */ /* 0x000fe200000e0000 */
[----:B------:R-:W-:Y:S01]  /*2d50*/  IMAD.MOV.U32 R4, RZ, RZ, R0 ;  /* 0x000000ffff047224 */ /* 0x000fe200078e0000 */
[----:B-1----:R-:W-:Y:S02]  /*2d60*/  @!P2 LEA R7, R8, R7, 0x18 ;  /* 0x000000070807a211 */ /* 0x002fe400078ec0ff */
[----:B------:R-:W0:Y:S03]  /*2d70*/  SHFL.DOWN PT, R3, R5, 0x4, 0x1f ;  /* 0x08801f0005037f89 */ /* 0x000e2600000e0000 */
[----:B0-----:R-:W-:-:S06]  /*2d80*/  DSETP.GEU.AND P0, PT, R4, R2, PT ;  /* 0x000000020400722a */ /* 0x001fcc0003f0e000 */
[----:B------:R-:W-:Y:S02]  /*2d90*/  @!P1 FSEL R0, R2, R0, !P0 ;  /* 0x0000000002009208 */ /* 0x000fe40004000000 */
[----:B------:R-:W-:Y:S02]  /*2da0*/  @!P1 FSEL R5, R3, R5, !P0 ;  /* 0x0000000503059208 */ /* 0x000fe40004000000 */
[----:B------:R-:W-:Y:S01]  /*2db0*/  ISETP.GT.AND P1, PT, R6, 0x17, PT ;  /* 0x000000170600780c */ /* 0x000fe20003f24270 */
[----:B------:R-:W-:Y:S01]  /*2dc0*/  SHFL.DOWN PT, R2, R0, 0x8, 0x1f ;  /* 0x09001f0000027f89 */ /* 0x000fe200000e0000 */
[----:B------:R-:W-:-:S03]  /*2dd0*/  IMAD.MOV.U32 R4, RZ, RZ, R0 ;  /* 0x000000ffff047224 */ /* 0x000fc600078e0000 */
        /* <DEDUP_REMOVED lines=8> */
[----:B0-----:R-:W-:Y:S01]  /*2e60*/  DSETP.GEU.AND P0, PT, R4, R2, PT ;  /* 0x000000020400722a */ /* 0x001fe20003f0e000 */
[----:B--2---:R-:W-:-:S05]  /*2e70*/  @!P2 SHF.R.U32.HI R4, RZ, 0x2, R9 ;  /* 0x00000002ff04a819 */ /* 0x004fca0000011609 */
[----:B------:R-:W-:Y:S02]  /*2e80*/  FSEL R2, R2, R0, !P0 ;  /* 0x0000000002027208 */ /* 0x000fe40004000000 */
[----:B------:R-:W-:Y:S02]  /*2e90*/  FSEL R3, R3, R5, !P0 ;  /* 0x0000000503037208 */ /* 0x000fe40004000000 */
[----:B------:R-:W-:Y:S02]  /*2ea0*/  ISETP.NE.AND P0, PT, R9, RZ, PT ;  /* 0x000000ff0900720c */ /* 0x000fe40003f05270 */
[----:B------:R-:W-:Y:S02]  /*2eb0*/  @!P2 LOP3.LUT R4, R4, 0xf8, RZ, 0xc0, !PT ;  /* 0x000000f80404a812 */ /* 0x000fe400078ec0ff */
[----:B------:R-:W-:-:S03]  /*2ec0*/  FSEL R5, R5, R3, P1 ;  /* 0x0000000305057208 */ /* 0x000fc60000800000 */
[----:B------:R-:W-:Y:S01]  /*2ed0*/  @!P2 IMAD.IADD R7, R4, 0x1, R7 ;  /* 0x000000010407a824 */ /* 0x000fe200078e0207 */
[----:B------:R-:W-:-:S04]  /*2ee0*/  FSEL R4, R0, R2, P1 ;  /* 0x0000000200047208 */ /* 0x000fc80000800000 */
[----:B------:R0:W-:Y:S01]  /*2ef0*/  @!P2 STS.64 [R7+0x8], R2 ;  /* 0x000008020700a388 */ /* 0x0001e20000000a00 */
[----:B------:R-:W-:Y:S06]  /*2f00*/  BAR.SYNC.DEFER_BLOCKING 0x0 ;  /* 0x0000000000007b1d */ /* 0x000fec0000010000 */
[----:B------:R-:W-:Y:S05]  /*2f10*/  @P0 BRA `(.L_x_72) ;  /* 0x0000000000700947 */ /* 0x000fea0003800000 */
[----:B------:R-:W1:Y:S01]  /*2f20*/  S2UR UR5, SR_CgaCtaId ;  /* 0x00000000000579c3 */ /* 0x000e620000008800 */
[----:B------:R-:W-:Y:S02]  /*2f30*/  UMOV UR4, 0x400 ;  /* 0x0000040000047882 */ /* 0x000fe40000000000 */
[----:B-1----:R-:W-:-:S09]  /*2f40*/  ULEA UR4, UR5, UR4, 0x18 ;  /* 0x0000000405047291 */ /* 0x002fd2000f8ec0ff */
[----:B------:R-:W1:Y:S04]  /*2f50*/  LDS.128 R12, [UR4+0x10] ;  /* 0x00001004ff0c7984 */ /* 0x000e680008000c00 */
[----:B------:R-:W2:Y:S01]  /*2f60*/  LDS.128 R8, [UR4+0x20] ;  /* 0x00002004ff087984 */ /* 0x000ea20008000c00 */
[----:B-1----:R-:W-:-:S06]  /*2f70*/  DSETP.GEU.AND P1, PT, R4, R12, PT ;  /* 0x0000000c0400722a */ /* 0x002fcc0003f2e000 */
[----:B0-----:R-:W-:Y:S02]  /*2f80*/  FSEL R2, R12, R4, !P1 ;  /* 0x000000040c027208 */ /* 0x001fe40004800000 */
[----:B------:R-:W-:Y:S02]  /*2f90*/  FSEL R3, R13, R5, !P1 ;  /* 0x000000050d037208 */ /* 0x000fe40004800000 */
[----:B------:R-:W0:Y:S04]  /*2fa0*/  LDS.128 R4, [UR4+0x30] ;  /* 0x00003004ff047984 */ /* 0x000e280008000c00 */
[----:B------:R-:W-:-:S06]  /*2fb0*/  DSETP.GEU.AND P1, PT, R2, R14, PT ;  /* 0x0000000e0200722a */ /* 0x000fcc0003f2e000 */
[----:B------:R-:W-:Y:S02]  /*2fc0*/  FSEL R2, R14, R2, !P1 ;  /* 0x000000020e027208 */ /* 0x000fe40004800000 */
[----:B------:R-:W-:-:S06]  /*2fd0*/  FSEL R3, R15, R3, !P1 ;  /* 0x000000030f037208 */ /* 0x000fcc0004800000 */
[----:B--2---:R-:W-:-:S06]  /*2fe0*/  DSETP.GEU.AND P1, PT, R2, R8, PT ;  /* 0x000000080200722a */ /* 0x004fcc0003f2e000 */
        /* <DEDUP_REMOVED lines=15> */
.L_x_72:
[----:B------:R-:W-:Y:S05]  /*30e0*/  BSYNC.RECONVERGENT B0 ;  /* 0x0000000000007941 */ /* 0x000fea0003800200 */
.L_x_57:
[----:B------:R-:W-:Y:S05]  /*30f0*/  @P0 EXIT ;  /* 0x000000000000094d */ /* 0x000fea0003800000 */
[----:B------:R-:W2:Y:S02]  /*3100*/  LDCU.64 UR4, c[0x0][0x388] ;  /* 0x00007100ff0477ac */ /* 0x000ea40008000a00 */
[----:B--2---:R-:W-:-:S06]  /*3110*/  UIMAD.WIDE.U32 UR4, UR16, 0x8, UR4 ;  /* 0x00000008100478a5 */ /* 0x004fcc000f8e0004 */
[----:B0-----:R-:W-:Y:S02]  /*3120*/  IMAD.U32 R2, RZ, RZ, UR4 ;  /* 0x00000004ff027e24 */ /* 0x001fe4000f8e00ff */
[----:B------:R-:W-:-:S05]  /*3130*/  IMAD.U32 R3, RZ, RZ, UR5 ;  /* 0x00000005ff037e24 */ /* 0x000fca000f8e00ff */
[----:B------:R-:W-:Y:S01]  /*3140*/  STG.E.64 desc[UR14][R2.64], R4 ;  /* 0x0000000402007986 */ /* 0x000fe2000c101b0e */
[----:B------:R-:W-:Y:S05]  /*3150*/  EXIT ;  /* 0x000000000000794d */ /* 0x000fea0003800000 */
.L_x_85:
        /* <DEDUP_REMOVED lines=10> */
.L_x_240:


//--------------------- .text._ZN3cub18CUB_300001_SM_10006detail6reduce28DeviceReduceSingleTileKernelINS2_10policy_hubIdyN4cuda3__47maximumIdEEE10Policy1000EN6thrust24THRUST_300001_SM_1000_NS10device_ptrIdEEPdyS8_ddNS5_3std3__410__identityEEEvT0_T1_T2_T3_T4_T6_ --------------------------
	.section	.text._ZN3cub18CUB_300001_SM_10006detail6reduce28DeviceReduceSingleTileKernelINS2_10policy_hubIdyN4cuda3__47maximumIdEEE10Policy1000EN6thrust24THRUST_300001_SM_1000_NS10device_ptrIdEEPdyS8_ddNS5_3std3__410__identityEEEvT0_T1_T2_T3_T4_T6_,"ax",@progbits
	.align	128
        .global         _ZN3cub18CUB_300001_SM_10006detail6reduce28DeviceReduceSingleTileKernelINS2_10policy_hubIdyN4cuda3__47maximumIdEEE10Policy1000EN6thrust24THRUST_300001_SM_1000_NS10device_ptrIdEEPdyS8_ddNS5_3std3__410__identityEEEvT0_T1_T2_T3_T4_T6_
        .type           _ZN3cub18CUB_300001_SM_10006detail6reduce28DeviceReduceSingleTileKernelINS2_10policy_hubIdyN4cuda3__47maximumIdEEE10Policy1000EN6thrust24THRUST_300001_SM_1000_NS10device_ptrIdEEPdyS8_ddNS5_3std3__410__identityEEEvT0_T1_T2_T3_T4_T6_,@function
        .size           _ZN3cub18CUB_300001_SM_10006detail6reduce28DeviceReduceSingleTileKernelINS2_10policy_hubIdyN4cuda3__47maximumIdEEE10Policy1000EN6thrust24THRUST_300001_SM_1000_NS10device_ptrIdEEPdyS8_ddNS5_3std3__410__identityEEEvT0_T1_T2_T3_T4_T6_,(.L_x_241 - _ZN3cub18CUB_300001_SM_10006detail6reduce28DeviceReduceSingleTileKernelINS2_10policy_hubIdyN4cuda3__47maximumIdEEE10Policy1000EN6thrust24THRUST_300001_SM_1000_NS10device_ptrIdEEPdyS8_ddNS5_3std3__410__identityEEEvT0_T1_T2_T3_T4_T6_)
        .other          _ZN3cub18CUB_300001_SM_10006detail6reduce28DeviceReduceSingleTileKernelINS2_10policy_hubIdyN4cuda3__47maximumIdEEE10Policy1000EN6thrust24THRUST_300001_SM_1000_NS10device_ptrIdEEPdyS8_ddNS5_3std3__410__identityEEEvT0_T1_T2_T3_T4_T6_,@"STO_CUDA_ENTRY STV_DEFAULT"
_ZN3cub18CUB_300001_SM_10006detail6reduce28DeviceReduceSingleTileKernelINS2_10policy_hubIdyN4cuda3__47maximumIdEEE10Policy1000EN6thrust24THRUST_300001_SM_1000_NS10device_ptrIdEEPdyS8_ddNS5_3std3__410__identityEEEvT0_T1_T2_T3_T4_T6_:
.text._ZN3cub18CUB_300001_SM_10006detail6reduce28DeviceReduceSingleTileKernelINS2_10policy_hubIdyN4cuda3__47maximumIdEEE10Policy1000EN6thrust24THRUST_300001_SM_1000_NS10device_ptrIdEEPdyS8_ddNS5_3std3__410__identityEEEvT0_T1_T2_T3_T4_T6_:
[----:B------:R-:W-:Y:S01]  /*0000*/  LDC R1, c[0x0][0x37c] ;  /* 0x0000df00ff017b82 */ /* 0x000fe20000000800 */
[----:B------:R-:W0:Y:S01]  /*0010*/  LDCU.64 UR4, c[0x0][0x390] ;  /* 0x00007200ff0477ac */ /* 0x000e220008000a00 */
[----:B------:R-:W1:Y:S01]  /*0020*/  LDCU.64 UR6, c[0x0][0x358] ;  /* 0x00006b00ff0677ac */ /* 0x000e620008000a00 */
[----:B0-----:R-:W-:Y:S02]  /*0030*/  IMAD.U32 R8, RZ, RZ, UR4 ;  /* 0x00000004ff087e24 */ /* 0x001fe4000f8e00ff */
[----:B------:R-:W-:-:S03]  /*0040*/  IMAD.U32 R9, RZ, RZ, UR5 ;  /* 0x00000005ff097e24 */ /* 0x000fc6000f8e00ff */
[----:B------:R-:W-:-:S04]  /*0050*/  ISETP.NE.U32.AND P0, PT, R8, RZ, PT ;  /* 0x000000ff0800720c */ /* 0x000fc80003f05070 */
[----:B------:R-:W-:-:S13]  /*0060*/  ISETP.NE.AND.EX P0, PT, R9, RZ, PT, P0 ;  /* 0x000000ff0900720c */ /* 0x000fda0003f05300 */
        /* <DEDUP_REMOVED lines=8> */
.L_x_86:
[----:B------:R-:W-:Y:S01]  /*00f0*/  ISETP.GT.U32.AND P0, PT, R8, 0x7ff, PT ;  /* 0x000007ff0800780c */ /* 0x000fe20003f04070 */
[----:B------:R-:W-:Y:S03]  /*0100*/  BSSY.RECONVERGENT B0, `(.L_x_87) ;  /* 0x00002df000007945 */ /* 0x000fe60003800200 */
[----:B------:R-:W-:-:S13]  /*0110*/  ISETP.GT.U32.AND.EX P0, PT, R9, RZ, PT, P0 ;  /* 0x000000ff0900720c */ /* 0x000fda0003f04100 */
[----:B------:R-:W-:Y:S05]  /*0120*/  @P0 BRA `(.L_x_88) ;  /* 0x0000001400f40947 */ /* 0x000fea0003800000 */
[----:B------:R-:W0:Y:S01]  /*0130*/  S2R R0, SR_TID.X ;  /* 0x0000000000007919 */ /* 0x000e220000002100 */
[----:B------:R-:W-:Y:S01]  /*0140*/  BSSY.RECONVERGENT B1, `(.L_x_89) ;  /* 0x0000009000017945 */ /* 0x000fe20003800200 */
[----:B------:R-:W-:Y:S02]  /*0150*/  CS2R R4, SRZ ;  /* 0x0000000000047805 */ /* 0x000fe4000001ff00 */
[----:B0-----:R-:W-:Y:S01]  /*0160*/  ISETP.GE.U32.AND P0, PT, R0, R8, PT ;  /* 0x000000080000720c */ /* 0x001fe20003f06070 */
[----:B------:R-:W-:-:S12]  /*0170*/  IMAD.MOV.U32 R2, RZ, RZ, R0 ;  /* 0x000000ffff027224 */ /* 0x000fd800078e0000 */
[----:B------:R-:W-:Y:S05]  /*0180*/  @P0 BRA `(.L_x_90) ;  /* 0x0000000000100947 */ /* 0x000fea0003800000 */
[----:B------:R-:W0:Y:S02]  /*0190*/  LDC.64 R4, c[0x0][0x380] ;  /* 0x0000e000ff047b82 */ /* 0x000e240000000a00 */
[----:B0-----:R-:W-:-:S06]  /*01a0*/  IMAD.WIDE.U32 R4, R0, 0x8, R4 ;  /* 0x0000000800047825 */ /* 0x001fcc00078e0004 */
[----:B------:R-:W5:Y:S01]  /*01b0*/  LDG.E.64 R4, desc[UR6][R4.64] ;  /* 0x0000000604047981 */ /* 0x000f62000c1e1b00 */
[----:B------:R-:W-:-:S07]  /*01c0*/  VIADD R2, R0, 0x100 ;  /* 0x0000010000027836 */ /* 0x000fce0000000000 */
.L_x_90:
[----:B------:R-:W-:Y:S05]  /*01d0*/  BSYNC.RECONVERGENT B1 ;  /* 0x0000000000017941 */ /* 0x000fea0003800200 */
.L_x_89:
[----:B------:R-:W-:Y:S01]  /*01e0*/  ISETP.GE.U32.AND P0, PT, R2, R8, PT ;  /* 0x000000080200720c */ /* 0x000fe20003f06070 */
[----:B------:R-:W-:-:S12]  /*01f0*/  BSSY.RECONVERGENT B1, `(.L_x_91) ;  /* 0x00000a7000017945 */ /* 0x000fd80003800200 */
[----:B------:R-:W-:Y:S05]  /*0200*/  @P0 BRA `(.L_x_92) ;  /* 0x0000000800940947 */ /* 0x000fea0003800000 */
[----:B------:R-:W-:Y:S01]  /*0210*/  LOP3.LUT R3, RZ, R2, RZ, 0x33, !PT ;  /* 0x00000002ff037212 */ /* 0x000fe200078e33ff */
[----:B------:R-:W-:Y:S04]  /*0220*/  BSSY.RECONVERGENT B2, `(.L_x_93) ;  /* 0x0000053000027945 */ /* 0x000fe80003800200 */
[----:B------:R-:W-:-:S05]  /*0230*/  IMAD.IADD R6, R3, 0x1, R8 ;  /* 0x0000000103067824 */ /* 0x000fca00078e0208 */
[C---:B------:R-:W-:Y:S02]  /*0240*/  ISETP.GE.U32.AND P1, PT, R6.reuse, 0xf00, PT ;  /* 0x00000f000600780c */ /* 0x040fe40003f26070 */
[----:B------:R-:W-:-:S04]  /*0250*/  LEA.HI R3, R6, 0x1, RZ, 0x18 ;  /* 0x0000000106037811 */ /* 0x000fc800078fc0ff */
[----:B------:R-:W-:-:S04]  /*0260*/  LOP3.LUT R43, R3, 0xf, RZ, 0xc0, !PT ;  /* 0x0000000f032b7812 */ /* 0x000fc800078ec0ff */
[----:B------:R-:W-:-:S03]  /*0270*/  ISETP.NE.AND P0, PT, R43, RZ, PT ;  /* 0x000000ff2b00720c */ /* 0x000fc60003f05270 */
[----:B------:R-:W-:Y:S10]  /*0280*/  @!P1 BRA `(.L_x_94) ;  /* 0x0000000400309947 */ /* 0x000ff40003800000 */
[----:B------:R-:W0:Y:S01]  /*0290*/  LDC.64 R6, c[0x0][0x380] ;  /* 0x0000e000ff067b82 */ /* 0x000e220000000a00 */
[----:B------:R-:W-:-:S05]  /*02a0*/  LOP3.LUT R42, R3, 0x1fffff0, RZ, 0xc0, !PT ;  /* 0x01fffff0032a7812 */ /* 0x000fca00078ec0ff */
[----:B------:R-:W-:Y:S02]  /*02b0*/  IMAD.MOV R42, RZ, RZ, -R42 ;  /* 0x000000ffff2a7224 */ /* 0x000fe400078e0a2a */
[----:B0-----:R-:W-:-:S03]  /*02c0*/  IMAD.WIDE.U32 R6, R2, 0x8, R6 ;  /* 0x0000000802067825 */ /* 0x001fc600078e0006 */
[----:B------:R-:W-:-:S05]  /*02d0*/  IADD3 R6, P1, PT, R6, 0x4000, RZ ;  /* 0x0000400006067810 */ /* 0x000fca0007f3e0ff */
[----:B------:R-:W-:-:S08]  /*02e0*/  IMAD.X R7, RZ, RZ, R7, P1 ;  /* 0x000000ffff077224 */ /* 0x000fd000008e0607 */
.L_x_95:
[----:B------:R-:W2:Y:S04]  /*02f0*/  LDG.E.64 R10, desc[UR6][R6.64+-0x4000] ;  /* 0xffc00006060a7981 */ /* 0x000ea8000c1e1b00 */
[----:B------:R-:W3:Y:S04]  /*0300*/  LDG.E.64 R12, desc[UR6][R6.64+-0x3800] ;  /* 0xffc80006060c7981 */ /* 0x000ee8000c1e1b00 */
[----:B------:R-:W4:Y:S04]  /*0310*/  LDG.E.64 R14, desc[UR6][R6.64+-0x3000] ;  /* 0xffd00006060e7981 */ /* 0x000f28000c1e1b00 */
        /* <DEDUP_REMOVED lines=12> */
[----:B------:R0:W4:Y:S01]  /*03e0*/  LDG.E.64 R40, desc[UR6][R6.64+0x3800] ;  /* 0x0038000606287981 */ /* 0x000122000c1e1b00 */
[----:B------:R-:W-:-:S02]  /*03f0*/  VIADD R42, R42, 0x10 ;  /* 0x000000102a2a7836 */ /* 0x000fc40000000000 */
[----:B------:R-:W-:-:S03]  /*0400*/  VIADD R2, R2, 0x1000 ;  /* 0x0000100002027836 */ /* 0x000fc60000000000 */
[----:B------:R-:W-:Y:S02]  /*0410*/  ISETP.NE.AND P2, PT, R42, RZ, PT ;  /* 0x000000ff2a00720c */ /* 0x000fe40003f45270 */
[----:B0-----:R-:W-:-:S05]  /*0420*/  IADD3 R6, P3, PT, R6, 0x8000, RZ ;  /* 0x0000800006067810 */ /* 0x001fca0007f7e0ff */
[----:B------:R-:W-:Y:S01]  /*0430*/  IMAD.X R7, RZ, RZ, R7, P3 ;  /* 0x000000ffff077224 */ /* 0x000fe200018e0607 */
        /* <DEDUP_REMOVED lines=49> */
.L_x_94:
[----:B------:R-:W-:Y:S05]  /*0750*/  BSYNC.RECONVERGENT B2 ;  /* 0x0000000000027941 */ /* 0x000fea0003800200 */
.L_x_93:
[----:B------:R-:W-:Y:S05]  /*0760*/  @!P0 BRA `(.L_x_92) ;  /* 0x00000004003c8947 */ /* 0x000fea0003800000 */
[----:B------:R-:W-:Y:S01]  /*0770*/  ISETP.GE.U32.AND P1, PT, R43, 0x8, PT ;  /* 0x000000082b00780c */ /* 0x000fe20003f26070 */
[----:B------:R-:W-:Y:S01]  /*0780*/  BSSY.RECONVERGENT B2, `(.L_x_96) ;  /* 0x0000027000027945 */ /* 0x000fe20003800200 */
[----:B------:R-:W-:-:S04]  /*0790*/  LOP3.LUT R26, R3, 0x7, RZ, 0xc0, !PT ;  /* 0x00000007031a7812 */ /* 0x000fc800078ec0ff */
[----:B------:R-:W-:-:S07]  /*07a0*/  ISETP.NE.AND P0, PT, R26, RZ, PT ;  /* 0x000000ff1a00720c */ /* 0x000fce0003f05270 */
[----:B------:R-:W-:Y:S06]  /*07b0*/  @!P1 BRA `(.L_x_97) ;  /* 0x00000000008c9947 */ /* 0x000fec0003800000 */
[----:B------:R-:W0:Y:S02]  /*07c0*/  LDC.64 R10, c[0x0][0x380] ;  /* 0x0000e000ff0a7b82 */ /* 0x000e240000000a00 */
[----:B0-----:R-:W-:-:S05]  /*07d0*/  IMAD.WIDE R10, R2, 0x8, R10 ;  /* 0x00000008020a7825 */ /* 0x001fca00078e020a */
        /* <DEDUP_REMOVED lines=33> */
.L_x_97:
[----:B------:R-:W-:Y:S05]  /*09f0*/  BSYNC.RECONVERGENT B2 ;  /* 0x0000000000027941 */ /* 0x000fea0003800200 */
.L_x_96:
        /* <DEDUP_REMOVED lines=25> */
.L_x_99:
[----:B------:R-:W-:Y:S05]  /*0b90*/  BSYNC.RECONVERGENT B2 ;  /* 0x0000000000027941 */ /* 0x000fea0003800200 */
.L_x_98:
[----:B------:R-:W-:Y:S05]  /*0ba0*/  @!P0 BRA `(.L_x_92) ;  /* 0x00000000002c8947 */ /* 0x000fea0003800000 */
[----:B------:R-:W0:Y:S01]  /*0bb0*/  LDC.64 R10, c[0x0][0x380] ;  /* 0x0000e000ff0a7b82 */ /* 0x000e220000000a00 */
[----:B------:R-:W-:-:S07]  /*0bc0*/  IMAD.MOV R3, RZ, RZ, -R3 ;  /* 0x000000ffff037224 */ /* 0x000fce00078e0a03 */
.L_x_100:
[----:B0-----:R-:W-:-:S06]  /*0bd0*/  IMAD.WIDE R6, R2, 0x8, R10 ;  /* 0x0000000802067825 */ /* 0x001fcc00078e020a */
        /* <DEDUP_REMOVED lines=8> */
.L_x_92:
[----:B------:R-:W-:Y:S05]  /*0c60*/  BSYNC.RECONVERGENT B1 ;  /* 0x0000000000017941 */ /* 0x000fea0003800200 */
.L_x_91:
[----:B------:R-:W-:-:S04]  /*0c70*/  ISETP.GE.U32.AND P0, PT, R8, 0x100, PT ;  /* 0x000001000800780c */ /* 0x000fc80003f06070 */
[----:B------:R-:W-:-:S13]  /*0c80*/  ISETP.GE.U32.AND.EX P0, PT, R9, RZ, PT, P0 ;  /* 0x000000ff0900720c */ /* 0x000fda0003f06100 */
        /* <DEDUP_REMOVED lines=17> */
[----:B------:R-:W1:Y:S04]  /*0da0*/  @!P2 S2R R7, SR_CgaCtaId ;  /* 0x000000000007a919 */ /* 0x000e680000008800 */
        /* <DEDUP_REMOVED lines=19> */
[----:B------:R-:W-:-:S03]  /*0ee0*/  @!P0 FSEL R11, R3, R11, !P1 ;  /* 0x0000000b030b8208 */ /* 0x000fc60004800000 */
[----:B------:R-:W-:Y:S01]  /*0ef0*/  SHFL.DOWN PT, R2, R9, 0x10, 0x1f ;  /* 0x0a001f0009027f89 */ /* 0x000fe200000e0000 */
[----:B------:R-:W-:Y:S02]  /*0f00*/  IMAD.MOV.U32 R4, RZ, RZ, R9 ;  /* 0x000000ffff047224 */ /* 0x000fe400078e0009 */
[----:B------:R-:W-:Y:S01]  /*0f10*/  IMAD.MOV.U32 R5, RZ, RZ, R11 ;  /* 0x000000ffff057224 */ /* 0x000fe200078e000b */
[----:B------:R-:W0:Y:S05]  /*0f20*/  SHFL.DOWN PT, R3, R11, 0x10, 0x1f ;  /* 0x0a001f000b037f89 */ /* 0x000e2a00000e0000 */
[----:B0-----:R-:W-:Y:S01]  /*0f30*/  DSETP.GEU.AND P0, PT, R4, R2, PT ;  /* 0x000000020400722a */ /* 0x001fe20003f0e000 */
[----:B------:R-:W-:-:S04]  /*0f40*/  @!P2 SHF.R.U32.HI R4, RZ, 0x2, R0 ;  /* 0x00000002ff04a819 */ /* 0x000fc80000011600 */
[----:B------:R-:W-:Y:S02]  /*0f50*/  @!P2 LOP3.LUT R6, R4, 0xf8, RZ, 0xc0, !PT ;  /* 0x000000f80406a812 */ /* 0x000fe400078ec0ff */
[----:B------:R-:W-:Y:S02]  /*0f60*/  FSEL R4, R2, R9, !P0 ;  /* 0x0000000902047208 */ /* 0x000fe40004000000 */
[----:B------:R-:W-:Y:S01]  /*0f70*/  FSEL R5, R3, R11, !P0 ;  /* 0x0000000b03057208 */ /* 0x000fe20004000000 */
[----:B------:R-:W-:Y:S01]  /*0f80*/  @!P2 IMAD.IADD R7, R6, 0x1, R7 ;  /* 0x000000010607a824 */ /* 0x000fe200078e0207 */
[----:B------:R-:W-:-:S04]  /*0f90*/  ISETP.GT.AND P0, PT, R8, 0xf, PT ;  /* 0x0000000f0800780c */ /* 0x000fc80003f04270 */
[----:B------:R1:W-:Y:S01]  /*0fa0*/  @!P2 STS.64 [R7+0x8], R4 ;  /* 0x000008040700a388 */ /* 0x0003e20000000a00 */
[----:B------:R-:W-:Y:S01]  /*0fb0*/  BAR.SYNC.DEFER_BLOCKING 0x0 ;  /* 0x0000000000007b1d */ /* 0x000fe20000010000 */
[----:B------:R-:W-:Y:S02]  /*0fc0*/  ISETP.NE.AND P2, PT, R0, RZ, PT ;  /* 0x000000ff0000720c */ /* 0x000fe40003f45270 */
[----:B------:R-:W-:Y:S02]  /*0fd0*/  FSEL R2, R9, R4, P0 ;  /* 0x0000000409027208 */ /* 0x000fe40000000000 */
[----:B------:R-:W-:-:S09]  /*0fe0*/  FSEL R3, R11, R5, P0 ;  /* 0x000000050b037208 */ /* 0x000fd20000000000 */
[----:B-1----:R-:W-:Y:S05]  /*0ff0*/  @P2 BRA `(.L_x_102) ;  /* 0x0000001c00bc2947 */ /* 0x002fea0003800000 */
[----:B------:R-:W0:Y:S01]  /*1000*/  S2UR UR5, SR_CgaCtaId ;  /* 0x00000000000579c3 */ /* 0x000e220000008800 */
[----:B------:R-:W-:Y:S02]  /*1010*/  UMOV UR4, 0x400 ;  /* 0x0000040000047882 */ /* 0x000fe40000000000 */
[----:B0-----:R-:W-:-:S09]  /*1020*/  ULEA UR4, UR5, UR4, 0x18 ;  /* 0x0000000405047291 */ /* 0x001fd2000f8ec0ff */
[----:B------:R-:W0:Y:S04]  /*1030*/  LDS.128 R4, [UR4+0x10] ;  /* 0x00001004ff047984 */ /* 0x000e280008000c00 */
[----:B------:R-:W1:Y:S04]  /*1040*/  LDS.128 R8, [UR4+0x20] ;  /* 0x00002004ff087984 */ /* 0x000e680008000c00 */
[----:B------:R-:W2:Y:S01]  /*1050*/  LDS.128 R12, [UR4+0x30] ;  /* 0x00003004ff0c7984 */ /* 0x000ea20008000c00 */
        /* <DEDUP_REMOVED lines=8> */
[----:B------:R-:W-:Y:S02]  /*10e0*/  FSEL R5, R9, R3, !P0 ;  /* 0x0000000309057208 */ /* 0x000fe40004000000 */
[----:B------:R-:W0:Y:S04]  /*10f0*/  LDS.64 R2, [UR4+0x40] ;  /* 0x00004004ff027984 */ /* 0x000e280008000a00 */
[----:B------:R-:W-:-:S06]  /*1100*/  DSETP.GEU.AND P0, PT, R4, R10, PT ;  /* 0x0000000a0400722a */ /* 0x000fcc0003f0e000 */
[----:B------:R-:W-:Y:S02]  /*1110*/  FSEL R4, R10, R4, !P0 ;  /* 0x000000040a047208 */ /* 0x000fe40004000000 */
[----:B------:R-:W-:-:S06]  /*1120*/  FSEL R5, R11, R5, !P0 ;  /* 0x000000050b057208 */ /* 0x000fcc0004000000 */
[----:B--2---:R-:W-:-:S06]  /*1130*/  DSETP.GEU.AND P0, PT, R4, R12, PT ;  /* 0x0000000c0400722a */ /* 0x004fcc0003f0e000 */
[----:B------:R-:W-:Y:S02]  /*1140*/  FSEL R4, R12, R4, !P0 ;  /* 0x000000040c047208 */ /* 0x000fe40004000000 */
[----:B------:R-:W-:-:S06]  /*1150*/  FSEL R5, R13, R5, !P0 ;  /* 0x000000050d057208 */ /* 0x000fcc0004000000 */
[----:B------:R-:W-:-:S06]  /*1160*/  DSETP.GEU.AND P0, PT, R4, R14, PT ;  /* 0x0000000e0400722a */ /* 0x000fcc0003f0e000 */
[----:B------:R-:W-:Y:S02]  /*1170*/  FSEL R4, R14, R4, !P0 ;  /* 0x000000040e047208 */ /* 0x000fe40004000000 */
[----:B------:R-:W-:-:S06]  /*1180*/  FSEL R5, R15, R5, !P0 ;  /* 0x000000050f057208 */ /* 0x000fcc0004000000 */
[----:B0-----:R-:W-:-:S06]  /*1190*/  DSETP.GEU.AND P0, PT, R4, R2, PT ;  /* 0x000000020400722a */ /* 0x001fcc0003f0e000 */
[----:B------:R-:W-:Y:S02]  /*11a0*/  FSEL R2, R2, R4, !P0 ;  /* 0x0000000402027208 */ /* 0x000fe40004000000 */
[----:B------:R-:W-:Y:S01]  /*11b0*/  FSEL R3, R3, R5, !P0 ;  /* 0x0000000503037208 */ /* 0x000fe20004000000 */
[----:B------:R-:W-:Y:S06]  /*11c0*/  BRA `(.L_x_102) ;  /* 0x0000001c00487947 */ /* 0x000fec0003800000 */
.L_x_101:
[----:B------:R-:W-:Y:S01]  /*11d0*/  LOP3.LUT R2, R0, 0x3e0, RZ, 0xc0, !PT ;  /* 0x000003e000027812 */ /* 0x000fe200078ec0ff */
[----:B------:R-:W0:Y:S03]  /*11e0*/  S2R R12, SR_LANEID ;  /* 0x00000000000c7919 */ /* 0x000e260000000000 */
[----:B------:R-:W-:Y:S01]  /*11f0*/  LOP3.LUT R7, RZ, R2, RZ, 0x33, !PT ;  /* 0x00000002ff077212 */ /* 0x000fe200078e33ff */
[----:B------:R-:W-:-:S04]  /*1200*/  VIADD R3, R2, 0x20 ;  /* 0x0000002002037836 */ /* 0x000fc80000000000 */
[----:B------:R-:W-:Y:S01]  /*1210*/  IMAD.IADD R7, R7, 0x1, R8 ;  /* 0x0000000107077824 */ /* 0x000fe200078e0208 */
[----:B------:R-:W-:-:S04]  /*1220*/  ISETP.GT.U32.AND P0, PT, R3, R8, PT ;  /* 0x000000080300720c */ /* 0x000fc80003f04070 */
        /* <DEDUP_REMOVED lines=29> */
[C---:B------:R-:W-:Y:S02]  /*1400*/  ISETP.NE.AND P0, PT, R12.reuse, RZ, PT ;  /* 0x000000ff0c00720c */ /* 0x040fe40003f05270 */
[----:B------:R-:W0:Y:S11]  /*1410*/  SHFL.DOWN PT, R3, R5, 0x8, R7 ;  /* 0x0900000005037989 */ /* 0x000e3600000e0007 */
[----:B------:R-:W1:Y:S01]  /*1420*/  @!P0 S2R R11, SR_CgaCtaId ;  /* 0x00000000000b8919 */ /* 0x000e620000008800 */
[----:B------:R-:W-:Y:S01]  /*1430*/  @!P0 MOV R6, 0x400 ;  /* 0x0000040000068802 */ /* 0x000fe20000000f00 */
[----:B0-----:R-:W-:Y:S01]  /*1440*/  DSETP.GEU.AND P2, PT, R4, R2, PT ;  /* 0x000000020400722a */ /* 0x001fe20003f4e000 */
[----:B------:R-:W-:-:S05]  /*1450*/  VIADD R4, R12, 0x10 ;  /* 0x000000100c047836 */ /* 0x000fca0000000000 */
[----:B------:R-:W-:Y:S02]  /*1460*/  @!P1 FSEL R10, R2, R10, !P2 ;  /* 0x0000000a020a9208 */ /* 0x000fe40005000000 */
[----:B------:R-:W-:Y:S02]  /*1470*/  @!P1 FSEL R5, R3, R5, !P2 ;  /* 0x0000000503059208 */ /* 0x000fe40005000000 */
[----:B------:R-:W-:Y:S01]  /*1480*/  ISETP.GT.AND P1, PT, R4, R7, PT ;  /* 0x000000070400720c */ /* 0x000fe20003f24270 */
[----:B------:R-:W-:Y:S01]  /*1490*/  SHFL.DOWN PT, R2, R10, 0x10, R7 ;  /* 0x0a0000000a027989 */ /* 0x000fe200000e0007 */
[----:B------:R-:W-:-:S03]  /*14a0*/  IMAD.MOV.U32 R4, RZ, RZ, R10 ;  /* 0x000000ffff047224 */ /* 0x000fc600078e000a */
[----:B------:R-:W0:Y:S01]  /*14b0*/  SHFL.DOWN PT, R3, R5, 0x10, R7 ;  /* 0x0a00000005037989 */ /* 0x000e2200000e0007 */
[----:B-1----:R-:W-:Y:S02]  /*14c0*/  @!P0 LEA R11, R11, R6, 0x18 ;  /* 0x000000060b0b8211 */ /* 0x002fe400078ec0ff */
[----:B0-----:R-:W-:Y:S01]  /*14d0*/  DSETP.GEU.AND P2, PT, R4, R2, PT ;  /* 0x000000020400722a */ /* 0x001fe20003f4e000 */
[----:B------:R-:W-:-:S05]  /*14e0*/  @!P0 SHF.R.U32.HI R4, RZ, 0x2, R0 ;  /* 0x00000002ff048819 */ /* 0x000fca0000011600 */
[----:B------:R-:W-:Y:S02]  /*14f0*/  @!P1 FSEL R10, R2, R10, !P2 ;  /* 0x0000000a020a9208 */ /* 0x000fe40005000000 */
[----:B------:R-:W-:Y:S02]  /*1500*/  @!P1 FSEL R5, R3, R5, !P2 ;  /* 0x0000000503059208 */ /* 0x000fe40005000000 */
[----:B------:R-:W-:Y:S01]  /*1510*/  ISETP.NE.AND P2, PT, R0, RZ, PT ;  /* 0x000000ff0000720c */ /* 0x000fe20003f45270 */
[----:B------:R-:W-:Y:S01]  /*1520*/  IMAD.MOV.U32 R2, RZ, RZ, R10 ;  /* 0x000000ffff027224 */ /* 0x000fe200078e000a */
[----:B------:R-:W-:Y:S01]  /*1530*/  @!P0 LOP3.LUT R4, R4, 0xf8, RZ, 0xc0, !PT ;  /* 0x000000f804048812 */ /* 0x000fe200078ec0ff */
[----:B------:R-:W-:-:S04]  /*1540*/  IMAD.MOV.U32 R3, RZ, RZ, R5 ;  /* 0x000000ffff037224 */ /* 0x000fc800078e0005 */
[----:B------:R-:W-:-:S05]  /*1550*/  @!P0 IMAD.IADD R11, R4, 0x1, R11 ;  /* 0x00000001040b8824 */ /* 0x000fca00078e020b */
[----:B------:R0:W-:Y:S01]  /*1560*/  @!P0 STS.64 [R11+0x8], R2 ;  /* 0x000008020b008388 */ /* 0x0001e20000000a00 */
[----:B------:R-:W-:Y:S06]  /*1570*/  BAR.SYNC.DEFER_BLOCKING 0x0 ;  /* 0x0000000000007b1d */ /* 0x000fec0000010000 */
[----:B------:R-:W-:Y:S05]  /*1580*/  @P2 BRA `(.L_x_102) ;  /* 0x0000001800582947 */ /* 0x000fea0003800000 */
[----:B------:R-:W1:Y:S01]  /*1590*/  S2UR UR5, SR_CgaCtaId ;  /* 0x00000000000579c3 */ /* 0x000e620000008800 */
[----:B------:R-:W-:Y:S01]  /*15a0*/  UMOV UR4, 0x400 ;  /* 0x0000040000047882 */ /* 0x000fe20000000000 */
[C---:B------:R-:W-:Y:S02]  /*15b0*/  ISETP.GT.U32.AND P0, PT, R8.reuse, 0x20, PT ;  /* 0x000000200800780c */ /* 0x040fe40003f04070 */
[----:B------:R-:W-:Y:S02]  /*15c0*/  ISETP.GT.U32.AND P1, PT, R8, 0x40, PT ;  /* 0x000000400800780c */ /* 0x000fe40003f24070 */
[C---:B------:R-:W-:Y:S02]  /*15d0*/  ISETP.GT.U32.AND.EX P0, PT, R9.reuse, RZ, PT, P0 ;  /* 0x000000ff0900720c */ /* 0x040fe40003f04100 */
[----:B------:R-:W-:Y:S01]  /*15e0*/  ISETP.GT.U32.AND.EX P1, PT, R9, RZ, PT, P1 ;  /* 0x000000ff0900720c */ /* 0x000fe20003f24110 */
[----:B-1----:R-:W-:-:S09]  /*15f0*/  ULEA UR4, UR5, UR4, 0x18 ;  /* 0x0000000405047291 */ /* 0x002fd2000f8ec0ff */
[----:B------:R-:W1:Y:S04]  /*1600*/  LDS.128 R16, [UR4+0x10] ;  /* 0x00001004ff107984 */ /* 0x000e680008000c00 */
[----:B------:R-:W2:Y:S01]  /*1610*/  LDS.128 R12, [UR4+0x20] ;  /* 0x00002004ff0c7984 */ /* 0x000ea20008000c00 */
[----:B-1----:R-:W-:-:S06]  /*1620*/  DSETP.GEU.AND P3, PT, R2, R16, PT ;  /* 0x000000100200722a */ /* 0x002fcc0003f6e000 */
[-C--:B------:R-:W-:Y:S02]  /*1630*/  FSEL R5, R16, R2.reuse, !P3 ;  /* 0x0000000210057208 */ /* 0x080fe40005800000 */
[-C--:B0-----:R-:W-:Y:S02]  /*1640*/  FSEL R11, R17, R3.reuse, !P3 ;  /* 0x00000003110b7208 */ /* 0x081fe40005800000 */
[----:B------:R-:W-:Y:S02]  /*1650*/  FSEL R10, R5, R2, P0 ;  /* 0x00000002050a7208 */ /* 0x000fe40000000000 */
[----:B------:R-:W-:Y:S01]  /*1660*/  FSEL R11, R11, R3, P0 ;  /* 0x000000030b0b7208 */ /* 0x000fe20000000000 */
[----:B------:R-:W0:Y:S01]  /*1670*/  LDS.128 R4, [UR4+0x30] ;  /* 0x00003004ff047984 */ /* 0x000e220008000c00 */
[----:B------:R-:W-:Y:S01]  /*1680*/  ISETP.GT.U32.AND P0, PT, R8, 0x60, PT ;  /* 0x000000600800780c */ /* 0x000fe20003f04070 */
[----:B------:R-:W-:Y:S02]  /*1690*/  IMAD.MOV.U32 R2, RZ, RZ, R10 ;  /* 0x000000ffff027224 */ /* 0x000fe400078e000a */
[----:B------:R-:W-:Y:S01]  /*16a0*/  IMAD.MOV.U32 R3, RZ, RZ, R11 ;  /* 0x000000ffff037224 */ /* 0x000fe200078e000b */
[----:B------:R-:W-:-:S05]  /*16b0*/  ISETP.GT.U32.AND.EX P0, PT, R9, RZ, PT, P0 ;  /* 0x000000ff0900720c */ /* 0x000fca0003f04100 */
[----:B------:R-:W-:-:S06]  /*16c0*/  DSETP.GEU.AND P3, PT, R2, R18, PT ;  /* 0x000000120200722a */ /* 0x000fcc0003f6e000 */
[----:B------:R-:W-:Y:S02]  /*16d0*/  @P1 FSEL R10, R18, R10, !P3 ;  /* 0x0000000a120a1208 */ /* 0x000fe40005800000 */
[----:B------:R-:W-:Y:S02]  /*16e0*/  @P1 FSEL R11, R19, R11, !P3 ;  /* 0x0000000b130b1208 */ /* 0x000fe40005800000 */
[----:B------:R-:W-:Y:S01]  /*16f0*/  ISETP.GT.U32.AND P1, PT, R8, 0x80, PT ;  /* 0x000000800800780c */ /* 0x000fe20003f24070 */
[----:B------:R-:W-:Y:S02]  /*1700*/  IMAD.MOV.U32 R2, RZ, RZ, R10 ;  /* 0x000000ffff027224 */ /* 0x000fe400078e000a */
[----:B------:R-:W-:Y:S01]  /*1710*/  IMAD.MOV.U32 R3, RZ, RZ, R11 ;  /* 0x000000ffff037224 */ /* 0x000fe200078e000b */
[----:B------:R-:W-:-:S05]  /*1720*/  ISETP.GT.U32.AND.EX P1, PT, R9, RZ, PT, P1 ;  /* 0x000000ff0900720c */ /* 0x000fca0003f24110 */
[----:B--2---:R-:W-:Y:S01]  /*1730*/  DSETP.GEU.AND P3, PT, R2, R12, PT ;  /* 0x0000000c0200722a */ /* 0x004fe20003f6e000 */
[----:B------:R-:W1:Y:S05]  /*1740*/  LDS.64 R2, [UR4+0x40] ;  /* 0x00004004ff027984 */ /* 0x000e6a0008000a00 */
[----:B------:R-:W-:Y:S02]  /*1750*/  @P0 FSEL R10, R12, R10, !P3 ;  /* 0x0000000a0c0a0208 */ /* 0x000fe40005800000 */
[----:B------:R-:W-:Y:S02]  /*1760*/  @P0 FSEL R11, R13, R11, !P3 ;  /* 0x0000000b0d0b0208 */ /* 0x000fe40005800000 */
[----:B------:R-:W-:-:S04]  /*1770*/  ISETP.GT.U32.AND P0, PT, R8, 0xa0, PT ;  /* 0x000000a00800780c */ /* 0x000fc80003f04070 */
[----:B------:R-:W-:Y:S01]  /*1780*/  DSETP.GEU.AND P3, PT, R10, R14, PT ;  /* 0x0000000e0a00722a */ /* 0x000fe20003f6e000 */
[----:B------:R-:W-:-:S05]  /*1790*/  ISETP.GT.U32.AND.EX P0, PT, R9, RZ, PT, P0 ;  /* 0x000000ff0900720c */ /* 0x000fca0003f04100 */
[----:B------:R-:W-:Y:S02]  /*17a0*/  @P1 FSEL R10, R14, R10, !P3 ;  /* 0x0000000a0e0a1208 */ /* 0x000fe40005800000 */
[----:B------:R-:W-:Y:S02]  /*17b0*/  @P1 FSEL R11, R15, R11, !P3 ;  /* 0x0000000b0f0b1208 */ /* 0x000fe40005800000 */
[----:B------:R-:W-:-:S04]  /*17c0*/  ISETP.GT.U32.AND P1, PT, R8, 0xc0, PT ;  /* 0x000000c00800780c */ /* 0x000fc80003f24070 */
[----:B0-----:R-:W-:Y:S01]  /*17d0*/  DSETP.GEU.AND P3, PT, R10, R4, PT ;  /* 0x000000040a00722a */ /* 0x001fe20003f6e000 */
[----:B------:R-:W-:-:S05]  /*17e0*/  ISETP.GT.U32.AND.EX P1, PT, R9, RZ, PT, P1 ;  /* 0x000000ff0900720c */ /* 0x000fca0003f24110 */
[----:B------:R-:W-:Y:S02]  /*17f0*/  @P0 FSEL R10, R4, R10, !P3 ;  /* 0x0000000a040a0208 */ /* 0x000fe40005800000 */
[----:B------:R-:W-:Y:S02]  /*1800*/  @P0 FSEL R11, R5, R11, !P3 ;  /* 0x0000000b050b0208 */ /* 0x000fe40005800000 */
[----:B------:R-:W-:Y:S01]  /*1810*/  ISETP.GT.U32.AND P0, PT, R8, 0xe0, PT ;  /* 0x000000e00800780c */ /* 0x000fe20003f04070 */
[----:B------:R-:W-:Y:S02]  /*1820*/  IMAD.MOV.U32 R4, RZ, RZ, R10 ;  /* 0x000000ffff047224 */ /* 0x000fe400078e000a */
[----:B------:R-:W-:Y:S01]  /*1830*/  IMAD.MOV.U32 R5, RZ, RZ, R11 ;  /* 0x000000ffff057224 */ /* 0x000fe200078e000b */
[----:B------:R-:W-:-:S05]  /*1840*/  ISETP.GT.U32.AND.EX P0, PT, R9, RZ, PT, P0 ;  /* 0x000000ff0900720c */ /* 0x000fca0003f04100 */
        /* <DEDUP_REMOVED lines=11> */
.L_x_88:
[----:B------:R-:W0:Y:S01]  /*1900*/  S2R R0, SR_TID.X ;  /* 0x0000000000007919 */ /* 0x000e220000002100 */
[----:B------:R-:W0:Y:S02]  /*1910*/  LDC.64 R10, c[0x0][0x380] ;  /* 0x0000e000ff0a7b82 */ /* 0x000e240000000a00 */
[----:B0-----:R-:W-:-:S05]  /*1920*/  IMAD.WIDE.U32 R10, R0, 0x8, R10 ;  /* 0x00000008000a7825 */ /* 0x001fca00078e000a */
        /* <DEDUP_REMOVED lines=23> */
[----:B------:R-:W-:Y:S01]  /*1aa0*/  IMAD.MOV.U32 R3, RZ, RZ, 0x800 ;  /* 0x00000800ff037424 */ /* 0x000fe200078e00ff */
[----:B------:R-:W-:-:S04]  /*1ab0*/  IADD3 R2, P1, PT, R8, -0x800, RZ ;  /* 0xfffff80008027810 */ /* 0x000fc80007f3e0ff */
[----:B------:R-:W-:-:S06]  /*1ac0*/  DSETP.GEU.AND P0, PT, R4, R18, PT ;  /* 0x000000120400722a */ /* 0x000fcc0003f0e000 */
[----:B------:R-:W-:Y:S01]  /*1ad0*/  FSEL R6, R18, R4, !P0 ;  /* 0x0000000412067208 */ /* 0x000fe20004000000 */
[----:B------:R-:W-:Y:S01]  /*1ae0*/  IMAD.MOV.U32 R4, RZ, RZ, RZ ;  /* 0x000000ffff047224 */ /* 0x000fe200078e00ff */
[----:B------:R-:W-:Y:S02]  /*1af0*/  FSEL R7, R19, R5, !P0 ;  /* 0x0000000513077208 */ /* 0x000fe40004000000 */
[----:B------:R-:W-:Y:S02]  /*1b00*/  ISETP.GE.U32.AND P0, PT, R2, 0x800, PT ;  /* 0x000008000200780c */ /* 0x000fe40003f06070 */
[----:B------:R-:W-:Y:S02]  /*1b10*/  IADD3.X R5, PT, PT, R9, -0x1, RZ, P1, !PT ;  /* 0xffffffff09057810 */ /* 0x000fe40000ffe4ff */
[----:B------:R-:W-:Y:S02]  /*1b20*/  DSETP.GEU.AND P1, PT, R6, R20, PT ;  /* 0x000000140600722a */ /* 0x000fe40003f2e000 */
[----:B------:R-:W-:-:S04]  /*1b30*/  ISETP.GE.U32.AND.EX P0, PT, R5, RZ, PT, P0 ;  /* 0x000000ff0500720c */ /* 0x000fc80003f06100 */
[----:B------:R-:W-:Y:S02]  /*1b40*/  FSEL R6, R20, R6, !P1 ;  /* 0x0000000614067208 */ /* 0x000fe40004800000 */
[----:B------:R-:W-:-:S07]  /*1b50*/  FSEL R7, R21, R7, !P1 ;  /* 0x0000000715077208 */ /* 0x000fce0004800000 */
[----:B------:R-:W-:Y:S05]  /*1b60*/  @!P0 BRA `(.L_x_103) ;  /* 0x0000000000bc8947 */ /* 0x000fea0003800000 */
[----:B------:R-:W0:Y:S01]  /*1b70*/  LDC.64 R8, c[0x0][0x390] ;  /* 0x0000e400ff087b82 */ /* 0x000e220000000a00 */
[----:B------:R-:W-:Y:S02]  /*1b80*/  IMAD.MOV.U32 R3, RZ, RZ, 0x800 ;  /* 0x00000800ff037424 */ /* 0x000fe400078e00ff */
[----:B------:R-:W-:-:S07]  /*1b90*/  IMAD.MOV.U32 R4, RZ, RZ, RZ ;  /* 0x000000ffff047224 */ /* 0x000fce00078e00ff */
.L_x_105:
[----:B------:R-:W-:-:S04]  /*1ba0*/  LEA R16, P0, R3, R10, 0x3 ;  /* 0x0000000a03107211 */ /* 0x000fc800078018ff */
[----:B------:R-:W-:-:S05]  /*1bb0*/  LEA.HI.X R17, R3, R11, R4, 0x3, P0 ;  /* 0x0000000b03117211 */ /* 0x000fca00000f1c04 */
        /* <DEDUP_REMOVED lines=28> */
[----:B0-----:R-:W-:Y:S02]  /*1d80*/  IADD3 R12, P1, PT, -R3, R8, RZ ;  /* 0x00000008030c7210 */ /* 0x001fe40007f3e1ff */
[----:B------:R-:W-:Y:S02]  /*1d90*/  FSEL R7, R13, R7, !P0 ;  /* 0x000000070d077208 */ /* 0x000fe40004000000 */
[----:B------:R-:W-:Y:S01]  /*1da0*/  ISETP.GE.U32.AND P0, PT, R12, 0x800, PT ;  /* 0x000008000c00780c */ /* 0x000fe20003f06070 */
[----:B------:R-:W-:-:S03]  /*1db0*/  IMAD.X R12, R9, 0x1, ~R4, P1 ;  /* 0x00000001090c7824 */ /* 0x000fc600008e0e04 */
[----:B------:R-:W-:Y:S02]  /*1dc0*/  DSETP.GEU.AND P1, PT, R6, R14, PT ;  /* 0x0000000e0600722a */ /* 0x000fe40003f2e000 */
[----:B------:R-:W-:-:S04]  /*1dd0*/  ISETP.GE.U32.AND.EX P0, PT, R12, RZ, PT, P0 ;  /* 0x000000ff0c00720c */ /* 0x000fc80003f06100 */
[----:B------:R-:W-:Y:S02]  /*1de0*/  FSEL R6, R14, R6, !P1 ;  /* 0x000000060e067208 */ /* 0x000fe40004800000 */
[----:B------:R-:W-:-:S07]  /*1df0*/  FSEL R7, R15, R7, !P1 ;  /* 0x000000070f077208 */ /* 0x000fce0004800000 */
[----:B------:R-:W-:Y:S05]  /*1e00*/  @!P0 BRA `(.L_x_104) ;  /* 0x0000000c00088947 */ /* 0x000fea0003800000 */
[----:B------:R-:W-:-:S05]  /*1e10*/  IADD3 R3, P0, PT, R3, 0x800, RZ ;  /* 0x0000080003037810 */ /* 0x000fca0007f1e0ff */
[----:B------:R-:W-:Y:S01]  /*1e20*/  IMAD.X R4, RZ, RZ, R4, P0 ;  /* 0x000000ffff047224 */ /* 0x000fe200000e0604 */
[----:B------:R-:W-:-:S04]  /*1e30*/  ISETP.GT.U32.AND P0, PT, R3, R2, PT ;  /* 0x000000020300720c */ /* 0x000fc80003f04070 */
[----:B------:R-:W-:-:S13]  /*1e40*/  ISETP.GT.U32.AND.EX P0, PT, R4, R5, PT, P0 ;  /* 0x000000050400720c */ /* 0x000fda0003f04100 */
[----:B------:R-:W-:Y:S05]  /*1e50*/  @!P0 BRA `(.L_x_105) ;  /* 0xfffffffc00508947 */ /* 0x000fea000383ffff */
.L_x_103:
[----:B------:R-:W-:Y:S01]  /*1e60*/  IMAD.IADD R5, R8, 0x1, -R3 ;  /* 0x0000000108057824 */ /* 0x000fe200078e0a03 */
[----:B------:R-:W-:Y:S01]  /*1e70*/  ISETP.GE.U32.AND P1, PT, R3, R8, PT ;  /* 0x000000080300720c */ /* 0x000fe20003f26070 */
[----:B------:R-:W-:Y:S03]  /*1e80*/  BSSY.RECONVERGENT B1, `(.L_x_104) ;  /* 0x00000ba000017945 */ /* 0x000fe60003800200 */
[----:B------:R-:W-:-:S04]  /*1e90*/  ISETP.GE.AND P0, PT, R0, R5, PT ;  /* 0x000000050000720c */ /* 0x000fc80003f06270 */
[----:B------:R-:W-:-:S13]  /*1ea0*/  ISETP.GE.U32.OR.EX P0, PT, R4, R9, P0, P1 ;  /* 0x000000090400720c */ /* 0x000fda0000706510 */
[----:B------:R-:W-:Y:S05]  /*1eb0*/  @P0 BRA `(.L_x_106) ;  /* 0x0000000800d80947 */ /* 0x000fea0003800000 */
[----:B------:R-:W-:Y:S01]  /*1ec0*/  LOP3.LUT R2, RZ, R0, RZ, 0x33, !PT ;  /* 0x00000000ff027212 */ /* 0x000fe200078e33ff */
[----:B------:R-:W-:Y:S03]  /*1ed0*/  BSSY.RECONVERGENT B2, `(.L_x_107) ;  /* 0x0000058000027945 */ /* 0x000fe60003800200 */
[----:B------:R-:W-:-:S04]  /*1ee0*/  IADD3 R2, PT, PT, -R3, R8, R2 ;  /* 0x0000000803027210 */ /* 0x000fc80007ffe102 */
[C---:B------:R-:W-:Y:S02]  /*1ef0*/  ISETP.GE.U32.AND P1, PT, R2.reuse, 0xf00, PT ;  /* 0x00000f000200780c */ /* 0x040fe40003f26070 */
[----:B------:R-:W-:Y:S01]  /*1f00*/  LEA.HI R5, R2, 0x1, RZ, 0x18 ;  /* 0x0000000102057811 */ /* 0x000fe200078fc0ff */
[----:B------:R-:W-:-:S03]  /*1f10*/  IMAD.MOV.U32 R2, RZ, RZ, R0 ;  /* 0x000000ffff027224 */ /* 0x000fc600078e0000 */
[----:B------:R-:W-:-:S04]  /*1f20*/  LOP3.LUT R42, R5, 0xf, RZ, 0xc0, !PT ;  /* 0x0000000f052a7812 */ /* 0x000fc800078ec0ff */
[----:B------:R-:W-:-:S03]  /*1f30*/  ISETP.NE.AND P0, PT, R42, RZ, PT ;  /* 0x000000ff2a00720c */ /* 0x000fc60003f05270 */
[----:B------:R-:W-:Y:S10]  /*1f40*/  @!P1 BRA `(.L_x_108) ;  /* 0x0000000400409947 */ /* 0x000ff40003800000 */
[----:B------:R-:W0:Y:S01]  /*1f50*/  LDCU.64 UR4, c[0x0][0x380] ;  /* 0x00007000ff0477ac */ /* 0x000e220008000a00 */
[----:B------:R-:W-:Y:S02]  /*1f60*/  IADD3 R9, P1, PT, R0, R3, RZ ;  /* 0x0000000300097210 */ /* 0x000fe40007f3e0ff */
[----:B------:R-:W-:-:S03]  /*1f70*/  LOP3.LUT R43, R5, 0x1fffff0, RZ, 0xc0, !PT ;  /* 0x01fffff0052b7812 */ /* 0x000fc600078ec0ff */
[----:B------:R-:W-:Y:S02]  /*1f80*/  IMAD.X R2, RZ, RZ, R4, P1 ;  /* 0x000000ffff027224 */ /* 0x000fe400008e0604 */
[----:B------:R-:W-:Y:S01]  /*1f90*/  IMAD.MOV R43, RZ, RZ, -R43 ;  /* 0x000000ffff2b7224 */ /* 0x000fe200078e0a2b */
[----:B0-----:R-:W-:-:S04]  /*1fa0*/  LEA R8, P2, R9, UR4, 0x3 ;  /* 0x0000000409087c11 */ /* 0x001fc8000f8418ff */
[----:B------:R-:W-:Y:S02]  /*1fb0*/  IADD3 R8, P1, PT, R8, 0x4000, RZ ;  /* 0x0000400008087810 */ /* 0x000fe40007f3e0ff */
[----:B------:R-:W-:Y:S01]  /*1fc0*/  LEA.HI.X R9, R9, UR5, R2, 0x3, P2 ;  /* 0x0000000509097c11 */ /* 0x000fe200090f1c02 */
[----:B------:R-:W-:-:S04]  /*1fd0*/  IMAD.MOV.U32 R2, RZ, RZ, R0 ;  /* 0x000000ffff027224 */ /* 0x000fc800078e0000 */
[----:B------:R-:W-:-:S07]  /*1fe0*/  IMAD.X R9, RZ, RZ, R9, P1 ;  /* 0x000000ffff097224 */ /* 0x000fce00008e0609 */
.L_x_109:
[----:B------:R-:W2:Y:S04]  /*1ff0*/  LDG.E.64 R10, desc[UR6][R8.64+-0x4000] ;  /* 0xffc00006080a7981 */ /* 0x000ea8000c1e1b00 */
[----:B------:R-:W3:Y:S04]  /*2000*/  LDG.E.64 R12, desc[UR6][R8.64+-0x3800] ;  /* 0xffc80006080c7981 */ /* 0x000ee8000c1e1b00 */
[----:B------:R-:W4:Y:S04]  /*2010*/  LDG.E.64 R14, desc[UR6][R8.64+-0x3000] ;  /* 0xffd00006080e7981 */ /* 0x000f28000c1e1b00 */
[----:B------:R-:W5:Y:S04]  /*2020*/  LDG.E.64 R16, desc[UR6][R8.64+-0x2800] ;  /* 0xffd8000608107981 */ /* 0x000f68000c1e1b00 */
        /* <DEDUP_REMOVED lines=11> */
[----:B------:R0:W5:Y:S01]  /*20e0*/  LDG.E.64 R40, desc[UR6][R8.64+0x3800] ;  /* 0x0038000608287981 */ /* 0x000162000c1e1b00 */
[----:B------:R-:W-:-:S02]  /*20f0*/  VIADD R43, R43, 0x10 ;  /* 0x000000102b2b7836 */ /* 0x000fc40000000000 */
[----:B------:R-:W-:-:S03]  /*2100*/  VIADD R2, R2, 0x1000 ;  /* 0x0000100002027836 */ /* 0x000fc60000000000 */
[----:B------:R-:W-:Y:S02]  /*2110*/  ISETP.NE.AND P2, PT, R43, RZ, PT ;  /* 0x000000ff2b00720c */ /* 0x000fe40003f45270 */
[----:B0-----:R-:W-:-:S05]  /*2120*/  IADD3 R8, P3, PT, R8, 0x8000, RZ ;  /* 0x0000800008087810 */ /* 0x001fca0007f7e0ff */
        /* <DEDUP_REMOVED lines=50> */
.L_x_108:
[----:B------:R-:W-:Y:S05]  /*2450*/  BSYNC.RECONVERGENT B2 ;  /* 0x0000000000027941 */ /* 0x000fea0003800200 */
.L_x_107:
[----:B------:R-:W-:Y:S05]  /*2460*/  @!P0 BRA `(.L_x_106) ;  /* 0x00000004006c8947 */ /* 0x000fea0003800000 */
[----:B------:R-:W-:Y:S01]  /*2470*/  ISETP.GE.U32.AND P1, PT, R42, 0x8, PT ;  /* 0x000000082a00780c */ /* 0x000fe20003f26070 */
[----:B------:R-:W-:Y:S01]  /*2480*/  BSSY.RECONVERGENT B2, `(.L_x_110) ;  /* 0x000002a000027945 */ /* 0x000fe20003800200 */
[----:B------:R-:W-:-:S04]  /*2490*/  LOP3.LUT R26, R5, 0x7, RZ, 0xc0, !PT ;  /* 0x00000007051a7812 */ /* 0x000fc800078ec0ff */
[----:B------:R-:W-:-:S07]  /*24a0*/  ISETP.NE.AND P0, PT, R26, RZ, PT ;  /* 0x000000ff1a00720c */ /* 0x000fce0003f05270 */
[----:B------:R-:W-:Y:S06]  /*24b0*/  @!P1 BRA `(.L_x_111) ;  /* 0x0000000000989947 */ /* 0x000fec0003800000 */
[----:B------:R-:W0:Y:S01]  /*24c0*/  LDCU.64 UR4, c[0x0][0x380] ;  /* 0x00007000ff0477ac */ /* 0x000e220008000a00 */
[----:B------:R-:W-:-:S05]  /*24d0*/  IADD3 R8, P1, PT, R2, R3, RZ ;  /* 0x0000000302087210 */ /* 0x000fca0007f3e0ff */
[----:B------:R-:W-:Y:S01]  /*24e0*/  IMAD.X R9, RZ, RZ, R4, P1 ;  /* 0x000000ffff097224 */ /* 0x000fe200008e0604 */
[----:B0-----:R-:W-:-:S04]  /*24f0*/  LEA R10, P1, R8, UR4, 0x3 ;  /* 0x00000004080a7c11 */ /* 0x001fc8000f8218ff */
        /* <DEDUP_REMOVED lines=34> */
.L_x_111:
[----:B------:R-:W-:Y:S05]  /*2720*/  BSYNC.RECONVERGENT B2 ;  /* 0x0000000000027941 */ /* 0x000fea0003800200 */
.L_x_110:
        /* <DEDUP_REMOVED lines=28> */
.L_x_113:
[----:B------:R-:W-:Y:S05]  /*28f0*/  BSYNC.RECONVERGENT B2 ;  /* 0x0000000000027941 */ /* 0x000fea0003800200 */
.L_x_112:
[----:B------:R-:W-:Y:S05]  /*2900*/  @!P0 BRA `(.L_x_106) ;  /* 0x0000000000448947 */ /* 0x000fea0003800000 */
[----:B------:R-:W0:Y:S01]  /*2910*/  LDCU.64 UR4, c[0x0][0x380] ;  /* 0x00007000ff0477ac */ /* 0x000e220008000a00 */
[----:B------:R-:W-:-:S05]  /*2920*/  IADD3 R3, P0, PT, R2, R3, RZ ;  /* 0x0000000302037210 */ /* 0x000fca0007f1e0ff */
[----:B------:R-:W-:Y:S02]  /*2930*/  IMAD.X R8, RZ, RZ, R4, P0 ;  /* 0x000000ffff087224 */ /* 0x000fe400000e0604 */
[----:B------:R-:W-:Y:S01]  /*2940*/  IMAD.MOV R4, RZ, RZ, -R18 ;  /* 0x000000ffff047224 */ /* 0x000fe200078e0a12 */
[----:B0-----:R-:W-:-:S04]  /*2950*/  LEA R5, P1, R3, UR4, 0x3 ;  /* 0x0000000403057c11 */ /* 0x001fc8000f8218ff */
[----:B------:R-:W-:-:S09]  /*2960*/  LEA.HI.X R8, R3, UR5, R8, 0x3, P1 ;  /* 0x0000000503087c11 */ /* 0x000fd200088f1c08 */
.L_x_114:
[----:B------:R-:W-:Y:S02]  /*2970*/  IMAD.MOV.U32 R2, RZ, RZ, R5 ;  /* 0x000000ffff027224 */ /* 0x000fe400078e0005 */
[----:B------:R-:W-:-:S06]  /*2980*/  IMAD.MOV.U32 R3, RZ, RZ, R8 ;  /* 0x000000ffff037224 */ /* 0x000fcc00078e0008 */
[----:B------:R-:W2:Y:S01]  /*2990*/  LDG.E.64 R2, desc[UR6][R2.64] ;  /* 0x0000000602027981 */ /* 0x000ea2000c1e1b00 */
[----:B------:R-:W-:Y:S01]  /*29a0*/  VIADD R4, R4, 0x1 ;  /* 0x0000000104047836 */ /* 0x000fe20000000000 */
[----:B------:R-:W-:-:S04]  /*29b0*/  IADD3 R5, P2, PT, R5, 0x800, RZ ;  /* 0x0000080005057810 */ /* 0x000fc80007f5e0ff */
[----:B------:R-:W-:Y:S01]  /*29c0*/  ISETP.NE.AND P1, PT, R4, RZ, PT ;  /* 0x000000ff0400720c */ /* 0x000fe20003f25270 */
[----:B------:R-:W-:Y:S01]  /*29d0*/  IMAD.X R8, RZ, RZ, R8, P2 ;  /* 0x000000ffff087224 */ /* 0x000fe200010e0608 */
[----:B--2---:R-:W-:-:S06]  /*29e0*/  DSETP.GEU.AND P0, PT, R6, R2, PT ;  /* 0x000000020600722a */ /* 0x004fcc0003f0e000 */
[----:B------:R-:W-:Y:S02]  /*29f0*/  FSEL R6, R2, R6, !P0 ;  /* 0x0000000602067208 */ /* 0x000fe40004000000 */
[----:B------:R-:W-:-:S03]  /*2a00*/  FSEL R7, R3, R7, !P0 ;  /* 0x0000000703077208 */ /* 0x000fc60004000000 */
[----:B------:R-:W-:Y:S05]  /*2a10*/  @P1 BRA `(.L_x_114) ;  /* 0xfffffffc00d41947 */ /* 0x000fea000383ffff */
.L_x_106:
[----:B------:R-:W-:Y:S05]  /*2a20*/  BSYNC.RECONVERGENT B1 ;  /* 0x0000000000017941 */ /* 0x000fea0003800200 */
.L_x_104:
        /* <DEDUP_REMOVED lines=33> */
[----:B------:R-:W-:-:S03]  /*2c40*/  @!P1 FSEL R5, R3, R5, !P0 ;  /* 0x0000000503059208 */ /* 0x000fc60004000000 */
[----:B------:R-:W-:Y:S04]  /*2c50*/  SHFL.DOWN PT, R2, R4, 0x10, 0x1f ;  /* 0x0a001f0004027f89 */ /* 0x000fe800000e0000 */
[----:B------:R-:W0:Y:S02]  /*2c60*/  SHFL.DOWN PT, R3, R5, 0x10, 0x1f ;  /* 0x0a001f0005037f89 */ /* 0x000e2400000e0000 */
[----:B0-----:R-:W-:-:S06]  /*2c70*/  DSETP.GEU.AND P0, PT, R4, R2, PT ;  /* 0x000000020400722a */ /* 0x001fcc0003f0e000 */
[----:B------:R-:W-:Y:S02]  /*2c80*/  FSEL R2, R2, R4, !P0 ;  /* 0x0000000402027208 */ /* 0x000fe40004000000 */
[----:B------:R-:W-:Y:S02]  /*2c90*/  FSEL R3, R3, R5, !P0 ;  /* 0x0000000503037208 */ /* 0x000fe40004000000 */
[----:B------:R-:W-:-:S03]  /*2ca0*/  ISETP.GT.AND P0, PT, R9, 0xf, PT ;  /* 0x0000000f0900780c */ /* 0x000fc60003f04270 */
[----:B------:R0:W-:Y:S01]  /*2cb0*/  @!P2 STS.64 [R7+0x8], R2 ;  /* 0x000008020700a388 */ /* 0x0001e20000000a00 */
[----:B------:R-:W-:Y:S01]  /*2cc0*/  BAR.SYNC.DEFER_BLOCKING 0x0 ;  /* 0x0000000000007b1d */ /* 0x000fe20000010000 */
[----:B------:R-:W-:Y:S02]  /*2cd0*/  ISETP.NE.AND P2, PT, R0, RZ, PT ;  /* 0x000000ff0000720c */ /* 0x000fe40003f45270 */
[----:B------:R-:W-:Y:S02]  /*2ce0*/  FSEL R0, R4, R2, P0 ;  /* 0x0000000204007208 */ /* 0x000fe40000000000 */
[----:B------:R-:W-:-:S03]  /*2cf0*/  FSEL R5, R5, R3, P0 ;  /* 0x0000000305057208 */ /* 0x000fc60000000000 */
[----:B0-----:R-:W-:Y:S02]  /*2d00*/  IMAD.MOV.U32 R2, RZ, RZ, R0 ;  /* 0x000000ffff027224 */ /* 0x001fe400078e0000 */
[----:B------:R-:W-:-:S04]  /*2d10*/  IMAD.MOV.U32 R3, RZ, RZ, R5 ;  /* 0x000000ffff037224 */ /* 0x000fc800078e0005 */
[----:B------:R-:W-:Y:S05]  /*2d20*/  @P2 BRA `(.L_x_102) ;  /* 0x0000000000702947 */ /* 0x000fea0003800000 */
        /* <DEDUP_REMOVED lines=27> */
[----:B------:R-:W-:-:S07]  /*2ee0*/  FSEL R3, R3, R5, !P0 ;  /* 0x0000000503037208 */ /* 0x000fce0004000000 */
.L_x_102:
[----:B------:R-:W-:Y:S05]  /*2ef0*/  BSYNC.RECONVERGENT B0 ;  /* 0x0000000000007941 */ /* 0x000fea0003800200 */
.L_x_87:
[----:B------:R-:W-:Y:S05]  /*2f00*/  @P2 EXIT ;  /* 0x000000000000294d */ /* 0x000fea0003800000 */
[----:B------:R-:W1:Y:S01]  /*2f10*/  LDCU.64 UR8, c[0x0][0x3a0] ;  /* 0x00007400ff0877ac */ /* 0x000e620008000a00 */
[----:B------:R-:W2:Y:S01]  /*2f20*/  LDC.64 R4, c[0x0][0x388] ;  /* 0x0000e200ff047b82 */ /* 0x000ea20000000a00 */
[----:B------:R-:W0:Y:S01]  /*2f30*/  LDCU.64 UR4, c[0x0][0x3a0] ;  /* 0x00007400ff0477ac */ /* 0x000e220008000a00 */
[----:B-1----:R-:W-:-:S06]  /*2f40*/  DSETP.GT.AND P0, PT, R2, UR8, PT ;  /* 0x0000000802007e2a */ /* 0x002fcc000bf04000 */
[----:B0-----:R-:W-:Y:S02]  /*2f50*/  FSEL R2, R2, UR4, P0 ;  /* 0x0000000402027c08 */ /* 0x001fe40008000000 */
[----:B------:R-:W-:-:S05]  /*2f60*/  FSEL R3, R3, UR5, P0 ;  /* 0x0000000503037c08 */ /* 0x000fca0008000000 */
[----:B--2---:R-:W-:Y:S01]  /*2f70*/  STG.E.64 desc[UR6][R4.64], R2 ;  /* 0x0000000204007986 */ /* 0x004fe2000c101b06 */
[----:B------:R-:W-:Y:S05]  /*2f80*/  EXIT ;  /* 0x000000000000794d */ /* 0x000fea0003800000 */
.L_x_115:
        /* <DEDUP_REMOVED lines=15> */
.L_x_241:


//--------------------- .text._ZN3cub18CUB_300001_SM_10006detail6reduce28DeviceReduceSingleTileKernelINS2_10policy_hubIdjN4cuda3__47maximumIdEEE10Policy1000EPdSB_iS8_ddNS5_3std3__410__identityEEEvT0_T1_T2_T3_T4_T6_ --------------------------
	.section	.text._ZN3cub18CUB_300001_SM_10006detail6reduce28DeviceReduceSingleTileKernelINS2_10policy_hubIdjN4cuda3__47maximumIdEEE10Policy1000EPdSB_iS8_ddNS5_3std3__410__identityEEEvT0_T1_T2_T3_T4_T6_,"ax",@progbits
	.align	128
        .global         _ZN3cub18CUB_300001_SM_10006detail6reduce28DeviceReduceSingleTileKernelINS2_10policy_hubIdjN4cuda3__47maximumIdEEE10Policy1000EPdSB_iS8_ddNS5_3std3__410__identityEEEvT0_T1_T2_T3_T4_T6_
        .type           _ZN3cub18CUB_300001_SM_10006detail6reduce28DeviceReduceSingleTileKernelINS2_10policy_hubIdjN4cuda3__47maximumIdEEE10Policy1000EPdSB_iS8_ddNS5_3std3__410__identityEEEvT0_T1_T2_T3_T4_T6_,@function
        .size           _ZN3cub18CUB_300001_SM_10006detail6reduce28DeviceReduceSingleTileKernelINS2_10policy_hubIdjN4cuda3__47maximumIdEEE10Policy1000EPdSB_iS8_ddNS5_3std3__410__identityEEEvT0_T1_T2_T3_T4_T6_,(.L_x_242 - _ZN3cub18CUB_300001_SM_10006detail6reduce28DeviceReduceSingleTileKernelINS2_10policy_hubIdjN4cuda3__47maximumIdEEE10Policy1000EPdSB_iS8_ddNS5_3std3__410__identityEEEvT0_T1_T2_T3_T4_T6_)
        .other          _ZN3cub18CUB_300001_SM_10006detail6reduce28DeviceReduceSingleTileKernelINS2_10policy_hubIdjN4cuda3__47maximumIdEEE10Policy1000EPdSB_iS8_ddNS5_3std3__410__identityEEEvT0_T1_T2_T3_T4_T6_,@"STO_CUDA_ENTRY STV_DEFAULT"
_ZN3cub18CUB_300001_SM_10006detail6reduce28DeviceReduceSingleTileKernelINS2_10policy_hubIdjN4cuda3__47maximumIdEEE10Policy1000EPdSB_iS8_ddNS5_3std3__410__identityEEEvT0_T1_T2_T3_T4_T6_:
.text._ZN3cub18CUB_300001_SM_10006detail6reduce28DeviceReduceSingleTileKernelINS2_10policy_hubIdjN4cuda3__47maximumIdEEE10Policy1000EPdSB_iS8_ddNS5_3std3__410__identityEEEvT0_T1_T2_T3_T4_T6_:
        /* <DEDUP_REMOVED lines=13> */
.L_x_116:
        /* <DEDUP_REMOVED lines=16> */
.L_x_121:
[----:B------:R-:W-:Y:S05]  /*01d0*/  BSYNC.RECONVERGENT B1 ;  /* 0x0000000000017941 */ /* 0x000fea0003800200 */
.L_x_120:
        /* <DEDUP_REMOVED lines=17> */
.L_x_126:
        /* <DEDUP_REMOVED lines=12> */
.L_x_125:
[----:B------:R-:W-:Y:S05]  /*03b0*/  BSYNC.RECONVERGENT B2 ;  /* 0x0000000000027941 */ /* 0x000fea0003800200 */
.L_x_124:
        /* <DEDUP_REMOVED lines=9> */
.L_x_129:
        /* <DEDUP_REMOVED lines=74> */
.L_x_128:
[----:B------:R-:W-:Y:S05]  /*08f0*/  BSYNC.RECONVERGENT B2 ;  /* 0x0000000000027941 */ /* 0x000fea0003800200 */
.L_x_127:
        /* <DEDUP_REMOVED lines=42> */
.L_x_131:
[----:B------:R-:W-:Y:S05]  /*0ba0*/  BSYNC.RECONVERGENT B2 ;  /* 0x0000000000027941 */ /* 0x000fea0003800200 */
.L_x_130:
        /* <DEDUP_REMOVED lines=20> */
.L_x_123:
[----:B------:R-:W-:Y:S05]  /*0cf0*/  BSYNC.RECONVERGENT B1 ;  /* 0x0000000000017941 */ /* 0x000fea0003800200 */
.L_x_122:
        /* <DEDUP_REMOVED lines=81> */
.L_x_132:
        /* <DEDUP_REMOVED lines=108> */
.L_x_119:
        /* <DEDUP_REMOVED lines=38> */
.L_x_136:
        /* <DEDUP_REMOVED lines=37> */
.L_x_134:
        /* <DEDUP_REMOVED lines=19> */
.L_x_140:
        /* <DEDUP_REMOVED lines=10> */
.L_x_139:
[----:B------:R-:W-:Y:S05]  /*1f50*/  BSYNC.RECONVERGENT B2 ;  /* 0x0000000000027941 */ /* 0x000fea0003800200 */
.L_x_138:
        /* <DEDUP_REMOVED lines=16> */
.L_x_143:
        /* <DEDUP_REMOVED lines=77> */
.L_x_142:
[----:B------:R-:W-:Y:S05]  /*2530*/  BSYNC.RECONVERGENT B2 ;  /* 0x0000000000027941 */ /* 0x000fea0003800200 */
.L_x_141:
        /* <DEDUP_REMOVED lines=44> */
.L_x_145:
[----:B------:R-:W-:Y:S05]  /*2800*/  BSYNC.RECONVERGENT B2 ;  /* 0x0000000000027941 */ /* 0x000fea0003800200 */
.L_x_144:
        /* <DEDUP_REMOVED lines=19> */
.L_x_137:
[----:B------:R-:W-:Y:S05]  /*2940*/  BSYNC.RECONVERGENT B1 ;  /* 0x0000000000017941 */ /* 0x000fea0003800200 */
.L_x_135:
        /* <DEDUP_REMOVED lines=75> */
.L_x_118:
        /* <DEDUP_REMOVED lines=12> */
.L_x_148:
[----:B------:R-:W-:Y:S05]  /*2ec0*/  BSYNC.RECONVERGENT B1 ;  /* 0x0000000000017941 */ /* 0x000fea0003800200 */
.L_x_147:
        /* <DEDUP_REMOVED lines=17> */
.L_x_153:
        /* <DEDUP_REMOVED lines=12> */
.L_x_152:
[----:B------:R-:W-:Y:S05]  /*30a0*/  BSYNC.RECONVERGENT B2 ;  /* 0x0000000000027941 */ /* 0x000fea0003800200 */
.L_x_151:
        /* <DEDUP_REMOVED lines=9> */
.L_x_156:
        /* <DEDUP_REMOVED lines=74> */
.L_x_155:
[----:B------:R-:W-:Y:S05]  /*35e0*/  BSYNC.RECONVERGENT B2 ;  /* 0x0000000000027941 */ /* 0x000fea0003800200 */
.L_x_154:
        /* <DEDUP_REMOVED lines=42> */
.L_x_158:
[----:B------:R-:W-:Y:S05]  /*3890*/  BSYNC.RECONVERGENT B2 ;  /* 0x0000000000027941 */ /* 0x000fea0003800200 */
.L_x_157:
        /* <DEDUP_REMOVED lines=20> */
.L_x_150:
[----:B------:R-:W-:Y:S05]  /*39e0*/  BSYNC.RECONVERGENT B1 ;  /* 0x0000000000017941 */ /* 0x000fea0003800200 */
.L_x_149:
        /* <DEDUP_REMOVED lines=85> */
.L_x_159:
        /* <DEDUP_REMOVED lines=108> */
.L_x_146:
        /* <DEDUP_REMOVED lines=38> */
.L_x_162:
        /* <DEDUP_REMOVED lines=40> */
.L_x_160:
        /* <DEDUP_REMOVED lines=20> */
.L_x_166:
        /* <DEDUP_REMOVED lines=10> */
.L_x_165:
[----:B------:R-:W-:Y:S05]  /*4cc0*/  BSYNC.RECONVERGENT B2 ;  /* 0x0000000000027941 */ /* 0x000fea0003800200 */
.L_x_164:
        /* <DEDUP_REMOVED lines=17> */
.L_x_169:
        /* <DEDUP_REMOVED lines=77> */
.L_x_168:
[----:B------:R-:W-:Y:S05]  /*52b0*/  BSYNC.RECONVERGENT B2 ;  /* 0x0000000000027941 */ /* 0x000fea0003800200 */
.L_x_167:
        /* <DEDUP_REMOVED lines=45> */
.L_x_171:
[----:B------:R-:W-:Y:S05]  /*5590*/  BSYNC.RECONVERGENT B2 ;  /* 0x0000000000027941 */ /* 0x000fea0003800200 */
.L_x_170:
        /* <DEDUP_REMOVED lines=20> */
.L_x_163:
[----:B------:R-:W-:Y:S05]  /*56e0*/  BSYNC.RECONVERGENT B1 ;  /* 0x0000000000017941 */ /* 0x000fea0003800200 */
.L_x_161:
        /* <DEDUP_REMOVED lines=82> */
.L_x_133:
[----:B------:R-:W-:Y:S05]  /*5c10*/  BSYNC.RECONVERGENT B0 ;  /* 0x0000000000007941 */ /* 0x000fea0003800200 */
.L_x_117:
        /* <DEDUP_REMOVED lines=9> */
.L_x_172:
        /* <DEDUP_REMOVED lines=13> */
.L_x_242:


//--------------------- .text._ZN3cub18CUB_300001_SM_10006detail6reduce18DeviceReduceKernelINS2_10policy_hubIdjN4cuda3__47maximumIdEEE10Policy1000EN6thrust24THRUST_300001_SM_1000_NS10device_ptrIdEEjS8_dNS5_3std3__410__identityEEEvT0_PT3_T1_NS0_13GridEvenShareISL_EET2_T4_ --------------------------
	.section	.text._ZN3cub18CUB_300001_SM_10006detail6reduce18DeviceReduceKernelINS2_10policy_hubIdjN4cuda3__47maximumIdEEE10Policy1000EN6thrust24THRUST_300001_SM_1000_NS10device_ptrIdEEjS8_dNS5_3std3__410__identityEEEvT0_PT3_T1_NS0_13GridEvenShareISL_EET2_T4_,"ax",@progbits
	.align	128
        .global         _ZN3cub18CUB_300001_SM_10006detail6reduce18DeviceReduceKernelINS2_10policy_hubIdjN4cuda3__47maximumIdEEE10Policy1000EN6thrust24THRUST_300001_SM_1000_NS10device_ptrIdEEjS8_dNS5_3std3__410__identityEEEvT0_PT3_T1_NS0_13GridEvenShareISL_EET2_T4_
        .type           _ZN3cub18CUB_300001_SM_10006detail6reduce18DeviceReduceKernelINS2_10policy_hubIdjN4cuda3__47maximumIdEEE10Policy1000EN6thrust24THRUST_300001_SM_1000_NS10device_ptrIdEEjS8_dNS5_3std3__410__identityEEEvT0_PT3_T1_NS0_13GridEvenShareISL_EET2_T4_,@function
        .size           _ZN3cub18CUB_300001_SM_10006detail6reduce18DeviceReduceKernelINS2_10policy_hubIdjN4cuda3__47maximumIdEEE10Policy1000EN6thrust24THRUST_300001_SM_1000_NS10device_ptrIdEEjS8_dNS5_3std3__410__identityEEEvT0_PT3_T1_NS0_13GridEvenShareISL_EET2_T4_,(.L_x_243 - _ZN3cub18CUB_300001_SM_10006detail6reduce18DeviceReduceKernelINS2_10policy_hubIdjN4cuda3__47maximumIdEEE10Policy1000EN6thrust24THRUST_300001_SM_1000_NS10device_ptrIdEEjS8_dNS5_3std3__410__identityEEEvT0_PT3_T1_NS0_13GridEvenShareISL_EET2_T4_)
        .other          _ZN3cub18CUB_300001_SM_10006detail6reduce18DeviceReduceKernelINS2_10policy_hubIdjN4cuda3__47maximumIdEEE10Policy1000EN6thrust24THRUST_300001_SM_1000_NS10device_ptrIdEEjS8_dNS5_3std3__410__identityEEEvT0_PT3_T1_NS0_13GridEvenShareISL_EET2_T4_,@"STO_CUDA_ENTRY STV_DEFAULT"
_ZN3cub18CUB_300001_SM_10006detail6reduce18DeviceReduceKernelINS2_10policy_hubIdjN4cuda3__47maximumIdEEE10Policy1000EN6thrust24THRUST_300001_SM_1000_NS10device_ptrIdEEjS8_dNS5_3std3__410__identityEEEvT0_PT3_T1_NS0_13GridEvenShareISL_EET2_T4_:
.text._ZN3cub18CUB_300001_SM_10006detail6reduce18DeviceReduceKernelINS2_10policy_hubIdjN4cuda3__47maximumIdEEE10Policy1000EN6thrust24THRUST_300001_SM_1000_NS10device_ptrIdEEjS8_dNS5_3std3__410__identityEEEvT0_PT3_T1_NS0_13GridEvenShareISL_EET2_T4_:
[----:B------:R-:W-:Y:S08]  /*0000*/  LDC R1, c[0x0][0x37c] ;  /* 0x0000df00ff017b82 */ /* 0x000ff00000000800 */
[----:B------:R-:W0:Y:S01]  /*0010*/  S2UR UR10, SR_CTAID.X ;  /* 0x00000000000a79c3 */ /* 0x000e220000002500 */
[----:B------:R-:W1:Y:S01]  /*0020*/  LDCU.64 UR12, c[0x0][0x3a8] ;  /* 0x00007500ff0c77ac */ /* 0x000e620008000a00 */
[----:B------:R-:W-:Y:S01]  /*0030*/  BSSY.RECONVERGENT B0, `(.L_x_173) ;  /* 0x000033f000007945 */ /* 0x000fe20003800200 */
[----:B------:R-:W2:Y:S01]  /*0040*/  LDCU.64 UR8, c[0x0][0x358] ;  /* 0x00006b00ff0877ac */ /* 0x000ea20008000a00 */
[----:B-1----:R-:W-:Y:S01]  /*0050*/  IMAD.U32 R4, RZ, RZ, UR12 ;  /* 0x0000000cff047e24 */ /* 0x002fe2000f8e00ff */
[----:B------:R-:W-:-:S02]  /*0060*/  USHF.L.U32 UR4, UR13, 0xb, URZ ;  /* 0x0000000b0d047899 */ /* 0x000fc400080006ff */
[----:B0-----:R-:W-:-:S06]  /*0070*/  USHF.L.U32 UR6, UR10, 0xb, URZ ;  /* 0x0000000b0a067899 */ /* 0x001fcc00080006ff */
[----:B------:R-:W-:-:S05]  /*0080*/  VIADD R2, R4, -UR6 ;  /* 0x8000000604027c36 */ /* 0x000fca0008000000 */
[----:B------:R-:W-:-:S13]  /*0090*/  ISETP.GT.U32.AND P0, PT, R2, 0x7ff, PT ;  /* 0x000007ff0200780c */ /* 0x000fda0003f04070 */
[----:B--2---:R-:W-:Y:S05]  /*00a0*/  @P0 BRA `(.L_x_174) ;  /* 0x0000001800940947 */ /* 0x004fea0003800000 */
[----:B------:R-:W0:Y:S01]  /*00b0*/  S2R R3, SR_TID.X ;  /* 0x0000000000037919 */ /* 0x000e220000002100 */
[----:B------:R-:W-:Y:S01]  /*00c0*/  BSSY.RECONVERGENT B1, `(.L_x_175) ;  /* 0x000000a000017945 */ /* 0x000fe20003800200 */
[----:B------:R-:W-:Y:S02]  /*00d0*/  CS2R R14, SRZ ;  /* 0x00000000000e7805 */ /* 0x000fe4000001ff00 */
[----:B0-----:R-:W-:Y:S01]  /*00e0*/  ISETP.GE.U32.AND P0, PT, R3, R2, PT ;  /* 0x000000020300720c */ /* 0x001fe20003f06070 */
[----:B------:R-:W-:-:S12]  /*00f0*/  IMAD.MOV.U32 R21, RZ, RZ, R3 ;  /* 0x000000ffff157224 */ /* 0x000fd800078e0003 */
[----:B------:R-:W-:Y:S05]  /*0100*/  @P0 BRA `(.L_x_176) ;  /* 0x0000000000140947 */ /* 0x000fea0003800000 */
[----:B------:R-:W0:Y:S01]  /*0110*/  LDC.64 R14, c[0x0][0x380] ;  /* 0x0000e000ff0e7b82 */ /* 0x000e220000000a00 */
[----:B------:R-:W-:-:S04]  /*0120*/  VIADD R5, R3, UR6 ;  /* 0x0000000603057c36 */ /* 0x000fc80008000000 */
[----:B0-----:R-:W-:-:S06]  /*0130*/  IMAD.WIDE.U32 R14, R5, 0x8, R14 ;  /* 0x00000008050e7825 */ /* 0x001fcc00078e000e */
[----:B------:R-:W5:Y:S01]  /*0140*/  LDG.E.64 R14, desc[UR8][R14.64] ;  /* 0x000000080e0e7981 */ /* 0x000f62000c1e1b00 */
[----:B------:R-:W-:-:S07]  /*0150*/  VIADD R21, R3, 0x100 ;  /* 0x0000010003157836 */ /* 0x000fce0000000000 */
.L_x_176:
[----:B------:R-:W-:Y:S05]  /*0160*/  BSYNC.RECONVERGENT B1 ;  /* 0x0000000000017941 */ /* 0x000fea0003800200 */
.L_x_175:
[----:B------:R-:W-:Y:S01]  /*0170*/  ISETP.GE.U32.AND P0, PT, R21, R2, PT ;  /* 0x000000021500720c */ /* 0x000fe20003f06070 */
[----:B------:R-:W-:-:S12]  /*0180*/  BSSY.RECONVERGENT B1, `(.L_x_177) ;  /* 0x00000de000017945 */ /* 0x000fd80003800200 */
[----:B------:R-:W-:Y:S05]  /*0190*/  @P0 BRA `(.L_x_178) ;  /* 0x0000000c00700947 */ /* 0x000fea0003800000 */
[----:B------:R-:W-:Y:S01]  /*01a0*/  LOP3.LUT R5, RZ, R21, RZ, 0x33, !PT ;  /* 0x00000015ff057212 */ /* 0x000fe200078e33ff */
[----:B------:R-:W-:Y:S03]  /*01b0*/  BSSY.RECONVERGENT B2, `(.L_x_179) ;  /* 0x0000072000027945 */ /* 0x000fe60003800200 */
[----:B------:R-:W-:-:S04]  /*01c0*/  IADD3 R5, PT, PT, R4, -UR6, R5 ;  /* 0x8000000604057c10 */ /* 0x000fc8000fffe005 */
[C---:B------:R-:W-:Y:S02]  /*01d0*/  ISETP.GE.U32.AND P0, PT, R5.reuse, 0xf00, PT ;  /* 0x00000f000500780c */ /* 0x040fe40003f06070 */
[----:B------:R-:W-:-:S04]  /*01e0*/  LEA.HI R0, R5, 0x1, RZ, 0x18 ;  /* 0x0000000105007811 */ /* 0x000fc800078fc0ff */
[----:B------:R-:W-:-:S07]  /*01f0*/  LOP3.LUT R4, R0, 0xf, RZ, 0xc0, !PT ;  /* 0x0000000f00047812 */ /* 0x000fce00078ec0ff */
[----:B------:R-:W-:Y:S05]  /*0200*/  @!P0 BRA `(.L_x_180) ;  /* 0x0000000400b08947 */ /* 0x000fea0003800000 */
[----:B------:R-:W0:Y:S01]  /*0210*/  LDC.64 R6, c[0x0][0x380] ;  /* 0x0000e000ff067b82 */ /* 0x000e220000000a00 */
[----:B------:R-:W-:Y:S01]  /*0220*/  LOP3.LUT R25, R0, 0x1fffff0, RZ, 0xc0, !PT ;  /* 0x01fffff000197812 */ /* 0x000fe200078ec0ff */
[----:B------:R-:W-:Y:S01]  /*0230*/  BSSY.RECONVERGENT B3, `(.L_x_181) ;  /* 0x0000068000037945 */ /* 0x000fe20003800200 */
[C---:B------:R-:W-:Y:S01]  /*0240*/  LOP3.LUT R24, R21.reuse, 0x800, RZ, 0xfc, !PT ;  /* 0x0000080015187812 */ /* 0x040fe200078efcff */
[----:B------:R-:W-:Y:S02]  /*0250*/  VIADD R5, R21, UR6 ;  /* 0x0000000615057c36 */ /* 0x000fe40008000000 */
[----:B------:R-:W-:-:S07]  /*0260*/  IMAD.MOV R25, RZ, RZ, -R25 ;  /* 0x000000ffff197224 */ /* 0x000fce00078e0a19 */
.L_x_182:
[----:B0-----:R-:W-:-:S04]  /*0270*/  IMAD.WIDE.U32 R8, R5, 0x8, R6 ;  /* 0x0000000805087825 */ /* 0x001fc800078e0006 */
[----:B------:R-:W-:Y:S02]  /*0280*/  VIADD R23, R5, 0x100 ;  /* 0x0000010005177836 */ /* 0x000fe40000000000 */
[----:B------:R-:W2:Y:S02]  /*0290*/  LDG.E.64 R8, desc[UR8][R8.64] ;  /* 0x0000000808087981 */ /* 0x000ea4000c1e1b00 */
[----:B------:R-:W-:-:S06]  /*02a0*/  IMAD.WIDE.U32 R22, R23, 0x8, R6 ;  /* 0x0000000817167825 */ /* 0x000fcc00078e0006 */
[----:B------:R-:W3:Y:S01]  /*02b0*/  LDG.E.64 R22, desc[UR8][R22.64] ;  /* 0x0000000816167981 */ /* 0x000ee2000c1e1b00 */
[----:B------:R-:W-:-:S04]  /*02c0*/  VIADD R21, R5, 0x200 ;  /* 0x0000020005157836 */ /* 0x000fc80000000000 */
[----:B------:R-:W-:-:S04]  /*02d0*/  IMAD.WIDE.U32 R20, R21, 0x8, R6 ;  /* 0x0000000815147825 */ /* 0x000fc800078e0006 */
[----:B------:R-:W-:Y:S02]  /*02e0*/  VIADD R19, R5, 0x300 ;  /* 0x0000030005137836 */ /* 0x000fe40000000000 */
[----:B------:R-:W4:Y:S02]  /*02f0*/  LDG.E.64 R20, desc[UR8][R20.64] ;  /* 0x0000000814147981 */ /* 0x000f24000c1e1b00 */
        /* <DEDUP_REMOVED lines=9> */
[----:B------:R-:W-:-:S06]  /*0390*/  IMAD.WIDE.U32 R10, R11, 0x8, R6 ;  /* 0x000000080b0a7825 */ /* 0x000fcc00078e0006 */
[----:B------:R-:W4:Y:S01]  /*03a0*/  LDG.E.64 R10, desc[UR8][R10.64] ;  /* 0x000000080a0a7981 */ /* 0x000f22000c1e1b00 */
[----:B--2--5:R-:W-:-:S06]  /*03b0*/  DSETP.GEU.AND P0, PT, R14, R8, PT ;  /* 0x000000080e00722a */ /* 0x024fcc0003f0e000 */
[----:B------:R-:W-:Y:S02]  /*03c0*/  FSEL R14, R8, R14, !P0 ;  /* 0x0000000e080e7208 */ /* 0x000fe40004000000 */
[----:B------:R-:W-:Y:S01]  /*03d0*/  FSEL R15, R9, R15, !P0 ;  /* 0x0000000f090f7208 */ /* 0x000fe20004000000 */
[----:B------:R-:W-:-:S04]  /*03e0*/  VIADD R9, R5, 0x700 ;  /* 0x0000070005097836 */ /* 0x000fc80000000000 */
[----:B------:R-:W-:Y:S01]  /*03f0*/  IMAD.WIDE.U32 R8, R9, 0x8, R6 ;  /* 0x0000000809087825 */ /* 0x000fe200078e0006 */
[----:B---3--:R-:W-:-:S05]  /*0400*/  DSETP.GEU.AND P0, PT, R14, R22, PT ;  /* 0x000000160e00722a */ /* 0x008fca0003f0e000 */
[----:B------:R-:W2:Y:S01]  /*0410*/  LDG.E.64 R8, desc[UR8][R8.64] ;  /* 0x0000000808087981 */ /* 0x000ea2000c1e1b00 */
[----:B------:R-:W-:Y:S01]  /*0420*/  FSEL R15, R23, R15, !P0 ;  /* 0x0000000f170f7208 */ /* 0x000fe20004000000 */
[----:B------:R-:W-:Y:S01]  /*0430*/  VIADD R23, R5, 0x800 ;  /* 0x0000080005177836 */ /* 0x000fe20000000000 */
[----:B------:R-:W-:-:S03]  /*0440*/  FSEL R14, R22, R14, !P0 ;  /* 0x0000000e160e7208 */ /* 0x000fc60004000000 */
[----:B------:R-:W-:-:S06]  /*0450*/  IMAD.WIDE.U32 R22, R23, 0x8, R6 ;  /* 0x0000000817167825 */ /* 0x000fcc00078e0006 */
[----:B------:R-:W3:Y:S01]  /*0460*/  LDG.E.64 R22, desc[UR8][R22.64] ;  /* 0x0000000816167981 */ /* 0x000ee2000c1e1b00 */
[----:B----4-:R-:W-:-:S06]  /*0470*/  DSETP.GEU.AND P0, PT, R14, R20, PT ;  /* 0x000000140e00722a */ /* 0x010fcc0003f0e000 */
[----:B------:R-:W-:Y:S02]  /*0480*/  FSEL R14, R20, R14, !P0 ;  /* 0x0000000e140e7208 */ /* 0x000fe40004000000 */
[----:B------:R-:W-:Y:S01]  /*0490*/  FSEL R15, R21, R15, !P0 ;  /* 0x0000000f150f7208 */ /* 0x000fe20004000000 */
[----:B------:R-:W-:-:S04]  /*04a0*/  VIADD R21, R5, 0x900 ;  /* 0x0000090005157836 */ /* 0x000fc80000000000 */
[----:B------:R-:W-:Y:S01]  /*04b0*/  IMAD.WIDE.U32 R20, R21, 0x8, R6 ;  /* 0x0000000815147825 */ /* 0x000fe200078e0006 */
[----:B------:R-:W-:-:S05]  /*04c0*/  DSETP.GEU.AND P0, PT, R14, R18, PT ;  /* 0x000000120e00722a */ /* 0x000fca0003f0e000 */
[----:B------:R-:W4:Y:S01]  /*04d0*/  LDG.E.64 R20, desc[UR8][R20.64] ;  /* 0x0000000814147981 */ /* 0x000f22000c1e1b00 */
        /* <DEDUP_REMOVED lines=21> */
[----:B------:R-:W-:-:S06]  /*0630*/  IMAD.WIDE.U32 R12, R13, 0x8, R6 ;  /* 0x000000080d0c7825 */ /* 0x000fcc00078e0006 */
[----:B------:R-:W4:Y:S01]  /*0640*/  LDG.E.64 R12, desc[UR8][R12.64] ;  /* 0x000000080c0c7981 */ /* 0x000f22000c1e1b00 */
[----:B--2---:R-:W-:-:S06]  /*0650*/  DSETP.GEU.AND P0, PT, R10, R8, PT ;  /* 0x000000080a00722a */ /* 0x004fcc0003f0e000 */
        /* <DEDUP_REMOVED lines=24> */
[----:B------:R-:W-:-:S05]  /*07e0*/  VIADD R25, R25, 0x10 ;  /* 0x0000001019197836 */ /* 0x000fca0000000000 */
[----:B------:R-:W-:Y:S02]  /*07f0*/  FSEL R8, R12, R8, !P0 ;  /* 0x000000080c087208 */ /* 0x000fe40004000000 */
[----:B------:R-:W-:Y:S02]  /*0800*/  FSEL R9, R13, R9, !P0 ;  /* 0x000000090d097208 */ /* 0x000fe40004000000 */
[----:B------:R-:W-:Y:S01]  /*0810*/  ISETP.NE.AND P1, PT, R25, RZ, PT ;  /* 0x000000ff1900720c */ /* 0x000fe20003f25270 */
[----:B------:R-:W-:Y:S02]  /*0820*/  VIADD R24, R24, 0x1000 ;  /* 0x0000100018187836 */ /* 0x000fe40000000000 */
[----:B------:R-:W-:Y:S01]  /*0830*/  VIADD R5, R5, 0x1000 ;  /* 0x0000100005057836 */ /* 0x000fe20000000000 */
[----:B--2---:R-:W-:-:S06]  /*0840*/  DSETP.GEU.AND P0, PT, R8, R10, PT ;  /* 0x0000000a0800722a */ /* 0x004fcc0003f0e000 */
[----:B------:R-:W-:Y:S02]  /*0850*/  FSEL R8, R10, R8, !P0 ;  /* 0x000000080a087208 */ /* 0x000fe40004000000 */
[----:B------:R-:W-:-:S06]  /*0860*/  FSEL R9, R11, R9, !P0 ;  /* 0x000000090b097208 */ /* 0x000fcc0004000000 */
[----:B---3--:R-:W-:-:S06]  /*0870*/  DSETP.GEU.AND P0, PT, R8, R22, PT ;  /* 0x000000160800722a */ /* 0x008fcc0003f0e000 */
[----:B------:R-:W-:Y:S02]  /*0880*/  FSEL R14, R22, R8, !P0 ;  /* 0x00000008160e7208 */ /* 0x000fe40004000000 */
[----:B------:R-:W-:Y:S01]  /*0890*/  FSEL R15, R23, R9, !P0 ;  /* 0x00000009170f7208 */ /* 0x000fe20004000000 */
[----:B------:R-:W-:Y:S06]  /*08a0*/  @P1 BRA `(.L_x_182) ;  /* 0xfffffff800701947 */ /* 0x000fec000383ffff */
[----:B------:R-:W-:Y:S05]  /*08b0*/  BSYNC.RECONVERGENT B3 ;  /* 0x0000000000037941 */ /* 0x000fea0003800200 */
.L_x_181:
[----:B------:R-:W-:-:S07]  /*08c0*/  VIADD R21, R24, 0xfffff800 ;  /* 0xfffff80018157836 */ /* 0x000fce0000000000 */
.L_x_180:
[----:B------:R-:W-:Y:S05]  /*08d0*/  BSYNC.RECONVERGENT B2 ;  /* 0x0000000000027941 */ /* 0x000fea0003800200 */
.L_x_179:
[----:B------:R-:W-:-:S13]  /*08e0*/  ISETP.NE.AND P0, PT, R4, RZ, PT ;  /* 0x000000ff0400720c */ /* 0x000fda0003f05270 */
[----:B------:R-:W-:Y:S05]  /*08f0*/  @!P0 BRA `(.L_x_178) ;  /* 0x0000000400988947 */ /* 0x000fea0003800000 */
[----:B------:R-:W-:Y:S01]  /*0900*/  ISETP.GE.U32.AND P1, PT, R4, 0x8, PT ;  /* 0x000000080400780c */ /* 0x000fe20003f26070 */
[----:B------:R-:W-:Y:S01]  /*0910*/  BSSY.RECONVERGENT B2, `(.L_x_183) ;  /* 0x0000036000027945 */ /* 0x000fe20003800200 */
[----:B------:R-:W-:-:S04]  /*0920*/  LOP3.LUT R20, R0, 0x7, RZ, 0xc0, !PT ;  /* 0x0000000700147812 */ /* 0x000fc800078ec0ff */
[----:B------:R-:W-:-:S07]  /*0930*/  ISETP.NE.AND P0, PT, R20, RZ, PT ;  /* 0x000000ff1400720c */ /* 0x000fce0003f05270 */
[----:B------:R-:W-:Y:S06]  /*0940*/  @!P1 BRA `(.L_x_184) ;  /* 0x0000000000c89947 */ /* 0x000fec0003800000 */
[----:B------:R-:W0:Y:S01]  /*0950*/  LDC.64 R4, c[0x0][0x380] ;  /* 0x0000e000ff047b82 */ /* 0x000e220000000a00 */
[----:B------:R-:W-:-:S04]  /*0960*/  VIADD R25, R21, UR6 ;  /* 0x0000000615197c36 */ /* 0x000fc80008000000 */
[C---:B------:R-:W-:Y:S02]  /*0970*/  VIADD R9, R25.reuse, 0x100 ;  /* 0x0000010019097836 */ /* 0x040fe40000000000 */
[----:B0-----:R-:W-:-:S06]  /*0980*/  IMAD.WIDE.U32 R6, R25, 0x8, R4 ;  /* 0x0000000819067825 */ /* 0x001fcc00078e0004 */
[----:B------:R-:W2:Y:S01]  /*0990*/  LDG.E.64 R6, desc[UR8][R6.64] ;  /* 0x0000000806067981 */ /* 0x000ea2000c1e1b00 */
[----:B------:R-:W-:-:S04]  /*09a0*/  IMAD.WIDE.U32 R8, R9, 0x8, R4 ;  /* 0x0000000809087825 */ /* 0x000fc800078e0004 */
[----:B------:R-:W-:Y:S02]  /*09b0*/  VIADD R11, R25, 0x200 ;  /* 0x00000200190b7836 */ /* 0x000fe40000000000 */
[----:B------:R-:W3:Y:S02]  /*09c0*/  LDG.E.64 R8, desc[UR8][R8.64] ;  /* 0x0000000808087981 */ /* 0x000ee4000c1e1b00 */
        /* <DEDUP_REMOVED lines=42> */
.L_x_184:
[----:B------:R-:W-:Y:S05]  /*0c70*/  BSYNC.RECONVERGENT B2 ;  /* 0x0000000000027941 */ /* 0x000fea0003800200 */
.L_x_183:
        /* <DEDUP_REMOVED lines=32> */
.L_x_186:
[----:B------:R-:W-:Y:S05]  /*0e80*/  BSYNC.RECONVERGENT B2 ;  /* 0x0000000000027941 */ /* 0x000fea0003800200 */
.L_x_185:
[----:B------:R-:W-:Y:S05]  /*0e90*/  @!P0 BRA `(.L_x_178) ;  /* 0x0000000000308947 */ /* 0x000fea0003800000 */
[----:B------:R-:W0:Y:S01]  /*0ea0*/  LDC.64 R6, c[0x0][0x380] ;  /* 0x0000e000ff067b82 */ /* 0x000e220000000a00 */
[----:B------:R-:W-:Y:S02]  /*0eb0*/  VIADD R9, R21, UR6 ;  /* 0x0000000615097c36 */ /* 0x000fe40008000000 */
[----:B------:R-:W-:-:S07]  /*0ec0*/  IMAD.MOV R0, RZ, RZ, -R0 ;  /* 0x000000ffff007224 */ /* 0x000fce00078e0a00 */
.L_x_187:
[----:B0-----:R-:W-:-:S06]  /*0ed0*/  IMAD.WIDE.U32 R4, R9, 0x8, R6 ;  /* 0x0000000809047825 */ /* 0x001fcc00078e0006 */
        /* <DEDUP_REMOVED lines=8> */
.L_x_178:
[----:B------:R-:W-:Y:S05]  /*0f60*/  BSYNC.RECONVERGENT B1 ;  /* 0x0000000000017941 */ /* 0x000fea0003800200 */
.L_x_177:
[----:B------:R-:W-:-:S13]  /*0f70*/  ISETP.GE.U32.AND P0, PT, R2, 0x100, PT ;  /* 0x000001000200780c */ /* 0x000fda0003f06070 */
        /* <DEDUP_REMOVED lines=50> */
[----:B------:R-:W1:Y:S04]  /*12a0*/  LDS.128 R12, [UR4+0x10] ;  /* 0x00001004ff0c7984 */ /* 0x000e680008000c00 */
[----:B0-----:R-:W0:Y:S01]  /*12b0*/  LDS.128 R8, [UR4+0x20] ;  /* 0x00002004ff087984 */ /* 0x001e220008000c00 */
[----:B-1----:R-:W-:-:S06]  /*12c0*/  DSETP.GEU.AND P1, PT, R4, R12, PT ;  /* 0x0000000c0400722a */ /* 0x002fcc0003f2e000 */
[----:B------:R-:W-:Y:S02]  /*12d0*/  FSEL R2, R12, R4, !P1 ;  /* 0x000000040c027208 */ /* 0x000fe40004800000 */
[----:B------:R-:W-:Y:S02]  /*12e0*/  FSEL R3, R13, R5, !P1 ;  /* 0x000000050d037208 */ /* 0x000fe40004800000 */
[----:B------:R-:W1:Y:S04]  /*12f0*/  LDS.128 R4, [UR4+0x30] ;  /* 0x00003004ff047984 */ /* 0x000e680008000c00 */
[----:B------:R-:W-:-:S06]  /*1300*/  DSETP.GEU.AND P1, PT, R2, R14, PT ;  /* 0x0000000e0200722a */ /* 0x000fcc0003f2e000 */
[----:B------:R-:W-:Y:S02]  /*1310*/  FSEL R2, R14, R2, !P1 ;  /* 0x000000020e027208 */ /* 0x000fe40004800000 */
[----:B------:R-:W-:-:S06]  /*1320*/  FSEL R3, R15, R3, !P1 ;  /* 0x000000030f037208 */ /* 0x000fcc0004800000 */
[----:B0-----:R-:W-:-:S06]  /*1330*/  DSETP.GEU.AND P1, PT, R2, R8, PT ;  /* 0x000000080200722a */ /* 0x001fcc0003f2e000 */
[----:B------:R-:W-:Y:S02]  /*1340*/  FSEL R8, R8, R2, !P1 ;  /* 0x0000000208087208 */ /* 0x000fe40004800000 */
[----:B------:R-:W-:Y:S02]  /*1350*/  FSEL R9, R9, R3, !P1 ;  /* 0x0000000309097208 */ /* 0x000fe40004800000 */
[----:B------:R-:W0:Y:S04]  /*1360*/  LDS.64 R2, [UR4+0x40] ;  /* 0x00004004ff027984 */ /* 0x000e280008000a00 */
[----:B------:R-:W-:-:S06]  /*1370*/  DSETP.GEU.AND P1, PT, R8, R10, PT ;  /* 0x0000000a0800722a */ /* 0x000fcc0003f2e000 */
[----:B------:R-:W-:Y:S02]  /*1380*/  FSEL R8, R10, R8, !P1 ;  /* 0x000000080a087208 */ /* 0x000fe40004800000 */
[----:B------:R-:W-:-:S06]  /*1390*/  FSEL R9, R11, R9, !P1 ;  /* 0x000000090b097208 */ /* 0x000fcc0004800000 */
[----:B-1----:R-:W-:-:S06]  /*13a0*/  DSETP.GEU.AND P1, PT, R8, R4, PT ;  /* 0x000000040800722a */ /* 0x002fcc0003f2e000 */
        /* <DEDUP_REMOVED lines=9> */
.L_x_188:
[----:B------:R-:W-:-:S04]  /*1440*/  LOP3.LUT R0, R3, 0x3e0, RZ, 0xc0, !PT ;  /* 0x000003e003007812 */ /* 0x000fc800078ec0ff */
[----:B------:R-:W-:Y:S01]  /*1450*/  LOP3.LUT R7, RZ, R0, RZ, 0x33, !PT ;  /* 0x00000000ff077212 */ /* 0x000fe200078e33ff */
[----:B------:R-:W-:Y:S02]  /*1460*/  VIADD R5, R0, 0x20 ;  /* 0x0000002000057836 */ /* 0x000fe40000000000 */
[----:B------:R-:W0:Y:S03]  /*1470*/  S2R R0, SR_LANEID ;  /* 0x0000000000007919 */ /* 0x000e260000000000 */
[----:B------:R-:W-:Y:S01]  /*1480*/  ISETP.GT.U32.AND P0, PT, R5, R2, PT ;  /* 0x000000020500720c */ /* 0x000fe20003f04070 */
[----:B------:R-:W-:-:S05]  /*1490*/  IMAD.IADD R5, R2, 0x1, R7 ;  /* 0x0000000102057824 */ /* 0x000fca00078e0207 */
[----:B------:R-:W-:-:S05]  /*14a0*/  SEL R5, R5, 0x1f, P0 ;  /* 0x0000001f05057807 */ /* 0x000fca0000000000 */
[----:B-----5:R-:W-:Y:S04]  /*14b0*/  SHFL.DOWN PT, R6, R14, 0x1, R5 ;  /* 0x082000000e067989 */ /* 0x020fe800000e0005 */
[----:B------:R-:W1:Y:S01]  /*14c0*/  SHFL.DOWN PT, R7, R15, 0x1, R5 ;  /* 0x082000000f077989 */ /* 0x000e6200000e0005 */
[----:B0-----:R-:W-:Y:S01]  /*14d0*/  ISETP.GE.AND P0, PT, R0, R5, PT ;  /* 0x000000050000720c */ /* 0x001fe20003f06270 */
[----:B-1----:R-:W-:-:S06]  /*14e0*/  DSETP.GEU.AND P1, PT, R14, R6, PT ;  /* 0x000000060e00722a */ /* 0x002fcc0003f2e000 */
        /* <DEDUP_REMOVED lines=47> */
[----:B0-----:R-:W-:Y:S05]  /*17e0*/  @P0 BRA `(.L_x_189) ;  /* 0x0000001c000c0947 */ /* 0x001fea0003800000 */
[----:B------:R-:W0:Y:S01]  /*17f0*/  S2UR UR5, SR_CgaCtaId ;  /* 0x00000000000579c3 */ /* 0x000e220000008800 */
[----:B------:R-:W-:Y:S01]  /*1800*/  UMOV UR4, 0x400 ;  /* 0x0000040000047882 */ /* 0x000fe20000000000 */
[----:B------:R-:W-:Y:S01]  /*1810*/  ISETP.GT.U32.AND P2, PT, R2, 0x20, PT ;  /* 0x000000200200780c */ /* 0x000fe20003f44070 */
[----:B0-----:R-:W-:-:S09]  /*1820*/  ULEA UR4, UR5, UR4, 0x18 ;  /* 0x0000000405047291 */ /* 0x001fd2000f8ec0ff */
[----:B------:R-:W0:Y:S04]  /*1830*/  LDS.128 R12, [UR4+0x10] ;  /* 0x00001004ff0c7984 */ /* 0x000e280008000c00 */
[----:B------:R-:W1:Y:S01]  /*1840*/  LDS.128 R8, [UR4+0x20] ;  /* 0x00002004ff087984 */ /* 0x000e620008000c00 */
[----:B0-----:R-:W-:-:S06]  /*1850*/  DSETP.GEU.AND P1, PT, R4, R12, PT ;  /* 0x0000000c0400722a */ /* 0x001fcc0003f2e000 */
[-C--:B------:R-:W-:Y:S02]  /*1860*/  FSEL R3, R12, R4.reuse, !P1 ;  /* 0x000000040c037208 */ /* 0x080fe40004800000 */
[-C--:B------:R-:W-:Y:S02]  /*1870*/  FSEL R13, R13, R5.reuse, !P1 ;  /* 0x000000050d0d7208 */ /* 0x080fe40004800000 */
[----:B------:R-:W-:Y:S02]  /*1880*/  FSEL R0, R3, R4, P2 ;  /* 0x0000000403007208 */ /* 0x000fe40001000000 */
[C---:B------:R-:W-:Y:S02]  /*1890*/  ISETP.GT.U32.AND P1, PT, R2.reuse, 0x40, PT ;  /* 0x000000400200780c */ /* 0x040fe40003f24070 */
[----:B------:R-:W-:Y:S01]  /*18a0*/  FSEL R13, R13, R5, P2 ;  /* 0x000000050d0d7208 */ /* 0x000fe20001000000 */
[----:B------:R-:W-:Y:S01]  /*18b0*/  IMAD.MOV.U32 R12, RZ, RZ, R0 ;  /* 0x000000ffff0c7224 */ /* 0x000fe200078e0000 */
[----:B------:R-:W-:Y:S01]  /*18c0*/  ISETP.GT.U32.AND P2, PT, R2, 0x60, PT ;  /* 0x000000600200780c */ /* 0x000fe20003f44070 */
[----:B------:R-:W0:Y:S04]  /*18d0*/  LDS.128 R4, [UR4+0x30] ;  /* 0x00003004ff047984 */ /* 0x000e280008000c00 */
[----:B------:R-:W-:-:S06]  /*18e0*/  DSETP.GEU.AND P3, PT, R12, R14, PT ;  /* 0x0000000e0c00722a */ /* 0x000fcc0003f6e000 */
[----:B------:R-:W-:Y:S02]  /*18f0*/  @P1 FSEL R0, R14, R0, !P3 ;  /* 0x000000000e001208 */ /* 0x000fe40005800000 */
[----:B------:R-:W-:Y:S02]  /*1900*/  @P1 FSEL R13, R15, R13, !P3 ;  /* 0x0000000d0f0d1208 */ /* 0x000fe40005800000 */
[----:B------:R-:W-:Y:S01]  /*1910*/  ISETP.GT.U32.AND P1, PT, R2, 0x80, PT ;  /* 0x000000800200780c */ /* 0x000fe20003f24070 */
[----:B------:R-:W-:-:S06]  /*1920*/  IMAD.MOV.U32 R12, RZ, RZ, R0 ;  /* 0x000000ffff0c7224 */ /* 0x000fcc00078e0000 */
[----:B-1----:R-:W-:-:S06]  /*1930*/  DSETP.GEU.AND P3, PT, R12, R8, PT ;  /* 0x000000080c00722a */ /* 0x002fcc0003f6e000 */
[----:B------:R-:W-:Y:S02]  /*1940*/  @P2 FSEL R0, R8, R0, !P3 ;  /* 0x0000000008002208 */ /* 0x000fe40005800000 */
[----:B------:R-:W-:Y:S02]  /*1950*/  @P2 FSEL R13, R9, R13, !P3 ;  /* 0x0000000d090d2208 */ /* 0x000fe40005800000 */
[----:B------:R-:W-:Y:S01]  /*1960*/  ISETP.GT.U32.AND P2, PT, R2, 0xa0, PT ;  /* 0x000000a00200780c */ /* 0x000fe20003f44070 */
[----:B------:R-:W-:Y:S01]  /*1970*/  IMAD.MOV.U32 R12, RZ, RZ, R0 ;  /* 0x000000ffff0c7224 */ /* 0x000fe200078e0000 */
[----:B------:R-:W1:Y:S05]  /*1980*/  LDS.64 R8, [UR4+0x40] ;  /* 0x00004004ff087984 */ /* 0x000e6a0008000a00 */
[----:B------:R-:W-:-:S06]  /*1990*/  DSETP.GEU.AND P3, PT, R12, R10, PT ;  /* 0x0000000a0c00722a */ /* 0x000fcc0003f6e000 */
[----:B------:R-:W-:Y:S02]  /*19a0*/  @P1 FSEL R0, R10, R0, !P3 ;  /* 0x000000000a001208 */ /* 0x000fe40005800000 */
[----:B------:R-:W-:Y:S02]  /*19b0*/  @P1 FSEL R13, R11, R13, !P3 ;  /* 0x0000000d0b0d1208 */ /* 0x000fe40005800000 */
[----:B------:R-:W-:Y:S01]  /*19c0*/  ISETP.GT.U32.AND P1, PT, R2, 0xc0, PT ;  /* 0x000000c00200780c */ /* 0x000fe20003f24070 */
[----:B------:R-:W-:Y:S02]  /*19d0*/  IMAD.MOV.U32 R10, RZ, RZ, R0 ;  /* 0x000000ffff0a7224 */ /* 0x000fe400078e0000 */
[----:B------:R-:W-:-:S06]  /*19e0*/  IMAD.MOV.U32 R11, RZ, RZ, R13 ;  /* 0x000000ffff0b7224 */ /* 0x000fcc00078e000d */
[----:B0-----:R-:W-:-:S06]  /*19f0*/  DSETP.GEU.AND P3, PT, R10, R4, PT ;  /* 0x000000040a00722a */ /* 0x001fcc0003f6e000 */
[----:B------:R-:W-:Y:S02]  /*1a00*/  @P2 FSEL R0, R4, R0, !P3 ;  /* 0x0000000004002208 */ /* 0x000fe40005800000 */
[----:B------:R-:W-:Y:S02]  /*1a10*/  @P2 FSEL R13, R5, R13, !P3 ;  /* 0x0000000d050d2208 */ /* 0x000fe40005800000 */
[----:B------:R-:W-:Y:S01]  /*1a20*/  ISETP.GT.U32.AND P2, PT, R2, 0xe0, PT ;  /* 0x000000e00200780c */ /* 0x000fe20003f44070 */
        /* <DEDUP_REMOVED lines=13> */
.L_x_174:
[----:B------:R-:W0:Y:S01]  /*1b00*/  S2R R0, SR_TID.X ;  /* 0x0000000000007919 */ /* 0x000e220000002100 */
[----:B------:R-:W1:Y:S02]  /*1b10*/  LDCU.64 UR14, c[0x0][0x380] ;  /* 0x00007000ff0e77ac */ /* 0x000e640008000a00 */
[----:B-1----:R-:W-:Y:S02]  /*1b20*/  IMAD.U32 R6, RZ, RZ, UR14 ;  /* 0x0000000eff067e24 */ /* 0x002fe4000f8e00ff */
[----:B------:R-:W-:Y:S02]  /*1b30*/  IMAD.U32 R7, RZ, RZ, UR15 ;  /* 0x0000000fff077e24 */ /* 0x000fe4000f8e00ff */
[----:B0-----:R-:W-:-:S04]  /*1b40*/  VIADD R25, R0, UR6 ;  /* 0x0000000600197c36 */ /* 0x001fc80008000000 */
[----:B------:R-:W-:-:S05]  /*1b50*/  IMAD.WIDE.U32 R24, R25, 0x8, R6 ;  /* 0x0000000819187825 */ /* 0x000fca00078e0006 */
        /* <DEDUP_REMOVED lines=8> */
[----:B------:R-:W-:Y:S01]  /*1be0*/  ISETP.GE.U32.AND P1, PT, R2, UR4, PT ;  /* 0x0000000402007c0c */ /* 0x000fe2000bf26070 */
        /* <DEDUP_REMOVED lines=22> */
[----:B------:R-:W-:Y:S01]  /*1d50*/  ULEA UR11, UR13, UR6, 0xb ;  /* 0x000000060d0b7291 */ /* 0x000fe2000f8e58ff */
[----:B------:R-:W-:Y:S01]  /*1d60*/  VIADD R3, R4, 0xfffff800 ;  /* 0xfffff80004037836 */ /* 0x000fe20000000000 */
[----:B------:R-:W-:Y:S01]  /*1d70*/  LOP3.LUT R5, RZ, R0, RZ, 0x33, !PT ;  /* 0x00000000ff057212 */ /* 0x000fe200078e33ff */
[----:B------:R-:W-:-:S03]  /*1d80*/  UIADD3 UR5, UPT, UPT, UR4, UR6, URZ ;  /* 0x0000000604057290 */ /* 0x000fc6000fffe0ff */
[----:B------:R-:W-:Y:S02]  /*1d90*/  ISETP.LT.U32.AND P0, PT, R3, UR11, PT ;  /* 0x0000000b03007c0c */ /* 0x000fe4000bf01070 */
[----:B------:R-:W-:Y:S01]  /*1da0*/  IADD3 R5, PT, PT, R4, -UR4, R5 ;  /* 0x8000000404057c10 */ /* 0x000fe2000fffe005 */
[----:B------:R-:W-:Y:S01]  /*1db0*/  IMAD.U32 R25, RZ, RZ, UR5 ;  /* 0x00000005ff197e24 */ /* 0x000fe2000f8e00ff */
[----:B------:R-:W-:-:S03]  /*1dc0*/  UMOV UR4, URZ ;  /* 0x000000ff00047c82 */ /* 0x000fc60008000000 */
[----:B------:R-:W-:Y:S01]  /*1dd0*/  VIADD R2, R5, -UR6 ;  /* 0x8000000605027c36 */ /* 0x000fe20008000000 */
[----:B------:R-:W-:Y:S01]  /*1de0*/  UMOV UR6, UR5 ;  /* 0x0000000500067c82 */ /* 0x000fe20008000000 */
[----:B------:R-:W-:-:S04]  /*1df0*/  IADD3 R25, PT, PT, R25, 0x800, R0 ;  /* 0x0000080019197810 */ /* 0x000fc80007ffe000 */
[----:B------:R-:W-:Y:S05]  /*1e00*/  @P0 BRA `(.L_x_191) ;  /* 0x0000000000c40947 */ /* 0x000fea0003800000 */
[----:B------:R-:W0:Y:S01]  /*1e10*/  LDC.64 R6, c[0x0][0x380] ;  /* 0x0000e000ff067b82 */ /* 0x000e220000000a00 */
[----:B------:R-:W1:Y:S01]  /*1e20*/  LDCU.64 UR12, c[0x0][0x3a8] ;  /* 0x00007500ff0c77ac */ /* 0x000e620008000a00 */
[----:B------:R-:W-:Y:S01]  /*1e30*/  NOP ;  /* 0x0000000000007918 */ /* 0x000fe20000000000 */
.L_x_192:
[----:B------:R-:W-:-:S04]  /*1e40*/  VIADD R19, R0, UR11 ;  /* 0x0000000b00137c36 */ /* 0x000fc80008000000 */
[----:B0-----:R-:W-:-:S05]  /*1e50*/  IMAD.WIDE.U32 R18, R19, 0x8, R6 ;  /* 0x0000000813127825 */ /* 0x001fca00078e0006 */
        /* <DEDUP_REMOVED lines=26> */
[----:B-1----:R-:W-:-:S04]  /*2000*/  USHF.L.U32 UR7, UR13, 0xb, URZ ;  /* 0x0000000b0d077899 */ /* 0x002fc800080006ff */
[----:B------:R-:W-:Y:S02]  /*2010*/  UIADD3 UR6, UPT, UPT, UR7, UR6, URZ ;  /* 0x0000000607067290 */ /* 0x000fe4000fffe0ff */
[----:B------:R-:W-:Y:S02]  /*2020*/  VIADD R2, R2, -UR7 ;  /* 0x8000000702027c36 */ /* 0x000fe40008000000 */
[----:B------:R-:W-:Y:S01]  /*2030*/  VIADD R25, R25, UR7 ;  /* 0x0000000719197c36 */ /* 0x000fe20008000000 */
[----:B--2---:R-:W-:-:S06]  /*2040*/  DSETP.GEU.AND P0, PT, R4, R20, PT ;  /* 0x000000140400722a */ /* 0x004fcc0003f0e000 */
[----:B------:R-:W-:Y:S01]  /*2050*/  FSEL R8, R20, R4, !P0 ;  /* 0x0000000414087208 */ /* 0x000fe20004000000 */
[----:B------:R-:W-:Y:S01]  /*2060*/  IMAD.U32 R4, RZ, RZ, UR12 ;  /* 0x0000000cff047e24 */ /* 0x000fe2000f8e00ff */
[----:B------:R-:W-:-:S03]  /*2070*/  FSEL R9, R21, R5, !P0 ;  /* 0x0000000515097208 */ /* 0x000fc60004000000 */
[----:B------:R-:W-:-:S05]  /*2080*/  VIADD R5, R4, -UR11 ;  /* 0x8000000b04057c36 */ /* 0x000fca0008000000 */
[----:B------:R-:W-:Y:S01]  /*2090*/  ISETP.GE.U32.AND P1, PT, R5, UR7, PT ;  /* 0x0000000705007c0c */ /* 0x000fe2000bf26070 */
[----:B------:R-:W-:-:S06]  /*20a0*/  DSETP.GEU.AND P0, PT, R8, R22, PT ;  /* 0x000000160800722a */ /* 0x000fcc0003f0e000 */
[----:B------:R-:W-:Y:S02]  /*20b0*/  FSEL R14, R22, R8, !P0 ;  /* 0x00000008160e7208 */ /* 0x000fe40004000000 */
[----:B------:R-:W-:-:S04]  /*20c0*/  FSEL R15, R23, R9, !P0 ;  /* 0x00000009170f7208 */ /* 0x000fc80004000000 */
[----:B------:R-:W-:Y:S05]  /*20d0*/  @!P1 BRA `(.L_x_190) ;  /* 0x0000000c00a09947 */ /* 0x000fea0003800000 */
[----:B------:R-:W-:Y:S02]  /*20e0*/  ULEA UR11, UR13, UR11, 0xb ;  /* 0x0000000b0d0b7291 */ /* 0x000fe4000f8e58ff */
[----:B------:R-:W-:-:S04]  /*20f0*/  UIADD3 UR4, UPT, UPT, UR4, 0x1, URZ ;  /* 0x0000000104047890 */ /* 0x000fc8000fffe0ff */
[----:B------:R-:W-:-:S13]  /*2100*/  ISETP.LT.U32.AND P0, PT, R3, UR11, PT ;  /* 0x0000000b03007c0c */ /* 0x000fda000bf01070 */
[----:B------:R-:W-:Y:S05]  /*2110*/  @!P0 BRA `(.L_x_192) ;  /* 0xfffffffc00488947 */ /* 0x000fea000383ffff */
.L_x_191:
[----:B------:R-:W-:Y:S01]  /*2120*/  VIADD R3, R4, -UR11 ;  /* 0x8000000b04037c36 */ /* 0x000fe20008000000 */
[----:B------:R-:W-:Y:S04]  /*2130*/  BSSY.RECONVERGENT B1, `(.L_x_190) ;  /* 0x00000e2000017945 */ /* 0x000fe80003800200 */
[----:B------:R-:W-:-:S04]  /*2140*/  ISETP.GE.AND P0, PT, R0, R3, PT ;  /* 0x000000030000720c */ /* 0x000fc80003f06270 */
[----:B------:R-:W-:-:S13]  /*2150*/  ISETP.LE.U32.OR P0, PT, R4, UR11, P0 ;  /* 0x0000000b04007c0c */ /* 0x000fda0008703470 */
[----:B------:R-:W-:Y:S05]  /*2160*/  @P0 BRA `(.L_x_193) ;  /* 0x0000000c00780947 */ /* 0x000fea0003800000 */
[----:B------:R-:W-:Y:S01]  /*2170*/  UIMAD UR7, UR4, UR13, URZ ;  /* 0x0000000d040772a4 */ /* 0x000fe2000f8e02ff */
[----:B------:R-:W-:Y:S01]  /*2180*/  LOP3.LUT R3, RZ, R0, RZ, 0x33, !PT ;  /* 0x00000000ff037212 */ /* 0x000fe200078e33ff */
[----:B------:R-:W-:Y:S03]  /*2190*/  BSSY.RECONVERGENT B2, `(.L_x_194) ;  /* 0x0000074000027945 */ /* 0x000fe60003800200 */
[----:B------:R-:W-:Y:S01]  /*21a0*/  IADD3 R4, PT, PT, R4, -UR5, R3 ;  /* 0x8000000504047c10 */ /* 0x000fe2000fffe003 */
[----:B------:R-:W-:-:S04]  /*21b0*/  IMAD.U32 R3, RZ, RZ, UR7 ;  /* 0x00000007ff037e24 */ /* 0x000fc8000f8e00ff */
[----:B------:R-:W-:Y:S02]  /*21c0*/  IMAD R4, R3, -0x800, R4 ;  /* 0xfffff80003047824 */ /* 0x000fe400078e0204 */
[----:B------:R-:W-:-:S03]  /*21d0*/  IMAD.MOV.U32 R3, RZ, RZ, R0 ;  /* 0x000000ffff037224 */ /* 0x000fc600078e0000 */
[C---:B------:R-:W-:Y:S02]  /*21e0*/  ISETP.GE.U32.AND P0, PT, R4.reuse, 0xf00, PT ;  /* 0x00000f000400780c */ /* 0x040fe40003f06070 */
[----:B------:R-:W-:-:S04]  /*21f0*/  LEA.HI R4, R4, 0x1, RZ, 0x18 ;  /* 0x0000000104047811 */ /* 0x000fc800078fc0ff */
[----:B------:R-:W-:-:S07]  /*2200*/  LOP3.LUT R5, R4, 0xf, RZ, 0xc0, !PT ;  /* 0x0000000f04057812 */ /* 0x000fce00078ec0ff */
[----:B------:R-:W-:Y:S05]  /*2210*/  @!P0 BRA `(.L_x_195) ;  /* 0x0000000400ac8947 */ /* 0x000fea0003800000 */
[----:B------:R-:W-:Y:S01]  /*2220*/  LEA.HI R3, R2, 0x1, RZ, 0x18 ;  /* 0x0000000102037811 */ /* 0x000fe200078fc0ff */
[----:B------:R-:W-:Y:S03]  /*2230*/  BSSY.RECONVERGENT B3, `(.L_x_196) ;  /* 0x0000068000037945 */ /* 0x000fe60003800200 */
[----:B------:R-:W-:Y:S02]  /*2240*/  LOP3.LUT R24, R3, 0x1fffff0, RZ, 0xc0, !PT ;  /* 0x01fffff003187812 */ /* 0x000fe400078ec0ff */
[----:B------:R-:W-:-:S03]  /*2250*/  LOP3.LUT R3, R0, 0x800, RZ, 0xfc, !PT ;  /* 0x0000080000037812 */ /* 0x000fc600078efcff */
[----:B------:R-:W-:-:S07]  /*2260*/  IMAD.MOV R24, RZ, RZ, -R24 ;  /* 0x000000ffff187224 */ /* 0x000fce00078e0a18 */
.L_x_197:
[----:B------:R-:W-:-:S04]  /*2270*/  VIADD R9, R25, 0xfffff800 ;  /* 0xfffff80019097836 */ /* 0x000fc80000000000 */
[----:B------:R-:W-:-:S06]  /*2280*/  IMAD.WIDE.U32 R8, R9, 0x8, R6 ;  /* 0x0000000809087825 */ /* 0x000fcc00078e0006 */
[----:B------:R-:W2:Y:S01]  /*2290*/  LDG.E.64 R8, desc[UR8][R8.64] ;  /* 0x0000000808087981 */ /* 0x000ea2000c1e1b00 */
[----:B------:R-:W-:-:S04]  /*22a0*/  VIADD R23, R25, 0xfffff900 ;  /* 0xfffff90019177836 */ /* 0x000fc80000000000 */
        /* <DEDUP_REMOVED lines=8> */
[----:B------:R-:W5:Y:S02]  /*2330*/  LDG.E.64 R18, desc[UR8][R18.64] ;  /* 0x0000000812127981 */ /* 0x000f64000c1e1b00 */
[----:B------:R-:W-:-:S04]  /*2340*/  IMAD.WIDE.U32 R16, R17, 0x8, R6 ;  /* 0x0000000811107825 */ /* 0x000fc800078e0006 */
[----:B------:R-:W-:Y:S02]  /*2350*/  VIADD R13, R25, 0xfffffd00 ;  /* 0xfffffd00190d7836 */ /* 0x000fe40000000000 */
[----:B------:R-:W5:Y:S02]  /*2360*/  LDG.E.64 R16, desc[UR8][R16.64] ;  /* 0x0000000810107981 */ /* 0x000f64000c1e1b00 */
[----:B------:R-:W-:-:S04]  /*2370*/  IMAD.WIDE.U32 R12, R13, 0x8, R6 ;  /* 0x000000080d0c7825 */ /* 0x000fc800078e0006 */
[----:B------:R-:W-:Y:S02]  /*2380*/  VIADD R11, R25, 0xfffffe00 ;  /* 0xfffffe00190b7836 */ /* 0x000fe40000000000 */
[----:B------:R-:W5:Y:S02]  /*2390*/  LDG.E.64 R12, desc[UR8][R12.64] ;  /* 0x000000080c0c7981 */ /* 0x000f64000c1e1b00 */
[----:B------:R-:W-:-:S06]  /*23a0*/  IMAD.WIDE.U32 R10, R11, 0x8, R6 ;  /* 0x000000080b0a7825 */ /* 0x000fcc00078e0006 */
[----:B------:R-:W5:Y:S01]  /*23b0*/  LDG.E.64 R10, desc[UR8][R10.64] ;  /* 0x000000080a0a7981 */ /* 0x000f62000c1e1b00 */
[----:B--2---:R-:W-:-:S06]  /*23c0*/  DSETP.GEU.AND P0, PT, R14, R8, PT ;  /* 0x000000080e00722a */ /* 0x004fcc0003f0e000 */
[----:B------:R-:W-:Y:S01]  /*23d0*/  FSEL R15, R9, R15, !P0 ;  /* 0x0000000f090f7208 */ /* 0x000fe20004000000 */
[----:B------:R-:W-:Y:S01]  /*23e0*/  VIADD R9, R25, 0xffffff00 ;  /* 0xffffff0019097836 */ /* 0x000fe20000000000 */
[----:B------:R-:W-:-:S03]  /*23f0*/  FSEL R14, R8, R14, !P0 ;  /* 0x0000000e080e7208 */ /* 0x000fc60004000000 */
[----:B------:R-:W-:-:S03]  /*2400*/  IMAD.WIDE.U32 R8, R9, 0x8, R6 ;  /* 0x0000000809087825 */ /* 0x000fc600078e0006 */
[----:B---3--:R-:W-:-:S03]  /*2410*/  DSETP.GEU.AND P0, PT, R14, R22, PT ;  /* 0x000000160e00722a */ /* 0x008fc60003f0e000 */
[----:B------:R-:W2:Y:S03]  /*2420*/  LDG.E.64 R8, desc[UR8][R8.64] ;  /* 0x0000000808087981 */ /* 0x000ea6000c1e1b00 */
[----:B------:R-:W-:Y:S02]  /*2430*/  FSEL R14, R22, R14, !P0 ;  /* 0x0000000e160e7208 */ /* 0x000fe40004000000 */
[----:B------:R-:W-:Y:S01]  /*2440*/  FSEL R15, R23, R15, !P0 ;  /* 0x0000000f170f7208 */ /* 0x000fe20004000000 */
[----:B------:R-:W-:-:S06]  /*2450*/  IMAD.WIDE.U32 R22, R25, 0x8, R6 ;  /* 0x0000000819167825 */ /* 0x000fcc00078e0006 */
[----:B------:R-:W3:Y:S01]  /*2460*/  LDG.E.64 R22, desc[UR8][R22.64] ;  /* 0x0000000816167981 */ /* 0x000ee2000c1e1b00 */
[----:B----4-:R-:W-:-:S06]  /*2470*/  DSETP.GEU.AND P0, PT, R14, R20, PT ;  /* 0x000000140e00722a */ /* 0x010fcc0003f0e000 */
[----:B------:R-:W-:Y:S02]  /*2480*/  FSEL R14, R20, R14, !P0 ;  /* 0x0000000e140e7208 */ /* 0x000fe40004000000 */
[----:B------:R-:W-:Y:S01]  /*2490*/  FSEL R15, R21, R15, !P0 ;  /* 0x0000000f150f7208 */ /* 0x000fe20004000000 */
[----:B------:R-:W-:-:S04]  /*24a0*/  VIADD R21, R25, 0x100 ;  /* 0x0000010019157836 */ /* 0x000fc80000000000 */
[----:B------:R-:W-:Y:S01]  /*24b0*/  IMAD.WIDE.U32 R20, R21, 0x8, R6 ;  /* 0x0000000815147825 */ /* 0x000fe200078e0006 */
[----:B-----5:R-:W-:-:S05]  /*24c0*/  DSETP.GEU.AND P0, PT, R14, R18, PT ;  /* 0x000000120e00722a */ /* 0x020fca0003f0e000 */
[----:B------:R-:W4:Y:S01]  /*24d0*/  LDG.E.64 R20, desc[UR8][R20.64] ;  /* 0x0000000814147981 */ /* 0x000f22000c1e1b00 */
[----:B------:R-:W-:Y:S02]  /*24e0*/  FSEL R14, R18, R14, !P0 ;  /* 0x0000000e120e7208 */ /* 0x000fe40004000000 */
[----:B------:R-:W-:Y:S01]  /*24f0*/  FSEL R15, R19, R15, !P0 ;  /* 0x0000000f130f7208 */ /* 0x000fe20004000000 */
[----:B------:R-:W-:-:S04]  /*2500*/  VIADD R19, R25, 0x200 ;  /* 0x0000020019137836 */ /* 0x000fc80000000000 */
[----:B------:R-:W-:Y:S01]  /*2510*/  IMAD.WIDE.U32 R18, R19, 0x8, R6 ;  /* 0x0000000813127825 */ /* 0x000fe200078e0006 */
[----:B------:R-:W-:-:S05]  /*2520*/  DSETP.GEU.AND P0, PT, R14, R16, PT ;  /* 0x000000100e00722a */ /* 0x000fca0003f0e000 */
[----:B------:R-:W5:Y:S01]  /*2530*/  LDG.E.64 R18, desc[UR8][R18.64] ;  /* 0x0000000812127981 */ /* 0x000f62000c1e1b00 */
        /* <DEDUP_REMOVED lines=15> */
[----:B------:R-:W-:-:S06]  /*2630*/  IMAD.WIDE.U32 R12, R13, 0x8, R6 ;  /* 0x000000080d0c7825 */ /* 0x000fcc00078e0006 */
[----:B------:R-:W5:Y:S01]  /*2640*/  LDG.E.64 R12, desc[UR8][R12.64] ;  /* 0x000000080c0c7981 */ /* 0x000f62000c1e1b00 */
        /* <DEDUP_REMOVED lines=39> */
.L_x_196:
[----:B------:R-:W-:-:S07]  /*28c0*/  VIADD R3, R3, 0xfffff800 ;  /* 0xfffff80003037836 */ /* 0x000fce0000000000 */
.L_x_195:
[----:B------:R-:W-:Y:S05]  /*28d0*/  BSYNC.RECONVERGENT B2 ;  /* 0x0000000000027941 */ /* 0x000fea0003800200 */
.L_x_194:
[----:B------:R-:W-:-:S13]  /*28e0*/  ISETP.NE.AND P0, PT, R5, RZ, PT ;  /* 0x000000ff0500720c */ /* 0x000fda0003f05270 */
[----:B------:R-:W-:Y:S05]  /*28f0*/  @!P0 BRA `(.L_x_193) ;  /* 0x0000000400948947 */ /* 0x000fea0003800000 */
[----:B------:R-:W-:Y:S01]  /*2900*/  ISETP.GE.U32.AND P1, PT, R5, 0x8, PT ;  /* 0x000000080500780c */ /* 0x000fe20003f26070 */
[----:B------:R-:W-:Y:S01]  /*2910*/  BSSY.RECONVERGENT B2, `(.L_x_198) ;  /* 0x0000035000027945 */ /* 0x000fe20003800200 */
[----:B------:R-:W-:-:S04]  /*2920*/  LOP3.LUT R26, R4, 0x7, RZ, 0xc0, !PT ;  /* 0x00000007041a7812 */ /* 0x000fc800078ec0ff */
[----:B------:R-:W-:-:S07]  /*2930*/  ISETP.NE.AND P0, PT, R26, RZ, PT ;  /* 0x000000ff1a00720c */ /* 0x000fce0003f05270 */
[----:B------:R-:W-:Y:S06]  /*2940*/  @!P1 BRA `(.L_x_199) ;  /* 0x0000000000c49947 */ /* 0x000fec0003800000 */
[----:B------:R-:W-:-:S04]  /*2950*/  VIADD R5, R3, UR11 ;  /* 0x0000000b03057c36 */ /* 0x000fc80008000000 */
[----:B------:R-:W-:-:S04]  /*2960*/  IMAD.WIDE.U32 R8, R5, 0x8, R6 ;  /* 0x0000000805087825 */ /* 0x000fc800078e0006 */
[----:B------:R-:W-:Y:S02]  /*2970*/  VIADD R11, R5, 0x100 ;  /* 0x00000100050b7836 */ /* 0x000fe40000000000 */
[----:B------:R-:W2:Y:S02]  /*2980*/  LDG.E.64 R8, desc[UR8][R8.64] ;  /* 0x0000000808087981 */ /* 0x000ea4000c1e1b00 */
        /* <DEDUP_REMOVED lines=45> */
.L_x_199:
[----:B------:R-:W-:Y:S05]  /*2c60*/  BSYNC.RECONVERGENT B2 ;  /* 0x0000000000027941 */ /* 0x000fea0003800200 */
.L_x_198:
[----:B------:R-:W-:Y:S05]  /*2c70*/  @!P0 BRA `(.L_x_193) ;  /* 0x0000000000b48947 */ /* 0x000fea0003800000 */
[----:B------:R-:W-:Y:S01]  /*2c80*/  ISETP.GE.U32.AND P1, PT, R26, 0x4, PT ;  /* 0x000000041a00780c */ /* 0x000fe20003f26070 */
[----:B------:R-:W-:Y:S01]  /*2c90*/  BSSY.RECONVERGENT B2, `(.L_x_200) ;  /* 0x000001c000027945 */ /* 0x000fe20003800200 */
[----:B------:R-:W-:-:S11]  /*2ca0*/  LOP3.LUT P0, RZ, R4, 0x3, RZ, 0xc0, !PT ;  /* 0x0000000304ff7812 */ /* 0x000fd6000780c0ff */
[----:B------:R-:W-:Y:S05]  /*2cb0*/  @!P1 BRA `(.L_x_201) ;  /* 0x0000000000649947 */ /* 0x000fea0003800000 */
        /* <DEDUP_REMOVED lines=25> */
.L_x_201:
[----:B------:R-:W-:Y:S05]  /*2e50*/  BSYNC.RECONVERGENT B2 ;  /* 0x0000000000027941 */ /* 0x000fea0003800200 */
.L_x_200:
[----:B------:R-:W-:Y:S05]  /*2e60*/  @!P0 BRA `(.L_x_193) ;  /* 0x0000000000388947 */ /* 0x000fea0003800000 */
[----:B------:R-:W-:Y:S01]  /*2e70*/  LOP3.LUT R2, R2, 0xffff, RZ, 0xc0, !PT ;  /* 0x0000ffff02027812 */ /* 0x000fe200078ec0ff */
[----:B------:R-:W-:-:S03]  /*2e80*/  VIADD R5, R3, UR6 ;  /* 0x0000000603057c36 */ /* 0x000fc60008000000 */
[----:B------:R-:W-:-:S04]  /*2e90*/  LEA.HI R2, R2, 0x1, RZ, 0x18 ;  /* 0x0000000102027811 */ /* 0x000fc800078fc0ff */
[----:B------:R-:W-:-:S05]  /*2ea0*/  LOP3.LUT R2, R2, 0x3, RZ, 0xc0, !PT ;  /* 0x0000000302027812 */ /* 0x000fca00078ec0ff */
[----:B------:R-:W-:-:S07]  /*2eb0*/  IMAD.MOV R4, RZ, RZ, -R2 ;  /* 0x000000ffff047224 */ /* 0x000fce00078e0a02 */
.L_x_202:
[----:B------:R-:W-:-:S06]  /*2ec0*/  IMAD.WIDE.U32 R2, R5, 0x8, R6 ;  /* 0x0000000805027825 */ /* 0x000fcc00078e0006 */
[----:B------:R-:W2:Y:S01]  /*2ed0*/  LDG.E.64 R2, desc[UR8][R2.64] ;  /* 0x0000000802027981 */ /* 0x000ea2000c1e1b00 */
[----:B------:R-:W-:Y:S02]  /*2ee0*/  VIADD R4, R4, 0x1 ;  /* 0x0000000104047836 */ /* 0x000fe40000000000 */
[----:B------:R-:W-:Y:S01]  /*2ef0*/  VIADD R5, R5, 0x100 ;  /* 0x0000010005057836 */ /* 0x000fe20000000000 */
[----:B--2---:R-:W-:-:S06]  /*2f00*/  DSETP.GEU.AND P0, PT, R14, R2, PT ;  /* 0x000000020e00722a */ /* 0x004fcc0003f0e000 */
[----:B------:R-:W-:Y:S02]  /*2f10*/  FSEL R14, R2, R14, !P0 ;  /* 0x0000000e020e7208 */ /* 0x000fe40004000000 */
[----:B------:R-:W-:Y:S02]  /*2f20*/  FSEL R15, R3, R15, !P0 ;  /* 0x0000000f030f7208 */ /* 0x000fe40004000000 */
[----:B------:R-:W-:-:S13]  /*2f30*/  ISETP.NE.AND P0, PT, R4, RZ, PT ;  /* 0x000000ff0400720c */ /* 0x000fda0003f05270 */
[----:B------:R-:W-:Y:S05]  /*2f40*/  @P0 BRA `(.L_x_202) ;  /* 0xfffffffc00dc0947 */ /* 0x000fea000383ffff */
.L_x_193:
[----:B------:R-:W-:Y:S05]  /*2f50*/  BSYNC.RECONVERGENT B1 ;  /* 0x0000000000017941 */ /* 0x000fea0003800200 */
.L_x_190:
        /* <DEDUP_REMOVED lines=43> */
[----:B------:R-:W-:-:S03]  /*3210*/  FSEL R3, R3, R5, P1 ;  /* 0x0000000503037208 */ /* 0x000fc60000800000 */
[----:B0-----:R-:W-:Y:S02]  /*3220*/  IMAD.MOV.U32 R4, RZ, RZ, R2 ;  /* 0x000000ffff047224 */ /* 0x001fe400078e0002 */
[----:B------:R-:W-:Y:S01]  /*3230*/  IMAD.MOV.U32 R5, RZ, RZ, R3 ;  /* 0x000000ffff057224 */ /* 0x000fe200078e0003 */
[----:B------:R-:W-:Y:S06]  /*3240*/  BAR.SYNC.DEFER_BLOCKING 0x0 ;  /* 0x0000000000007b1d */ /* 0x000fec0000010000 */
[----:B------:R-:W-:Y:S05]  /*3250*/  @P0 BRA `(.L_x_189) ;  /* 0x0000000000700947 */ /* 0x000fea0003800000 */
[----:B------:R-:W0:Y:S01]  /*3260*/  S2UR UR5, SR_CgaCtaId ;  /* 0x00000000000579c3 */ /* 0x000e220000008800 */
[----:B------:R-:W-:Y:S02]  /*3270*/  UMOV UR4, 0x400 ;  /* 0x0000040000047882 */ /* 0x000fe40000000000 */
[----:B0-----:R-:W-:-:S09]  /*3280*/  ULEA UR4, UR5, UR4, 0x18 ;  /* 0x0000000405047291 */ /* 0x001fd2000f8ec0ff */
[----:B------:R-:W0:Y:S04]  /*3290*/  LDS.128 R12, [UR4+0x10] ;  /* 0x00001004ff0c7984 */ /* 0x000e280008000c00 */
        /* <DEDUP_REMOVED lines=24> */
.L_x_189:
[----:B------:R-:W-:Y:S05]  /*3420*/  BSYNC.RECONVERGENT B0 ;  /* 0x0000000000007941 */ /* 0x000fea0003800200 */
.L_x_173:
[----:B------:R-:W-:Y:S05]  /*3430*/  @P0 EXIT ;  /* 0x000000000000094d */ /* 0x000fea0003800000 */
[----:B------:R-:W1:Y:S02]  /*3440*/  LDCU.64 UR4, c[0x0][0x388] ;  /* 0x00007100ff0477ac */ /* 0x000e640008000a00 */
[----:B-1----:R-:W-:-:S06]  /*3450*/  UIMAD.WIDE.U32 UR4, UR10, 0x8, UR4 ;  /* 0x000000080a0478a5 */ /* 0x002fcc000f8e0004 */
[----:B------:R-:W-:Y:S02]  /*3460*/  IMAD.U32 R2, RZ, RZ, UR4 ;  /* 0x00000004ff027e24 */ /* 0x000fe4000f8e00ff */
[----:B------:R-:W-:-:S05]  /*3470*/  IMAD.U32 R3, RZ, RZ, UR5 ;  /* 0x00000005ff037e24 */ /* 0x000fca000f8e00ff */
[----:B------:R-:W-:Y:S01]  /*3480*/  STG.E.64 desc[UR8][R2.64], R4 ;  /* 0x0000000402007986 */ /* 0x000fe2000c101b08 */
[----:B------:R-:W-:Y:S05]  /*3490*/  EXIT ;  /* 0x000000000000794d */ /* 0x000fea0003800000 */
.L_x_203:
        /* <DEDUP_REMOVED lines=14> */
.L_x_243:


//--------------------- .text._ZN3cub18CUB_300001_SM_10006detail6reduce28DeviceReduceSingleTileKernelINS2_10policy_hubIdjN4cuda3__47maximumIdEEE10Policy1000EN6thrust24THRUST_300001_SM_1000_NS10device_ptrIdEEPdjS8_ddNS5_3std3__410__identityEEEvT0_T1_T2_T3_T4_T6_ --------------------------
	.section	.text._ZN3cub18CUB_300001_SM_10006detail6reduce28DeviceReduceSingleTileKernelINS2_10policy_hubIdjN4cuda3__47maximumIdEEE10Policy1000EN6thrust24THRUST_300001_SM_1000_NS10device_ptrIdEEPdjS8_ddNS5_3std3__410__identityEEEvT0_T1_T2_T3_T4_T6_,"ax",@progbits
	.align	128
        .global         _ZN3cub18CUB_300001_SM_10006detail6reduce28DeviceReduceSingleTileKernelINS2_10policy_hubIdjN4cuda3__47maximumIdEEE10Policy1000EN6thrust24THRUST_300001_SM_1000_NS10device_ptrIdEEPdjS8_ddNS5_3std3__410__identityEEEvT0_T1_T2_T3_T4_T6_
        .type           _ZN3cub18CUB_300001_SM_10006detail6reduce28DeviceReduceSingleTileKernelINS2_10policy_hubIdjN4cuda3__47maximumIdEEE10Policy1000EN6thrust24THRUST_300001_SM_1000_NS10device_ptrIdEEPdjS8_ddNS5_3std3__410__identityEEEvT0_T1_T2_T3_T4_T6_,@function
        .size           _ZN3cub18CUB_300001_SM_10006detail6reduce28DeviceReduceSingleTileKernelINS2_10policy_hubIdjN4cuda3__47maximumIdEEE10Policy1000EN6thrust24THRUST_300001_SM_1000_NS10device_ptrIdEEPdjS8_ddNS5_3std3__410__identityEEEvT0_T1_T2_T3_T4_T6_,(.L_x_244 - _ZN3cub18CUB_300001_SM_10006detail6reduce28DeviceReduceSingleTileKernelINS2_10policy_hubIdjN4cuda3__47maximumIdEEE10Policy1000EN6thrust24THRUST_300001_SM_1000_NS10device_ptrIdEEPdjS8_ddNS5_3std3__410__identityEEEvT0_T1_T2_T3_T4_T6_)
        .other          _ZN3cub18CUB_300001_SM_10006detail6reduce28DeviceReduceSingleTileKernelINS2_10policy_hubIdjN4cuda3__47maximumIdEEE10Policy1000EN6thrust24THRUST_300001_SM_1000_NS10device_ptrIdEEPdjS8_ddNS5_3std3__410__identityEEEvT0_T1_T2_T3_T4_T6_,@"STO_CUDA_ENTRY STV_DEFAULT"
_ZN3cub18CUB_300001_SM_10006detail6reduce28DeviceReduceSingleTileKernelINS2_10policy_hubIdjN4cuda3__47maximumIdEEE10Policy1000EN6thrust24THRUST_300001_SM_1000_NS10device_ptrIdEEPdjS8_ddNS5_3std3__410__identityEEEvT0_T1_T2_T3_T4_T6_:
.text._ZN3cub18CUB_300001_SM_10006detail6reduce28DeviceReduceSingleTileKernelINS2_10policy_hubIdjN4cuda3__47maximumIdEEE10Policy1000EN6thrust24THRUST_300001_SM_1000_NS10device_ptrIdEEPdjS8_ddNS5_3std3__410__identityEEEvT0_T1_T2_T3_T4_T6_:
        /* <DEDUP_REMOVED lines=13> */
.L_x_204:
[----:B------:R-:W-:Y:S01]  /*00d0*/  ISETP.GT.U32.AND P0, PT, R2, 0x7ff, PT ;  /* 0x000007ff0200780c */ /* 0x000fe20003f04070 */
[----:B------:R-:W-:-:S12]  /*00e0*/  BSSY.RECONVERGENT B0, `(.L_x_205) ;  /* 0x00002f1000007945 */ /* 0x000fd80003800200 */
        /* <DEDUP_REMOVED lines=11> */
.L_x_208:
[----:B------:R-:W-:Y:S05]  /*01a0*/  BSYNC.RECONVERGENT B1 ;  /* 0x0000000000017941 */ /* 0x000fea0003800200 */
.L_x_207:
        /* <DEDUP_REMOVED lines=17> */
.L_x_213:
        /* <DEDUP_REMOVED lines=70> */
.L_x_212:
[----:B------:R-:W-:Y:S05]  /*0720*/  BSYNC.RECONVERGENT B2 ;  /* 0x0000000000027941 */ /* 0x000fea0003800200 */
.L_x_211:
[----:B------:R-:W-:Y:S05]  /*0730*/  @!P0 BRA `(.L_x_210) ;  /* 0x0000000400508947 */ /* 0x000fea0003800000 */
[----:B------:R-:W-:Y:S01]  /*0740*/  ISETP.GE.U32.AND P1, PT, R42, 0x8, PT ;  /* 0x000000082a00780c */ /* 0x000fe20003f26070 */
[----:B------:R-:W-:Y:S01]  /*0750*/  BSSY.RECONVERGENT B2, `(.L_x_214) ;  /* 0x0000027000027945 */ /* 0x000fe20003800200 */
[----:B------:R-:W-:-:S04]  /*0760*/  LOP3.LUT R22, R40, 0x7, RZ, 0xc0, !PT ;  /* 0x0000000728167812 */ /* 0x000fc800078ec0ff */
[----:B------:R-:W-:-:S07]  /*0770*/  ISETP.NE.AND P0, PT, R22, RZ, PT ;  /* 0x000000ff1600720c */ /* 0x000fce0003f05270 */
[----:B------:R-:W-:Y:S06]  /*0780*/  @!P1 BRA `(.L_x_215) ;  /* 0x00000000008c9947 */ /* 0x000fec0003800000 */
[----:B------:R-:W0:Y:S02]  /*0790*/  LDC.64 R4, c[0x0][0x380] ;  /* 0x0000e000ff047b82 */ /* 0x000e240000000a00 */
[----:B0-----:R-:W-:-:S05]  /*07a0*/  IMAD.WIDE.U32 R20, R41, 0x8, R4 ;  /* 0x0000000829147825 */ /* 0x001fca00078e0004 */
        /* <DEDUP_REMOVED lines=33> */
.L_x_215:
[----:B------:R-:W-:Y:S05]  /*09c0*/  BSYNC.RECONVERGENT B2 ;  /* 0x0000000000027941 */ /* 0x000fea0003800200 */
.L_x_214:
        /* <DEDUP_REMOVED lines=25> */
.L_x_217:
[----:B------:R-:W-:Y:S05]  /*0b60*/  BSYNC.RECONVERGENT B2 ;  /* 0x0000000000027941 */ /* 0x000fea0003800200 */
.L_x_216:
[----:B------:R-:W-:Y:S05]  /*0b70*/  @!P0 BRA `(.L_x_210) ;  /* 0x0000000000408947 */ /* 0x000fea0003800000 */
[----:B------:R-:W0:Y:S01]  /*0b80*/  LDC.64 R4, c[0x0][0x380] ;  /* 0x0000e000ff047b82 */ /* 0x000e220000000a00 */
[----:B------:R-:W-:Y:S02]  /*0b90*/  IMAD.MOV R0, RZ, RZ, -R0 ;  /* 0x000000ffff007224 */ /* 0x000fe400078e0a00 */
[----:B0-----:R-:W-:-:S04]  /*0ba0*/  IMAD.WIDE.U32 R4, R41, 0x8, R4 ;  /* 0x0000000829047825 */ /* 0x001fc800078e0004 */
[----:B------:R-:W-:Y:S02]  /*0bb0*/  IMAD.MOV.U32 R6, RZ, RZ, R4 ;  /* 0x000000ffff067224 */ /* 0x000fe400078e0004 */
[----:B------:R-:W-:-:S07]  /*0bc0*/  IMAD.MOV.U32 R7, RZ, RZ, R5 ;  /* 0x000000ffff077224 */ /* 0x000fce00078e0005 */
.L_x_218:
[----:B------:R-:W-:Y:S02]  /*0bd0*/  IMAD.MOV.U32 R4, RZ, RZ, R6 ;  /* 0x000000ffff047224 */ /* 0x000fe400078e0006 */
[----:B------:R-:W-:-:S06]  /*0be0*/  IMAD.MOV.U32 R5, RZ, RZ, R7 ;  /* 0x000000ffff057224 */ /* 0x000fcc00078e0007 */
[----:B------:R-:W2:Y:S01]  /*0bf0*/  LDG.E.64 R4, desc[UR6][R4.64] ;  /* 0x0000000604047981 */ /* 0x000ea2000c1e1b00 */
[----:B------:R-:W-:Y:S01]  /*0c00*/  VIADD R0, R0, 0x1 ;  /* 0x0000000100007836 */ /* 0x000fe20000000000 */
[----:B------:R-:W-:-:S04]  /*0c10*/  IADD3 R6, P2, PT, R6, 0x800, RZ ;  /* 0x0000080006067810 */ /* 0x000fc80007f5e0ff */
[----:B------:R-:W-:Y:S01]  /*0c20*/  ISETP.NE.AND P1, PT, R0, RZ, PT ;  /* 0x000000ff0000720c */ /* 0x000fe20003f25270 */
[----:B------:R-:W-:Y:S01]  /*0c30*/  IMAD.X R7, RZ, RZ, R7, P2 ;  /* 0x000000ffff077224 */ /* 0x000fe200010e0607 */
[----:B--2--5:R-:W-:-:S06]  /*0c40*/  DSETP.GEU.AND P0, PT, R36, R4, PT ;  /* 0x000000042400722a */ /* 0x024fcc0003f0e000 */
[----:B------:R-:W-:Y:S02]  /*0c50*/  FSEL R36, R4, R36, !P0 ;  /* 0x0000002404247208 */ /* 0x000fe40004000000 */
[----:B------:R-:W-:-:S03]  /*0c60*/  FSEL R37, R5, R37, !P0 ;  /* 0x0000002505257208 */ /* 0x000fc60004000000 */
[----:B------:R-:W-:Y:S05]  /*0c70*/  @P1 BRA `(.L_x_218) ;  /* 0xfffffffc00d41947 */ /* 0x000fea000383ffff */
.L_x_210:
[----:B------:R-:W-:Y:S05]  /*0c80*/  BSYNC.RECONVERGENT B1 ;  /* 0x0000000000017941 */ /* 0x000fea0003800200 */
.L_x_209:
        /* <DEDUP_REMOVED lines=85> */
.L_x_219:
        /* <DEDUP_REMOVED lines=18> */
[----:B------:R-:W-:-:S03]  /*1300*/  VIADD R0, R8, 0x4 ;  /* 0x0000000408007836 */ /* 0x000fc60000000000 */
[----:B------:R-:W0:Y:S02]  /*1310*/  SHFL.DOWN PT, R5, R7, 0x2, R9 ;  /* 0x0840000007057989 */ /* 0x000e2400000e0009 */
[----:B0-----:R-:W-:-:S06]  /*1320*/  DSETP.GEU.AND P1, PT, R6, R4, PT ;  /* 0x000000040600722a */ /* 0x001fcc0003f2e000 */
[----:B------:R-:W-:Y:S02]  /*1330*/  @!P0 FSEL R6, R4, R6, !P1 ;  /* 0x0000000604068208 */ /* 0x000fe40004800000 */
[----:B------:R-:W-:Y:S02]  /*1340*/  @!P0 FSEL R7, R5, R7, !P1 ;  /* 0x0000000705078208 */ /* 0x000fe40004800000 */
        /* <DEDUP_REMOVED lines=9> */
[C---:B------:R-:W-:Y:S01]  /*13e0*/  ISETP.NE.AND P0, PT, R8.reuse, RZ, PT ;  /* 0x000000ff0800720c */ /* 0x040fe20003f05270 */
[----:B------:R-:W-:Y:S02]  /*13f0*/  VIADD R0, R8, 0x10 ;  /* 0x0000001008007836 */ /* 0x000fe40000000000 */
[----:B------:R-:W0:Y:S10]  /*1400*/  SHFL.DOWN PT, R5, R7, 0x8, R9 ;  /* 0x0900000007057989 */ /* 0x000e3400000e0009 */
[----:B------:R-:W1:Y:S01]  /*1410*/  @!P0 S2R R11, SR_CgaCtaId ;  /* 0x00000000000b8919 */ /* 0x000e620000008800 */
[----:B------:R-:W-:Y:S01]  /*1420*/  @!P0 MOV R8, 0x400 ;  /* 0x0000040000088802 */ /* 0x000fe20000000f00 */
[----:B0-----:R-:W-:-:S06]  /*1430*/  DSETP.GEU.AND P2, PT, R6, R4, PT ;  /* 0x000000040600722a */ /* 0x001fcc0003f4e000 */
[----:B------:R-:W-:Y:S02]  /*1440*/  @!P1 FSEL R6, R4, R6, !P2 ;  /* 0x0000000604069208 */ /* 0x000fe40005000000 */
[----:B------:R-:W-:Y:S02]  /*1450*/  @!P1 FSEL R7, R5, R7, !P2 ;  /* 0x0000000705079208 */ /* 0x000fe40005000000 */
[----:B------:R-:W-:Y:S01]  /*1460*/  ISETP.GT.AND P1, PT, R0, R9, PT ;  /* 0x000000090000720c */ /* 0x000fe20003f24270 */
[----:B------:R-:W-:Y:S01]  /*1470*/  SHFL.DOWN PT, R4, R6, 0x10, R9 ;  /* 0x0a00000006047989 */ /* 0x000fe200000e0009 */
[----:B------:R-:W-:-:S03]  /*1480*/  @!P0 SHF.R.U32.HI R0, RZ, 0x2, R3 ;  /* 0x00000002ff008819 */ /* 0x000fc60000011603 */
[----:B------:R-:W0:Y:S01]  /*1490*/  SHFL.DOWN PT, R5, R7, 0x10, R9 ;  /* 0x0a00000007057989 */ /* 0x000e2200000e0009 */
[----:B------:R-:W-:Y:S02]  /*14a0*/  @!P0 LOP3.LUT R0, R0, 0xf8, RZ, 0xc0, !PT ;  /* 0x000000f800008812 */ /* 0x000fe400078ec0ff */
[----:B-1----:R-:W-:-:S05]  /*14b0*/  @!P0 LEA R11, R11, R8, 0x18 ;  /* 0x000000080b0b8211 */ /* 0x002fca00078ec0ff */
[----:B------:R-:W-:Y:S01]  /*14c0*/  @!P0 IMAD.IADD R11, R0, 0x1, R11 ;  /* 0x00000001000b8824 */ /* 0x000fe200078e020b */
[----:B0-----:R-:W-:-:S06]  /*14d0*/  DSETP.GEU.AND P2, PT, R6, R4, PT ;  /* 0x000000040600722a */ /* 0x001fcc0003f4e000 */
[----:B------:R-:W-:Y:S02]  /*14e0*/  @!P1 FSEL R6, R4, R6, !P2 ;  /* 0x0000000604069208 */ /* 0x000fe40005000000 */
[----:B------:R-:W-:-:S03]  /*14f0*/  @!P1 FSEL R7, R5, R7, !P2 ;  /* 0x0000000705079208 */ /* 0x000fc60005000000 */
[----:B------:R-:W-:Y:S02]  /*1500*/  IMAD.MOV.U32 R4, RZ, RZ, R6 ;  /* 0x000000ffff047224 */ /* 0x000fe400078e0006 */
        /* <DEDUP_REMOVED lines=14> */
[C---:B------:R-:W-:Y:S02]  /*15f0*/  ISETP.GT.U32.AND P1, PT, R2.reuse, 0x40, PT ;  /* 0x000000400200780c */ /* 0x040fe40003f24070 */
[----:B------:R-:W-:Y:S02]  /*1600*/  FSEL R12, R3, R4, P2 ;  /* 0x00000004030c7208 */ /* 0x000fe40001000000 */
[----:B------:R-:W-:Y:S02]  /*1610*/  FSEL R13, R13, R5, P2 ;  /* 0x000000050d0d7208 */ /* 0x000fe40001000000 */
[----:B------:R-:W0:Y:S01]  /*1620*/  LDS.128 R4, [UR4+0x30] ;  /* 0x00003004ff047984 */ /* 0x000e220008000c00 */
[----:B------:R-:W-:-:S03]  /*1630*/  ISETP.GT.U32.AND P2, PT, R2, 0x60, PT ;  /* 0x000000600200780c */ /* 0x000fc60003f44070 */
[----:B------:R-:W-:-:S06]  /*1640*/  DSETP.GEU.AND P3, PT, R12, R14, PT ;  /* 0x0000000e0c00722a */ /* 0x000fcc0003f6e000 */
[----:B------:R-:W-:Y:S02]  /*1650*/  @P1 FSEL R12, R14, R12, !P3 ;  /* 0x0000000c0e0c1208 */ /* 0x000fe40005800000 */
[----:B------:R-:W-:Y:S02]  /*1660*/  @P1 FSEL R13, R15, R13, !P3 ;  /* 0x0000000d0f0d1208 */ /* 0x000fe40005800000 */
[----:B------:R-:W-:-:S04]  /*1670*/  ISETP.GT.U32.AND P1, PT, R2, 0x80, PT ;  /* 0x000000800200780c */ /* 0x000fc80003f24070 */
[----:B-1----:R-:W-:-:S06]  /*1680*/  DSETP.GEU.AND P3, PT, R12, R8, PT ;  /* 0x000000080c00722a */ /* 0x002fcc0003f6e000 */
[----:B------:R-:W-:Y:S02]  /*1690*/  @P2 FSEL R12, R8, R12, !P3 ;  /* 0x0000000c080c2208 */ /* 0x000fe40005800000 */
[----:B------:R-:W-:Y:S02]  /*16a0*/  @P2 FSEL R13, R9, R13, !P3 ;  /* 0x0000000d090d2208 */ /* 0x000fe40005800000 */
[----:B------:R-:W-:Y:S01]  /*16b0*/  ISETP.GT.U32.AND P2, PT, R2, 0xa0, PT ;  /* 0x000000a00200780c */ /* 0x000fe20003f44070 */
[----:B------:R-:W1:Y:S03]  /*16c0*/  LDS.64 R8, [UR4+0x40] ;  /* 0x00004004ff087984 */ /* 0x000e660008000a00 */
        /* <DEDUP_REMOVED lines=23> */
.L_x_206:
[----:B------:R-:W0:Y:S01]  /*1840*/  S2R R0, SR_TID.X ;  /* 0x0000000000007919 */ /* 0x000e220000002100 */
[----:B------:R-:W1:Y:S02]  /*1850*/  LDCU.64 UR4, c[0x0][0x380] ;  /* 0x00007000ff0477ac */ /* 0x000e640008000a00 */
[----:B-1----:R-:W-:Y:S02]  /*1860*/  IMAD.U32 R6, RZ, RZ, UR4 ;  /* 0x00000004ff067e24 */ /* 0x002fe4000f8e00ff */
[----:B------:R-:W-:Y:S02]  /*1870*/  IMAD.U32 R7, RZ, RZ, UR5 ;  /* 0x00000005ff077e24 */ /* 0x000fe4000f8e00ff */
        /* <DEDUP_REMOVED lines=9> */
[----:B------:R-:W-:Y:S01]  /*1910*/  VIADD R24, R2, 0xfffff800 ;  /* 0xfffff80002187836 */ /* 0x000fe20000000000 */
[----:B------:R-:W-:-:S04]  /*1920*/  UMOV UR4, 0x800 ;  /* 0x0000080000047882 */ /* 0x000fc80000000000 */
[----:B------:R-:W-:Y:S01]  /*1930*/  ISETP.GE.U32.AND P1, PT, R24, 0x800, PT ;  /* 0x000008001800780c */ /* 0x000fe20003f26070 */
        /* <DEDUP_REMOVED lines=23> */
[----:B------:R-:W-:-:S07]  /*1ab0*/  UMOV UR4, 0x800 ;  /* 0x0000080000047882 */ /* 0x000fce0000000000 */
[----:B------:R-:W1:Y:S02]  /*1ac0*/  LDC.64 R6, c[0x0][0x380] ;  /* 0x0000e000ff067b82 */ /* 0x000e640000000a00 */
.L_x_223:
[----:B------:R-:W-:-:S04]  /*1ad0*/  VIADD R3, R0, UR4 ;  /* 0x0000000400037c36 */ /* 0x000fc80008000000 */
[----:B-1----:R-:W-:-:S05]  /*1ae0*/  IMAD.WIDE.U32 R2, R3, 0x8, R6 ;  /* 0x0000000803027825 */ /* 0x002fca00078e0006 */
[----:B------:R-:W2:Y:S04]  /*1af0*/  LDG.E.64 R10, desc[UR6][R2.64] ;  /* 0x00000006020a7981 */ /* 0x000ea8000c1e1b00 */
[----:B------:R-:W3:Y:S04]  /*1b00*/  LDG.E.64 R12, desc[UR6][R2.64+0x800] ;  /* 0x00080006020c7981 */ /* 0x000ee8000c1e1b00 */
[----:B------:R-:W4:Y:S04]  /*1b10*/  LDG.E.64 R14, desc[UR6][R2.64+0x1000] ;  /* 0x00100006020e7981 */ /* 0x000f28000c1e1b00 */
[----:B------:R-:W5:Y:S04]  /*1b20*/  LDG.E.64 R16, desc[UR6][R2.64+0x1800] ;  /* 0x0018000602107981 */ /* 0x000f68000c1e1b00 */
[----:B------:R-:W5:Y:S04]  /*1b30*/  LDG.E.64 R18, desc[UR6][R2.64+0x2000] ;  /* 0x0020000602127981 */ /* 0x000f68000c1e1b00 */
[----:B------:R-:W5:Y:S04]  /*1b40*/  LDG.E.64 R20, desc[UR6][R2.64+0x2800] ;  /* 0x0028000602147981 */ /* 0x000f68000c1e1b00 */
[----:B------:R-:W5:Y:S04]  /*1b50*/  LDG.E.64 R22, desc[UR6][R2.64+0x3000] ;  /* 0x0030000602167981 */ /* 0x000f68000c1e1b00 */
[----:B------:R1:W5:Y:S01]  /*1b60*/  LDG.E.64 R4, desc[UR6][R2.64+0x3800] ;  /* 0x0038000602047981 */ /* 0x000362000c1e1b00 */
        /* <DEDUP_REMOVED lines=10> */
[----:B-1----:R-:W-:Y:S02]  /*1c10*/  FSEL R2, R16, R8, !P0 ;  /* 0x0000000810027208 */ /* 0x002fe40004000000 */
        /* <DEDUP_REMOVED lines=10> */
[----:B------:R-:W-:-:S03]  /*1cc0*/  FSEL R9, R23, R3, !P0 ;  /* 0x0000000317097208 */ /* 0x000fc60004000000 */
[----:B------:R-:W-:-:S03]  /*1cd0*/  VIADD R3, R2, -UR4 ;  /* 0x8000000402037c36 */ /* 0x000fc60008000000 */
[----:B------:R-:W-:Y:S02]  /*1ce0*/  DSETP.GEU.AND P0, PT, R8, R4, PT ;  /* 0x000000040800722a */ /* 0x000fe40003f0e000 */
[----:B------:R-:W-:-:S04]  /*1cf0*/  ISETP.GE.U32.AND P1, PT, R3, 0x800, PT ;  /* 0x000008000300780c */ /* 0x000fc80003f26070 */
[----:B------:R-:W-:Y:S02]  /*1d00*/  FSEL R8, R4, R8, !P0 ;  /* 0x0000000804087208 */ /* 0x000fe40004000000 */
[----:B------:R-:W-:-:S07]  /*1d10*/  FSEL R9, R5, R9, !P0 ;  /* 0x0000000905097208 */ /* 0x000fce0004000000 */
[----:B------:R-:W-:Y:S05]  /*1d20*/  @!P1 BRA `(.L_x_222) ;  /* 0x0000000c00889947 */ /* 0x000fea0003800000 */
[----:B------:R-:W-:-:S06]  /*1d30*/  UIADD3 UR4, UPT, UPT, UR4, 0x800, URZ ;  /* 0x0000080004047890 */ /* 0x000fcc000fffe0ff */
[----:B------:R-:W-:-:S13]  /*1d40*/  ISETP.LT.U32.AND P0, PT, R24, UR4, PT ;  /* 0x0000000418007c0c */ /* 0x000fda000bf01070 */
[----:B------:R-:W-:Y:S05]  /*1d50*/  @!P0 BRA `(.L_x_223) ;  /* 0xfffffffc005c8947 */ /* 0x000fea000383ffff */
.L_x_221:
[----:B------:R-:W-:Y:S01]  /*1d60*/  VIADD R3, R2, -UR4 ;  /* 0x8000000402037c36 */ /* 0x000fe20008000000 */
[----:B------:R-:W-:Y:S04]  /*1d70*/  BSSY.RECONVERGENT B1, `(.L_x_222) ;  /* 0x00000dd000017945 */ /* 0x000fe80003800200 */
[----:B------:R-:W-:-:S04]  /*1d80*/  ISETP.GE.AND P0, PT, R0, R3, PT ;  /* 0x000000030000720c */ /* 0x000fc80003f06270 */
[----:B------:R-:W-:-:S13]  /*1d90*/  ISETP.LE.U32.OR P0, PT, R2, UR4, P0 ;  /* 0x0000000402007c0c */ /* 0x000fda0008703470 */
[----:B------:R-:W-:Y:S05]  /*1da0*/  @P0 BRA `(.L_x_224) ;  /* 0x0000000c00640947 */ /* 0x000fea0003800000 */
[----:B------:R-:W-:Y:S01]  /*1db0*/  LOP3.LUT R3, RZ, R0, RZ, 0x33, !PT ;  /* 0x00000000ff037212 */ /* 0x000fe200078e33ff */
[----:B------:R-:W-:Y:S01]  /*1dc0*/  BSSY.RECONVERGENT B2, `(.L_x_225) ;  /* 0x0000072000027945 */ /* 0x000fe20003800200 */
[----:B------:R-:W-:Y:S02]  /*1dd0*/  IMAD.MOV.U32 R5, RZ, RZ, R0 ;  /* 0x000000ffff057224 */ /* 0x000fe400078e0000 */
[----:B------:R-:W-:-:S04]  /*1de0*/  IADD3 R2, PT, PT, R2, -UR4, R3 ;  /* 0x8000000402027c10 */ /* 0x000fc8000fffe003 */
[C---:B------:R-:W-:Y:S02]  /*1df0*/  ISETP.GE.U32.AND P0, PT, R2.reuse, 0xf00, PT ;  /* 0x00000f000200780c */ /* 0x040fe40003f06070 */
[----:B------:R-:W-:-:S04]  /*1e00*/  LEA.HI R2, R2, 0x1, RZ, 0x18 ;  /* 0x0000000102027811 */ /* 0x000fc800078fc0ff */
[----:B------:R-:W-:-:S07]  /*1e10*/  LOP3.LUT R3, R2, 0xf, RZ, 0xc0, !PT ;  /* 0x0000000f02037812 */ /* 0x000fce00078ec0ff */
[----:B------:R-:W-:Y:S05]  /*1e20*/  @!P0 BRA `(.L_x_226) ;  /* 0x0000000400ac8947 */ /* 0x000fea0003800000 */
[----:B------:R-:W-:Y:S01]  /*1e30*/  LOP3.LUT R42, R2, 0x1fffff0, RZ, 0xc0, !PT ;  /* 0x01fffff0022a7812 */ /* 0x000fe200078ec0ff */
[----:B------:R-:W-:Y:S01]  /*1e40*/  BSSY.RECONVERGENT B3, `(.L_x_227) ;  /* 0x0000068000037945 */ /* 0x000fe20003800200 */
[C---:B------:R-:W-:Y:S01]  /*1e50*/  LOP3.LUT R5, R0.reuse, 0x800, RZ, 0xfc, !PT ;  /* 0x0000080000057812 */ /* 0x040fe200078efcff */
[----:B------:R-:W-:Y:S02]  /*1e60*/  VIADD R4, R0, UR4 ;  /* 0x0000000400047c36 */ /* 0x000fe40008000000 */
[----:B------:R-:W-:-:S07]  /*1e70*/  IMAD.MOV R42, RZ, RZ, -R42 ;  /* 0x000000ffff2a7224 */ /* 0x000fce00078e0a2a */
.L_x_228:
        /* <DEDUP_REMOVED lines=47> */
[----:B------:R-:W-:Y:S02]  /*2170*/  VIADD R42, R42, 0x10 ;  /* 0x000000102a2a7836 */ /* 0x000fe40000000000 */
[----:B------:R-:W-:Y:S02]  /*2180*/  VIADD R5, R5, 0x1000 ;  /* 0x0000100005057836 */ /* 0x000fe40000000000 */
[----:B------:R-:W-:Y:S01]  /*2190*/  VIADD R4, R4, 0x1000 ;  /* 0x0000100004047836 */ /* 0x000fe20000000000 */
[----:B------:R-:W-:Y:S01]  /*21a0*/  ISETP.NE.AND P1, PT, R42, RZ, PT ;  /* 0x000000ff2a00720c */ /* 0x000fe20003f25270 */
        /* <DEDUP_REMOVED lines=49> */
[----:B------:R-:W-:Y:S05]  /*24c0*/  BSYNC.RECONVERGENT B3 ;  /* 0x0000000000037941 */ /* 0x000fea0003800200 */
.L_x_227:
[----:B------:R-:W-:-:S07]  /*24d0*/  VIADD R5, R5, 0xfffff800 ;  /* 0xfffff80005057836 */ /* 0x000fce0000000000 */
.L_x_226:
[----:B------:R-:W-:Y:S05]  /*24e0*/  BSYNC.RECONVERGENT B2 ;  /* 0x0000000000027941 */ /* 0x000fea0003800200 */
.L_x_225:
        /* <DEDUP_REMOVED lines=56> */
.L_x_230:
[----:B------:R-:W-:Y:S05]  /*2870*/  BSYNC.RECONVERGENT B2 ;  /* 0x0000000000027941 */ /* 0x000fea0003800200 */
.L_x_229:
        /* <DEDUP_REMOVED lines=31> */
.L_x_232:
[----:B------:R-:W-:Y:S05]  /*2a70*/  BSYNC.RECONVERGENT B2 ;  /* 0x0000000000027941 */ /* 0x000fea0003800200 */
.L_x_231:
[----:B------:R-:W-:Y:S05]  /*2a80*/  @!P0 BRA `(.L_x_224) ;  /* 0x00000000002c8947 */ /* 0x000fea0003800000 */
[----:B------:R-:W-:Y:S02]  /*2a90*/  VIADD R5, R5, UR4 ;  /* 0x0000000405057c36 */ /* 0x000fe40008000000 */
[----:B------:R-:W-:-:S07]  /*2aa0*/  IMAD.MOV R4, RZ, RZ, -R16 ;  /* 0x000000ffff047224 */ /* 0x000fce00078e0a10 */
.L_x_233:
[----:B------:R-:W-:-:S06]  /*2ab0*/  IMAD.WIDE.U32 R2, R5, 0x8, R6 ;  /* 0x0000000805027825 */ /* 0x000fcc00078e0006 */
[----:B------:R-:W2:Y:S01]  /*2ac0*/  LDG.E.64 R2, desc[UR6][R2.64] ;  /* 0x0000000602027981 */ /* 0x000ea2000c1e1b00 */
[----:B------:R-:W-:Y:S02]  /*2ad0*/  VIADD R4, R4, 0x1 ;  /* 0x0000000104047836 */ /* 0x000fe40000000000 */
[----:B------:R-:W-:-:S03]  /*2ae0*/  VIADD R5, R5, 0x100 ;  /* 0x0000010005057836 */ /* 0x000fc60000000000 */
[----:B------:R-:W-:Y:S01]  /*2af0*/  ISETP.NE.AND P1, PT, R4, RZ, PT ;  /* 0x000000ff0400720c */ /* 0x000fe20003f25270 */
[----:B--2---:R-:W-:-:S06]  /*2b00*/  DSETP.GEU.AND P0, PT, R8, R2, PT ;  /* 0x000000020800722a */ /* 0x004fcc0003f0e000 */
[----:B------:R-:W-:Y:S02]  /*2b10*/  FSEL R8, R2, R8, !P0 ;  /* 0x0000000802087208 */ /* 0x000fe40004000000 */
[----:B------:R-:W-:-:S04]  /*2b20*/  FSEL R9, R3, R9, !P0 ;  /* 0x0000000903097208 */ /* 0x000fc80004000000 */
[----:B------:R-:W-:Y:S05]  /*2b30*/  @P1 BRA `(.L_x_233) ;  /* 0xfffffffc00dc1947 */ /* 0x000fea000383ffff */
.L_x_224:
[----:B------:R-:W-:Y:S05]  /*2b40*/  BSYNC.RECONVERGENT B1 ;  /* 0x0000000000017941 */ /* 0x000fea0003800200 */
.L_x_222:
        /* <DEDUP_REMOVED lines=50> */
[----:B------:R-:W2:Y:S01]  /*2e70*/  LDS.128 R12, [UR4+0x20] ;  /* 0x00002004ff0c7984 */ /* 0x000ea20008000c00 */
[----:B0-----:R-:W-:-:S06]  /*2e80*/  DSETP.GEU.AND P1, PT, R4, R8, PT ;  /* 0x000000080400722a */ /* 0x001fcc0003f2e000 */
[----:B-1----:R-:W-:Y:S02]  /*2e90*/  FSEL R2, R8, R4, !P1 ;  /* 0x0000000408027208 */ /* 0x002fe40004800000 */
        /* <DEDUP_REMOVED lines=21> */
.L_x_220:
[----:B------:R-:W-:Y:S05]  /*2ff0*/  BSYNC.RECONVERGENT B0 ;  /* 0x0000000000007941 */ /* 0x000fea0003800200 */
.L_x_205:
[----:B------:R-:W-:Y:S05]  /*3000*/  @P0 EXIT ;  /* 0x000000000000094d */ /* 0x000fea0003800000 */
[----:B------:R-:W2:Y:S01]  /*3010*/  LDCU.64 UR8, c[0x0][0x398] ;  /* 0x00007300ff0877ac */ /* 0x000ea20008000a00 */
[----:B01----:R-:W0:Y:S01]  /*3020*/  LDC.64 R6, c[0x0][0x388] ;  /* 0x0000e200ff067b82 */ /* 0x003e220000000a00 */
[----:B------:R-:W1:Y:S01]  /*3030*/  LDCU.64 UR4, c[0x0][0x398] ;  /* 0x00007300ff0477ac */ /* 0x000e620008000a00 */
[----:B--2---:R-:W-:-:S06]  /*3040*/  DSETP.GT.AND P0, PT, R4, UR8, PT ;  /* 0x0000000804007e2a */ /* 0x004fcc000bf04000 */
[----:B-1----:R-:W-:Y:S02]  /*3050*/  FSEL R2, R4, UR4, P0 ;  /* 0x0000000404027c08 */ /* 0x002fe40008000000 */
[----:B------:R-:W-:-:S05]  /*3060*/  FSEL R3, R5, UR5, P0 ;  /* 0x0000000505037c08 */ /* 0x000fca0008000000 */
[----:B0-----:R-:W-:Y:S01]  /*3070*/  STG.E.64 desc[UR6][R6.64], R2 ;  /* 0x0000000206007986 */ /* 0x001fe2000c101b06 */
[----:B------:R-:W-:Y:S05]  /*3080*/  EXIT ;  /* 0x000000000000794d */ /* 0x000fea0003800000 */
.L_x_234:
        /* <DEDUP_REMOVED lines=15> */
.L_x_244:


//--------------------- .text._ZN3cub18CUB_300001_SM_10006detail11EmptyKernelIvEEvv --------------------------
	.section	.text._ZN3cub18CUB_300001_SM_10006detail11EmptyKernelIvEEvv,"ax",@progbits
	.align	128
        .global         _ZN3cub18CUB_300001_SM_10006detail11EmptyKernelIvEEvv
        .type           _ZN3cub18CUB_300001_SM_10006detail11EmptyKernelIvEEvv,@function
        .size           _ZN3cub18CUB_300001_SM_10006detail11EmptyKernelIvEEvv,(.L_x_245 - _ZN3cub18CUB_300001_SM_10006detail11EmptyKernelIvEEvv)
        .other          _ZN3cub18CUB_300001_SM_10006detail11EmptyKernelIvEEvv,@"STO_CUDA_ENTRY STV_DEFAULT"
_ZN3cub18CUB_300001_SM_10006detail11EmptyKernelIvEEvv:
.text._ZN3cub18CUB_300001_SM_10006detail11EmptyKernelIvEEvv:
[----:B------:R-:W-:Y:S01]  /*0000*/  LDC R1, c[0x0][0x37c] ;  /* 0x0000df00ff017b82 */ /* 0x000fe20000000800 */
[----:B------:R-:W-:Y:S05]  /*0010*/  EXIT ;  /* 0x000000000000794d */ /* 0x000fea0003800000 */
.L_x_235:
        /* <DEDUP_REMOVED lines=14> */
.L_x_245:


//--------------------- .text._Z15abs_diff_kernelIdEviPKT_S2_PS0_ --------------------------
	.section	.text._Z15abs_diff_kernelIdEviPKT_S2_PS0_,"ax",@progbits
	.align	128
        .global         _Z15abs_diff_kernelIdEviPKT_S2_PS0_
        .type           _Z15abs_diff_kernelIdEviPKT_S2_PS0_,@function
        .size           _Z15abs_diff_kernelIdEviPKT_S2_PS0_,(.L_x_246 - _Z15abs_diff_kernelIdEviPKT_S2_PS0_)
        .other          _Z15abs_diff_kernelIdEviPKT_S2_PS0_,@"STO_CUDA_ENTRY STV_DEFAULT"
_Z15abs_diff_kernelIdEviPKT_S2_PS0_:
.text._Z15abs_diff_kernelIdEviPKT_S2_PS0_:
[----:B------:R-:W-:Y:S01]  /*0000*/  LDC R1, c[0x0][0x37c] ;  /* 0x0000df00ff017b82 */ /* 0x000fe20000000800 */
[----:B------:R-:W0:Y:S07]  /*0010*/  S2R R0, SR_TID.X ;  /* 0x0000000000007919 */ /* 0x000e2e0000002100 */
[----:B------:R-:W0:Y:S01]  /*0020*/  S2UR UR4, SR_CTAID.X ;  /* 0x00000000000479c3 */ /* 0x000e220000002500 */
[----:B------:R-:W1:Y:S07]  /*0030*/  LDCU UR5, c[0x0][0x380] ;  /* 0x00007000ff0577ac */ /* 0x000e6e0008000800 */
[----:B------:R-:W0:Y:S02]  /*0040*/  LDC R13, c[0x0][0x360] ;  /* 0x0000d800ff0d7b82 */ /* 0x000e240000000800 */
[----:B0-----:R-:W-:-:S05]  /*0050*/  IMAD R13, R13, UR4, R0 ;  /* 0x000000040d0d7c24 */ /* 0x001fca000f8e0200 */
[----:B-1----:R-:W-:-:S13]  /*0060*/  ISETP.GE.AND P0, PT, R13, UR5, PT ;  /* 0x000000050d007c0c */ /* 0x002fda000bf06270 */
[----:B------:R-:W-:Y:S05]  /*0070*/  @P0 EXIT ;  /* 0x000000000000094d */ /* 0x000fea0003800000 */
[----:B------:R-:W0:Y:S01]  /*0080*/  LDC.64 R2, c[0x0][0x388] ;  /* 0x0000e200ff027b82 */ /* 0x000e220000000a00 */
[----:B------:R-:W1:Y:S07]  /*0090*/  LDCU.64 UR4, c[0x0][0x358] ;  /* 0x00006b00ff0477ac */ /* 0x000e6e0008000a00 */
[----:B------:R-:W2:Y:S08]  /*00a0*/  LDC.64 R4, c[0x0][0x390] ;  /* 0x0000e400ff047b82 */ /* 0x000eb00000000a00 */
[----:B------:R-:W3:Y:S01]  /*00b0*/  LDC.64 R8, c[0x0][0x398] ;  /* 0x0000e600ff087b82 */ /* 0x000ee20000000a00 */
[----:B0-----:R-:W-:-:S06]  /*00c0*/  IMAD.WIDE R2, R13, 0x8, R2 ;  /* 0x000000080d027825 */ /* 0x001fcc00078e0202 */
[----:B-1----:R-:W4:Y:S01]  /*00d0*/  LDG.E.64.CONSTANT R2, desc[UR4][R2.64] ;  /* 0x0000000402027981 */ /* 0x002f22000c1e9b00 */
[----:B--2---:R-:W-:-:S06]  /*00e0*/  IMAD.WIDE R4, R13, 0x8, R4 ;  /* 0x000000080d047825 */ /* 0x004fcc00078e0204 */
[----:B------:R-:W4:Y:S02]  /*00f0*/  LDG.E.64.CONSTANT R4, desc[UR4][R4.64] ;  /* 0x0000000404047981 */ /* 0x000f24000c1e9b00 */
[----:B----4-:R-:W-:-:S08]  /*0100*/  DADD R6, R2, -R4 ;  /* 0x0000000002067229 */ /* 0x010fd00000000804 */
[----:B------:R-:W-:Y:S01]  /*0110*/  DADD R10, -RZ, |R6| ;  /* 0x00000000ff0a7229 */ /* 0x000fe20000000506 */
[----:B---3--:R-:W-:-:S06]  /*0120*/  IMAD.WIDE R6, R13, 0x8, R8 ;  /* 0x000000080d067825 */ /* 0x008fcc00078e0208 */
[----:B------:R-:W-:Y:S01]  /*0130*/  STG.E.64 desc[UR4][R6.64], R10 ;  /* 0x0000000a06007986 */ /* 0x000fe2000c101b04 */
[----:B------:R-:W-:Y:S05]  /*0140*/  EXIT ;  /* 0x000000000000794d */ /* 0x000fea0003800000 */
.L_x_236:
        /* <DEDUP_REMOVED lines=11> */
.L_x_246:


//--------------------- .text._Z11jacobi_stepIdEviiPKT_PS0_S2_S0_ --------------------------
	.section	.text._Z11jacobi_stepIdEviiPKT_PS0_S2_S0_,"ax",@progbits
	.align	128
        .global         _Z11jacobi_stepIdEviiPKT_PS0_S2_S0_
        .type           _Z11jacobi_stepIdEviiPKT_PS0_S2_S0_,@function
        .size           _Z11jacobi_stepIdEviiPKT_PS0_S2_S0_,(.L_x_247 - _Z11jacobi_stepIdEviiPKT_PS0_S2_S0_)
        .other          _Z11jacobi_stepIdEviiPKT_PS0_S2_S0_,@"STO_CUDA_ENTRY STV_DEFAULT"
_Z11jacobi_stepIdEviiPKT_PS0_S2_S0_:
.text._Z11jacobi_stepIdEviiPKT_PS0_S2_S0_:
[----:B------:R-:W-:Y:S01]  /*0000*/  LDC R1, c[0x0][0x37c] ;  /* 0x0000df00ff017b82 */ /* 0x000fe20000000800 */
[----:B------:R-:W0:Y:S07]  /*0010*/  S2R R7, SR_TID.Y ;  /* 0x0000000000077919 */ /* 0x000e2e0000002200 */
[----:B------:R-:W1:Y:S01]  /*0020*/  LDC R5, c[0x0][0x360] ;  /* 0x0000d800ff057b82 */ /* 0x000e620000000800 */
[----:B------:R-:W1:Y:S07]  /*0030*/  S2R R4, SR_TID.X ;  /* 0x0000000000047919 */ /* 0x000e6e0000002100 */
[----:B------:R-:W0:Y:S08]  /*0040*/  S2UR UR5, SR_CTAID.Y ;  /* 0x00000000000579c3 */ /* 0x000e300000002600 */
[----:B------:R-:W0:Y:S08]  /*0050*/  LDC R0, c[0x0][0x364] ;  /* 0x0000d900ff007b82 */ /* 0x000e300000000800 */
[----:B------:R-:W1:Y:S08]  /*0060*/  S2UR UR4, SR_CTAID.X ;  /* 0x00000000000479c3 */ /* 0x000e700000002500 */
[----:B------:R-:W2:Y:S01]  /*0070*/  LDC.64 R2, c[0x0][0x380] ;  /* 0x0000e000ff027b82 */ /* 0x000ea20000000a00 */
[----:B0-----:R-:W-:-:S02]  /*0080*/  IMAD R0, R0, UR5, R7 ;  /* 0x0000000500007c24 */ /* 0x001fc4000f8e0207 */
[----:B-1----:R-:W-:-:S03]  /*0090*/  IMAD R5, R5, UR4, R4 ;  /* 0x0000000405057c24 */ /* 0x002fc6000f8e0204 */
[----:B--2---:R-:W-:-:S04]  /*00a0*/  ISETP.GE.AND P0, PT, R0, R3, PT ;  /* 0x000000030000720c */ /* 0x004fc80003f06270 */
[----:B------:R-:W-:-:S13]  /*00b0*/  ISETP.GE.OR P0, PT, R5, R2, P0 ;  /* 0x000000020500720c */ /* 0x000fda0000706670 */
[----:B------:R-:W-:Y:S05]  /*00c0*/  @P0 EXIT ;  /* 0x000000000000094d */ /* 0x000fea0003800000 */
[----:B------:R-:W-:Y:S01]  /*00d0*/  IADD3 R4, PT, PT, R2, -0x1, RZ ;  /* 0xffffffff02047810 */ /* 0x000fe20007ffe0ff */
[----:B------:R-:W0:Y:S01]  /*00e0*/  LDCU.64 UR4, c[0x0][0x358] ;  /* 0x00006b00ff0477ac */ /* 0x000e220008000a00 */
[----:B------:R-:W-:Y:S02]  /*00f0*/  IADD3 R3, PT, PT, R3, -0x1, RZ ;  /* 0xffffffff03037810 */ /* 0x000fe40007ffe0ff */
[C---:B------:R-:W-:Y:S02]  /*0100*/  ISETP.NE.AND P0, PT, R5.reuse, R4, PT ;  /* 0x000000040500720c */ /* 0x040fe40003f05270 */
[C---:B------:R-:W-:Y:S01]  /*0110*/  ISETP.NE.AND P1, PT, R0.reuse, R3, PT ;  /* 0x000000030000720c */ /* 0x040fe20003f25270 */
[----:B------:R-:W-:Y:S01]  /*0120*/  IMAD R3, R0, R2, R5 ;  /* 0x0000000200037224 */ /* 0x000fe200078e0205 */
[----:B------:R-:W-:-:S04]  /*0130*/  ISETP.NE.AND P0, PT, R5, RZ, P0 ;  /* 0x000000ff0500720c */ /* 0x000fc80000705270 */
[----:B------:R-:W-:-:S13]  /*0140*/  ISETP.NE.AND P0, PT, R0, RZ, P0 ;  /* 0x000000ff0000720c */ /* 0x000fda0000705270 */
[----:B0-----:R-:W-:Y:S05]  /*0150*/  @P0 BRA P1, `(.L_x_237) ;  /* 0x00000000001c0947 */ /* 0x001fea0000800000 */
[----:B------:R-:W0:Y:S08]  /*0160*/  LDC.64 R4, c[0x0][0x388] ;  /* 0x0000e200ff047b82 */ /* 0x000e300000000a00 */
[----:B------:R-:W1:Y:S01]  /*0170*/  LDC.64 R6, c[0x0][0x390] ;  /* 0x0000e400ff067b82 */ /* 0x000e620000000a00 */
[----:B0-----:R-:W-:-:S06]  /*0180*/  IMAD.WIDE R4, R3, 0x8, R4 ;  /* 0x0000000803047825 */ /* 0x001fcc00078e0204 */
[----:B------:R-:W2:Y:S01]  /*0190*/  LDG.E.64.CONSTANT R4, desc[UR4][R4.64] ;  /* 0x0000000404047981 */ /* 0x000ea2000c1e9b00 */
[----:B-1----:R-:W-:-:S05]  /*01a0*/  IMAD.WIDE R2, R3, 0x8, R6 ;  /* 0x0000000803027825 */ /* 0x002fca00078e0206 */
[----:B--2---:R-:W-:Y:S01]  /*01b0*/  STG.E.64 desc[UR4][R2.64], R4 ;  /* 0x0000000402007986 */ /* 0x004fe2000c101b04 */
[----:B------:R-:W-:Y:S05]  /*01c0*/  EXIT ;  /* 0x000000000000794d */ /* 0x000fea0003800000 */
.L_x_237:
[----:B------:R-:W0:Y:S01]  /*01d0*/  LDCU.64 UR6, c[0x0][0x398] ;  /* 0x00007300ff0677ac */ /* 0x000e220008000a00 */
[----:B------:R-:W1:Y:S01]  /*01e0*/  LDC.64 R8, c[0x0][0x388] ;  /* 0x0000e200ff087b82 */ /* 0x000e620000000a00 */
[----:B------:R-:W-:Y:S02]  /*01f0*/  IADD3 R11, PT, PT, R3, -R2, RZ ;  /* 0x80000002030b7210 */ /* 0x000fe40007ffe0ff */
[----:B0-----:R-:W-:-:S04]  /*0200*/  ISETP.NE.U32.AND P0, PT, RZ, UR6, PT ;  /* 0x00000006ff007c0c */ /* 0x001fc8000bf05070 */
[----:B------:R-:W-:Y:S02]  /*0210*/  ISETP.NE.AND.EX P0, PT, RZ, UR7, PT, P0 ;  /* 0x00000007ff007c0c */ /* 0x000fe4000bf05300 */
[----:B------:R-:W-:Y:S01]  /*0220*/  CS2R R12, SRZ ;  /* 0x00000000000c7805 */ /* 0x000fe2000001ff00 */
[----:B------:R-:W0:Y:S01]  /*0230*/  LDCU.64 UR6, c[0x0][0x3a0] ;  /* 0x00007400ff0677ac */ /* 0x000e220008000a00 */
[----:B-1----:R-:W-:-:S05]  /*0240*/  IMAD.WIDE R16, R3, 0x8, R8 ;  /* 0x0000000803107825 */ /* 0x002fca00078e0208 */
[----:B------:R-:W2:Y:S04]  /*0250*/  LDG.E.64.CONSTANT R4, desc[UR4][R16.64+-0x8] ;  /* 0xfffff80410047981 */ /* 0x000ea8000c1e9b00 */
[----:B------:R-:W1:Y:S01]  /*0260*/  @P0 LDC.64 R14, c[0x0][0x398] ;  /* 0x0000e600ff0e0b82 */ /* 0x000e620000000a00 */
[----:B------:R-:W2:Y:S01]  /*0270*/  LDG.E.64.CONSTANT R6, desc[UR4][R16.64+0x8] ;  /* 0x0000080410067981 */ /* 0x000ea2000c1e9b00 */
[----:B------:R-:W-:-:S04]  /*0280*/  IMAD.WIDE R8, R11, 0x8, R8 ;  /* 0x000000080b087825 */ /* 0x000fc800078e0208 */
[----:B------:R-:W-:Y:S02]  /*0290*/  IMAD.WIDE R10, R2, 0x8, R16 ;  /* 0x00000008020a7825 */ /* 0x000fe400078e0210 */
[----:B------:R-:W3:Y:S04]  /*02a0*/  LDG.E.64.CONSTANT R8, desc[UR4][R8.64] ;  /* 0x0000000408087981 */ /* 0x000ee8000c1e9b00 */
[----:B------:R-:W4:Y:S01]  /*02b0*/  LDG.E.64.CONSTANT R10, desc[UR4][R10.64] ;  /* 0x000000040a0a7981 */ /* 0x000f22000c1e9b00 */
[----:B-1----:R-:W-:-:S05]  /*02c0*/  @P0 IMAD.WIDE R14, R3, 0x8, R14 ;  /* 0x00000008030e0825 */ /* 0x002fca00078e020e */
[----:B------:R-:W0:Y:S01]  /*02d0*/  @P0 LDG.E.64.CONSTANT R12, desc[UR4][R14.64] ;  /* 0x000000040e0c0981 */ /* 0x000e22000c1e9b00 */
[----:B--2---:R-:W-:Y:S01]  /*02e0*/  DADD R4, R4, R6 ;  /* 0x0000000004047229 */ /* 0x004fe20000000006 */
[----:B------:R-:W1:Y:S07]  /*02f0*/  LDC.64 R6, c[0x0][0x390] ;  /* 0x0000e400ff067b82 */ /* 0x000e6e0000000a00 */
[----:B---3--:R-:W-:-:S08]  /*0300*/  DADD R4, R4, R8 ;  /* 0x0000000004047229 */ /* 0x008fd00000000008 */
[----:B----4-:R-:W-:-:S08]  /*0310*/  DADD R4, R4, R10 ;  /* 0x0000000004047229 */ /* 0x010fd0000000000a */
[----:B0-----:R-:W-:Y:S01]  /*0320*/  DFMA R4, -R12, UR6, R4 ;  /* 0x000000060c047c2b */ /* 0x001fe20008000104 */
[----:B-1----:R-:W-:-:S07]  /*0330*/  IMAD.WIDE R6, R3, 0x8, R6 ;  /* 0x0000000803067825 */ /* 0x002fce00078e0206 */
[----:B------:R-:W-:-:S07]  /*0340*/  DMUL R4, R4, 0.25 ;  /* 0x3fd0000004047828 */ /* 0x000fce0000000000 */
[----:B------:R-:W-:Y:S01]  /*0350*/  STG.E.64 desc[UR4][R6.64], R4 ;  /* 0x0000000406007986 */ /* 0x000fe2000c101b04 */
[----:B------:R-:W-:Y:S05]  /*0360*/  EXIT ;  /* 0x000000000000794d */ /* 0x000fea0003800000 */
.L_x_238:
        /* <DEDUP_REMOVED lines=9> */
.L_x_247:


//--------------------- .nv.shared._ZN3cub18CUB_300001_SM_10006detail6reduce28DeviceReduceSingleTileKernelINS2_10policy_hubIdyN4cuda3__47maximumIdEEE10Policy1000EPdSB_iS8_ddNS5_3std3__410__identityEEEvT0_T1_T2_T3_T4_T6_ --------------------------
	.section	.nv.shared._ZN3cub18CUB_300001_SM_10006detail6reduce28DeviceReduceSingleTileKernelINS2_10policy_hubIdyN4cuda3__47maximumIdEEE10Policy1000EPdSB_iS8_ddNS5_3std3__410__identityEEEvT0_T1_T2_T3_T4_T6_,"aw",@nobits
	.sectionflags	@""
	.align	8
.nv.shared._ZN3cub18CUB_300001_SM_10006detail6reduce28DeviceReduceSingleTileKernelINS2_10policy_hubIdyN4cuda3__47maximumIdEEE10Policy1000EPdSB_iS8_ddNS5_3std3__410__identityEEEvT0_T1_T2_T3_T4_T6_:
	.zero		1104


//--------------------- .nv.shared.reserved.0     --------------------------
	.section	.nv.shared.reserved.0,"aw",@nobits
	.weak		__nv_reservedSMEM_offset_0_alias
	.size		__nv_reservedSMEM_offset_0_alias, 0, 64
	.other		__nv_reservedSMEM_offset_0_alias,@"STO_CUDA_RESERVED_SHARED STV_DEFAULT"
__nv_reservedSMEM_offset_0_alias:
	.zero		0
	.zero		64


//--------------------- .nv.global                --------------------------
	.section	.nv.global,"aw",@nobits
.nv.global:
	.type		_ZN41_INTERNAL_c71e65c9_4_k_cu_f7180478_1837366thrust24THRUST_300001_SM_1000_NS3seqE,@object
	.size		_ZN41_INTERNAL_c71e65c9_4_k_cu_f7180478_1837366thrust24THRUST_300001_SM_1000_NS3seqE,(_ZN41_INTERNAL_c71e65c9_4_k_cu_f7180478_1837364cuda3std3__48in_placeE - _ZN41_INTERNAL_c71e65c9_4_k_cu_f7180478_1837366thrust24THRUST_300001_SM_1000_NS3seqE)
_ZN41_INTERNAL_c71e65c9_4_k_cu_f7180478_1837366thrust24THRUST_300001_SM_1000_NS3seqE:
	.zero		1
	.type		_ZN41_INTERNAL_c71e65c9_4_k_cu_f7180478_1837364cuda3std3__48in_placeE,@object
	.size		_ZN41_INTERNAL_c71e65c9_4_k_cu_f7180478_1837364cuda3std3__48in_placeE,(_ZN41_INTERNAL_c71e65c9_4_k_cu_f7180478_1837364cuda3std6ranges3__45__cpo4sizeE - _ZN41_INTERNAL_c71e65c9_4_k_cu_f7180478_1837364cuda3std3__48in_placeE)
_ZN41_INTERNAL_c71e65c9_4_k_cu_f7180478_1837364cuda3std3__48in_placeE:
	.zero		1
	.type		_ZN41_INTERNAL_c71e65c9_4_k_cu_f7180478_1837364cuda3std6ranges3__45__cpo4sizeE,@object
	.size		_ZN41_INTERNAL_c71e65c9_4_k_cu_f7180478_1837364cuda3std6ranges3__45__cpo4sizeE,(_ZN41_INTERNAL_c71e65c9_4_k_cu_f7180478_1837366thrust24THRUST_300001_SM_1000_NS12placeholders2_3E - _ZN41_INTERNAL_c71e65c9_4_k_cu_f7180478_1837364cuda3std6ranges3__45__cpo4sizeE)
_ZN41_INTERNAL_c71e65c9_4_k_cu_f7180478_1837364cuda3std6ranges3__45__cpo4sizeE:
	.zero		1
	.type		_ZN41_INTERNAL_c71e65c9_4_k_cu_f7180478_1837366thrust24THRUST_300001_SM_1000_NS12placeholders2_3E,@object
	.size		_ZN41_INTERNAL_c71e65c9_4_k_cu_f7180478_1837366thrust24THRUST_300001_SM_1000_NS12placeholders2_3E,(_ZN41_INTERNAL_c71e65c9_4_k_cu_f7180478_1837364cuda3std3__45__cpo6cbeginE - _ZN41_INTERNAL_c71e65c9_4_k_cu_f7180478_1837366thrust24THRUST_300001_SM_1000_NS12placeholders2_3E)
_ZN41_INTERNAL_c71e65c9_4_k_cu_f7180478_1837366thrust24THRUST_300001_SM_1000_NS12placeholders2_3E:
	.zero		1
	.type		_ZN41_INTERNAL_c71e65c9_4_k_cu_f7180478_1837364cuda3std3__45__cpo6cbeginE,@object
	.size		_ZN41_INTERNAL_c71e65c9_4_k_cu_f7180478_1837364cuda3std3__45__cpo6cbeginE,(_ZN41_INTERNAL_c71e65c9_4_k_cu_f7180478_1837364cuda3std6ranges3__45__cpo6cbeginE - _ZN41_INTERNAL_c71e65c9_4_k_cu_f7180478_1837364cuda3std3__45__cpo6cbeginE)
_ZN41_INTERNAL_c71e65c9_4_k_cu_f7180478_1837364cuda3std3__45__cpo6cbeginE:
	.zero		1
	.type		_ZN41_INTERNAL_c71e65c9_4_k_cu_f7180478_1837364cuda3std6ranges3__45__cpo6cbeginE,@object
	.size		_ZN41_INTERNAL_c71e65c9_4_k_cu_f7180478_1837364cuda3std6ranges3__45__cpo6cbeginE,(_ZN41_INTERNAL_c71e65c9_4_k_cu_f7180478_1837366thrust24THRUST_300001_SM_1000_NS12placeholders2_7E - _ZN41_INTERNAL_c71e65c9_4_k_cu_f7180478_1837364cuda3std6ranges3__45__cpo6cbeginE)
_ZN41_INTERNAL_c71e65c9_4_k_cu_f7180478_1837364cuda3std6ranges3__45__cpo6cbeginE:
	.zero		1
	.type		_ZN41_INTERNAL_c71e65c9_4_k_cu_f7180478_1837366thrust24THRUST_300001_SM_1000_NS12placeholders2_7E,@object
	.size		_ZN41_INTERNAL_c71e65c9_4_k_cu_f7180478_1837366thrust24THRUST_300001_SM_1000_NS12placeholders2_7E,(_ZN41_INTERNAL_c71e65c9_4_k_cu_f7180478_1837364cuda3std3__45__cpo7crbeginE - _ZN41_INTERNAL_c71e65c9_4_k_cu_f7180478_1837366thrust24THRUST_300001_SM_1000_NS12placeholders2_7E)
_ZN41_INTERNAL_c71e65c9_4_k_cu_f7180478_1837366thrust24THRUST_300001_SM_1000_NS12placeholders2_7E:
	.zero		1
	.type		_ZN41_INTERNAL_c71e65c9_4_k_cu_f7180478_1837364cuda3std3__45__cpo7crbeginE,@object
	.size		_ZN41_INTERNAL_c71e65c9_4_k_cu_f7180478_1837364cuda3std3__45__cpo7crbeginE,(_ZN41_INTERNAL_c71e65c9_4_k_cu_f7180478_1837364cuda3std6ranges3__45__cpo4nextE - _ZN41_INTERNAL_c71e65c9_4_k_cu_f7180478_1837364cuda3std3__45__cpo7crbeginE)
_ZN41_INTERNAL_c71e65c9_4_k_cu_f7180478_1837364cuda3std3__45__cpo7crbeginE:
	.zero		1
	.type		_ZN41_INTERNAL_c71e65c9_4_k_cu_f7180478_1837364cuda3std6ranges3__45__cpo4nextE,@object
	.size		_ZN41_INTERNAL_c71e65c9_4_k_cu_f7180478_1837364cuda3std6ranges3__45__cpo4nextE,(_ZN41_INTERNAL_c71e65c9_4_k_cu_f7180478_1837364cuda3std6ranges3__45__cpo4swapE - _ZN41_INTERNAL_c71e65c9_4_k_cu_f7180478_1837364cuda3std6ranges3__45__cpo4nextE)
_ZN41_INTERNAL_c71e65c9_4_k_cu_f7180478_1837364cuda3std6ranges3__45__cpo4nextE:
	.zero		1
	.type		_ZN41_INTERNAL_c71e65c9_4_k_cu_f7180478_1837364cuda3std6ranges3__45__cpo4swapE,@object
	.size		_ZN41_INTERNAL_c71e65c9_4_k_cu_f7180478_1837364cuda3std6ranges3__45__cpo4swapE,(_ZN41_INTERNAL_c71e65c9_4_k_cu_f7180478_1837366thrust24THRUST_300001_SM_1000_NS8cuda_cub10par_nosyncE - _ZN41_INTERNAL_c71e65c9_4_k_cu_f7180478_1837364cuda3std6ranges3__45__cpo4swapE)
_ZN41_INTERNAL_c71e65c9_4_k_cu_f7180478_1837364cuda3std6ranges3__45__cpo4swapE:
	.zero		1
	.type		_ZN41_INTERNAL_c71e65c9_4_k_cu_f7180478_1837366thrust24THRUST_300001_SM_1000_NS8cuda_cub10par_nosyncE,@object
	.size		_ZN41_INTERNAL_c71e65c9_4_k_cu_f7180478_1837366thrust24THRUST_300001_SM_1000_NS8cuda_cub10par_nosyncE,(_ZN41_INTERNAL_c71e65c9_4_k_cu_f7180478_1837366thrust24THRUST_300001_SM_1000_NS12placeholders2_9E - _ZN41_INTERNAL_c71e65c9_4_k_cu_f7180478_1837366thrust24THRUST_300001_SM_1000_NS8cuda_cub10par_nosyncE)
_ZN41_INTERNAL_c71e65c9_4_k_cu_f7180478_1837366thrust24THRUST_300001_SM_1000_NS8cuda_cub10par_nosyncE:
	.zero		1
	.type		_ZN41_INTERNAL_c71e65c9_4_k_cu_f7180478_1837366thrust24THRUST_300001_SM_1000_NS12placeholders2_9E,@object
	.size		_ZN41_INTERNAL_c71e65c9_4_k_cu_f7180478_1837366thrust24THRUST_300001_SM_1000_NS12placeholders2_9E,(_ZN41_INTERNAL_c71e65c9_4_k_cu_f7180478_1837364cuda3std3__443_GLOBAL__N__c71e65c9_4_k_cu_f7180478_1837366ignoreE - _ZN41_INTERNAL_c71e65c9_4_k_cu_f7180478_1837366thrust24THRUST_300001_SM_1000_NS12placeholders2_9E)
_ZN41_INTERNAL_c71e65c9_4_k_cu_f7180478_1837366thrust24THRUST_300001_SM_1000_NS12placeholders2_9E:
	.zero		1
	.type		_ZN41_INTERNAL_c71e65c9_4_k_cu_f7180478_1837364cuda3std3__443_GLOBAL__N__c71e65c9_4_k_cu_f7180478_1837366ignoreE,@object
	.size		_ZN41_INTERNAL_c71e65c9_4_k_cu_f7180478_1837364cuda3std3__443_GLOBAL__N__c71e65c9_4_k_cu_f7180478_1837366ignoreE,(_ZN41_INTERNAL_c71e65c9_4_k_cu_f7180478_1837364cuda3std6ranges3__45__cpo4dataE - _ZN41_INTERNAL_c71e65c9_4_k_cu_f7180478_1837364cuda3std3__443_GLOBAL__N__c71e65c9_4_k_cu_f7180478_1837366ignoreE)
_ZN41_INTERNAL_c71e65c9_4_k_cu_f7180478_1837364cuda3std3__443_GLOBAL__N__c71e65c9_4_k_cu_f7180478_1837366ignoreE:
	.zero		1
	.type		_ZN41_INTERNAL_c71e65c9_4_k_cu_f7180478_1837364cuda3std6ranges3__45__cpo4dataE,@object
	.size		_ZN41_INTERNAL_c71e65c9_4_k_cu_f7180478_1837364cuda3std6ranges3__45__cpo4dataE,(_ZN41_INTERNAL_c71e65c9_4_k_cu_f7180478_1837366thrust24THRUST_300001_SM_1000_NS12placeholders2_1E - _ZN41_INTERNAL_c71e65c9_4_k_cu_f7180478_1837364cuda3std6ranges3__45__cpo4dataE)
_ZN41_INTERNAL_c71e65c9_4_k_cu_f7180478_1837364cuda3std6ranges3__45__cpo4dataE:
	.zero		1
	.type		_ZN41_INTERNAL_c71e65c9_4_k_cu_f7180478_1837366thrust24THRUST_300001_SM_1000_NS12placeholders2_1E,@object
	.size		_ZN41_INTERNAL_c71e65c9_4_k_cu_f7180478_1837366thrust24THRUST_300001_SM_1000_NS12placeholders2_1E,(_ZN41_INTERNAL_c71e65c9_4_k_cu_f7180478_1837364cuda3std3__45__cpo5beginE - _ZN41_INTERNAL_c71e65c9_4_k_cu_f7180478_1837366thrust24THRUST_300001_SM_1000_NS12placeholders2_1E)
_ZN41_INTERNAL_c71e65c9_4_k_cu_f7180478_1837366thrust24THRUST_300001_SM_1000_NS12placeholders2_1E:
	.zero		1
	.type		_ZN41_INTERNAL_c71e65c9_4_k_cu_f7180478_1837364cuda3std3__45__cpo5beginE,@object
	.size		_ZN41_INTERNAL_c71e65c9_4_k_cu_f7180478_1837364cuda3std3__45__cpo5beginE,(_ZN41_INTERNAL_c71e65c9_4_k_cu_f7180478_1837364cuda3std6ranges3__45__cpo5beginE - _ZN41_INTERNAL_c71e65c9_4_k_cu_f7180478_1837364cuda3std3__45__cpo5beginE)
_ZN41_INTERNAL_c71e65c9_4_k_cu_f7180478_1837364cuda3std3__45__cpo5beginE:
	.zero		1
	.type		_ZN41_INTERNAL_c71e65c9_4_k_cu_f7180478_1837364cuda3std6ranges3__45__cpo5beginE,@object
	.size		_ZN41_INTERNAL_c71e65c9_4_k_cu_f7180478_1837364cuda3std6ranges3__45__cpo5beginE,(_ZN41_INTERNAL_c71e65c9_4_k_cu_f7180478_1837366thrust24THRUST_300001_SM_1000_NS12placeholders2_5E - _ZN41_INTERNAL_c71e65c9_4_k_cu_f7180478_1837364cuda3std6ranges3__45__cpo5beginE)
_ZN41_INTERNAL_c71e65c9_4_k_cu_f7180478_1837364cuda3std6ranges3__45__cpo5beginE:
	.zero		1
	.type		_ZN41_INTERNAL_c71e65c9_4_k_cu_f7180478_1837366thrust24THRUST_300001_SM_1000_NS12placeholders2_5E,@object
	.size		_ZN41_INTERNAL_c71e65c9_4_k_cu_f7180478_1837366thrust24THRUST_300001_SM_1000_NS12placeholders2_5E,(_ZN41_INTERNAL_c71e65c9_4_k_cu_f7180478_1837364cuda3std3__45__cpo6rbeginE - _ZN41_INTERNAL_c71e65c9_4_k_cu_f7180478_1837366thrust24THRUST_300001_SM_1000_NS12placeholders2_5E)
_ZN41_INTERNAL_c71e65c9_4_k_cu_f7180478_1837366thrust24THRUST_300001_SM_1000_NS12placeholders2_5E:
	.zero		1
	.type		_ZN41_INTERNAL_c71e65c9_4_k_cu_f7180478_1837364cuda3std3__45__cpo6rbeginE,@object
	.size		_ZN41_INTERNAL_c71e65c9_4_k_cu_f7180478_1837364cuda3std3__45__cpo6rbeginE,(_ZN41_INTERNAL_c71e65c9_4_k_cu_f7180478_1837364cuda3std6ranges3__45__cpo7advanceE - _ZN41_INTERNAL_c71e65c9_4_k_cu_f7180478_1837364cuda3std3__45__cpo6rbeginE)
_ZN41_INTERNAL_c71e65c9_4_k_cu_f7180478_1837364cuda3std3__45__cpo6rbeginE:
	.zero		1
	.type		_ZN41_INTERNAL_c71e65c9_4_k_cu_f7180478_1837364cuda3std6ranges3__45__cpo7advanceE,@object
	.size		_ZN41_INTERNAL_c71e65c9_4_k_cu_f7180478_1837364cuda3std6ranges3__45__cpo7advanceE,(_ZN41_INTERNAL_c71e65c9_4_k_cu_f7180478_1837364cuda3std3__47nulloptE - _ZN41_INTERNAL_c71e65c9_4_k_cu_f7180478_1837364cuda3std6ranges3__45__cpo7advanceE)
_ZN41_INTERNAL_c71e65c9_4_k_cu_f7180478_1837364cuda3std6ranges3__45__cpo7advanceE:
	.zero		1
	.type		_ZN41_INTERNAL_c71e65c9_4_k_cu_f7180478_1837364cuda3std3__47nulloptE,@object
	.size		_ZN41_INTERNAL_c71e65c9_4_k_cu_f7180478_1837364cuda3std3__47nulloptE,(_ZN41_INTERNAL_c71e65c9_4_k_cu_f7180478_1837364cuda3std6ranges3__45__cpo8distanceE - _ZN41_INTERNAL_c71e65c9_4_k_cu_f7180478_1837364cuda3std3__47nulloptE)
_ZN41_INTERNAL_c71e65c9_4_k_cu_f7180478_1837364cuda3std3__47nulloptE:
	.zero		1
	.type		_ZN41_INTERNAL_c71e65c9_4_k_cu_f7180478_1837364cuda3std6ranges3__45__cpo8distanceE,@object
	.size		_ZN41_INTERNAL_c71e65c9_4_k_cu_f7180478_1837364cuda3std6ranges3__45__cpo8distanceE,(_ZN41_INTERNAL_c71e65c9_4_k_cu_f7180478_1837366thrust24THRUST_300001_SM_1000_NS12placeholders3_10E - _ZN41_INTERNAL_c71e65c9_4_k_cu_f7180478_1837364cuda3std6ranges3__45__cpo8distanceE)
_ZN41_INTERNAL_c71e65c9_4_k_cu_f7180478_1837364cuda3std6ranges3__45__cpo8distanceE:
	.zero		1
	.type		_ZN41_INTERNAL_c71e65c9_4_k_cu_f7180478_1837366thrust24THRUST_300001_SM_1000_NS12placeholders3_10E,@object
	.size		_ZN41_INTERNAL_c71e65c9_4_k_cu_f7180478_1837366thrust24THRUST_300001_SM_1000_NS12placeholders3_10E,(_ZN41_INTERNAL_c71e65c9_4_k_cu_f7180478_1837364cuda3std3__419piecewise_constructE - _ZN41_INTERNAL_c71e65c9_4_k_cu_f7180478_1837366thrust24THRUST_300001_SM_1000_NS12placeholders3_10E)
_ZN41_INTERNAL_c71e65c9_4_k_cu_f7180478_1837366thrust24THRUST_300001_SM_1000_NS12placeholders3_10E:
	.zero		1
	.type		_ZN41_INTERNAL_c71e65c9_4_k_cu_f7180478_1837364cuda3std3__419piecewise_constructE,@object
	.size		_ZN41_INTERNAL_c71e65c9_4_k_cu_f7180478_1837364cuda3std3__419piecewise_constructE,(_ZN41_INTERNAL_c71e65c9_4_k_cu_f7180478_1837364cuda3std6ranges3__45__cpo5cdataE - _ZN41_INTERNAL_c71e65c9_4_k_cu_f7180478_1837364cuda3std3__419piecewise_constructE)
_ZN41_INTERNAL_c71e65c9_4_k_cu_f7180478_1837364cuda3std3__419piecewise_constructE:
	.zero		1
	.type		_ZN41_INTERNAL_c71e65c9_4_k_cu_f7180478_1837364cuda3std6ranges3__45__cpo5cdataE,@object
	.size		_ZN41_INTERNAL_c71e65c9_4_k_cu_f7180478_1837364cuda3std6ranges3__45__cpo5cdataE,(_ZN41_INTERNAL_c71e65c9_4_k_cu_f7180478_1837366thrust24THRUST_300001_SM_1000_NS12placeholders2_2E - _ZN41_INTERNAL_c71e65c9_4_k_cu_f7180478_1837364cuda3std6ranges3__45__cpo5cdataE)
_ZN41_INTERNAL_c71e65c9_4_k_cu_f7180478_1837364cuda3std6ranges3__45__cpo5cdataE:
	.zero		1
	.type		_ZN41_INTERNAL_c71e65c9_4_k_cu_f7180478_1837366thrust24THRUST_300001_SM_1000_NS12placeholders2_2E,@object
	.size		_ZN41_INTERNAL_c71e65c9_4_k_cu_f7180478_1837366thrust24THRUST_300001_SM_1000_NS12placeholders2_2E,(_ZN41_INTERNAL_c71e65c9_4_k_cu_f7180478_1837364cuda3std3__45__cpo3endE - _ZN41_INTERNAL_c71e65c9_4_k_cu_f7180478_1837366thrust24THRUST_300001_SM_1000_NS12placeholders2_2E)
_ZN41_INTERNAL_c71e65c9_4_k_cu_f7180478_1837366thrust24THRUST_300001_SM_1000_NS12placeholders2_2E:
	.zero		1
	.type		_ZN41_INTERNAL_c71e65c9_4_k_cu_f7180478_1837364cuda3std3__45__cpo3endE,@object
	.size		_ZN41_INTERNAL_c71e65c9_4_k_cu_f7180478_1837364cuda3std3__45__cpo3endE,(_ZN41_INTERNAL_c71e65c9_4_k_cu_f7180478_1837364cuda3std6ranges3__45__cpo3endE - _ZN41_INTERNAL_c71e65c9_4_k_cu_f7180478_1837364cuda3std3__45__cpo3endE)
_ZN41_INTERNAL_c71e65c9_4_k_cu_f7180478_1837364cuda3std3__45__cpo3endE:
	.zero		1
	.type		_ZN41_INTERNAL_c71e65c9_4_k_cu_f7180478_1837364cuda3std6ranges3__45__cpo3endE,@object
	.size		_ZN41_INTERNAL_c71e65c9_4_k_cu_f7180478_1837364cuda3std6ranges3__45__cpo3endE,(_ZN41_INTERNAL_c71e65c9_4_k_cu_f7180478_1837366thrust24THRUST_300001_SM_1000_NS12placeholders2_6E - _ZN41_INTERNAL_c71e65c9_4_k_cu_f7180478_1837364cuda3std6ranges3__45__cpo3endE)
_ZN41_INTERNAL_c71e65c9_4_k_cu_f7180478_1837364cuda3std6ranges3__45__cpo3endE:
	.zero		1
	.type		_ZN41_INTERNAL_c71e65c9_4_k_cu_f7180478_1837366thrust24THRUST_300001_SM_1000_NS12placeholders2_6E,@object
	.size		_ZN41_INTERNAL_c71e65c9_4_k_cu_f7180478_1837366thrust24THRUST_300001_SM_1000_NS12placeholders2_6E,(_ZN41_INTERNAL_c71e65c9_4_k_cu_f7180478_1837364cuda3std3__45__cpo4rendE - _ZN41_INTERNAL_c71e65c9_4_k_cu_f7180478_1837366thrust24THRUST_300001_SM_1000_NS12placeholders2_6E)
_ZN41_INTERNAL_c71e65c9_4_k_cu_f7180478_1837366thrust24THRUST_300001_SM_1000_NS12placeholders2_6E:
	.zero		1
	.type		_ZN41_INTERNAL_c71e65c9_4_k_cu_f7180478_1837364cuda3std3__45__cpo4rendE,@object
	.size		_ZN41_INTERNAL_c71e65c9_4_k_cu_f7180478_1837364cuda3std3__45__cpo4rendE,(_ZN41_INTERNAL_c71e65c9_4_k_cu_f7180478_1837364cuda3std6ranges3__45__cpo9iter_swapE - _ZN41_INTERNAL_c71e65c9_4_k_cu_f7180478_1837364cuda3std3__45__cpo4rendE)
_ZN41_INTERNAL_c71e65c9_4_k_cu_f7180478_1837364cuda3std3__45__cpo4rendE:
	.zero		1
	.type		_ZN41_INTERNAL_c71e65c9_4_k_cu_f7180478_1837364cuda3std6ranges3__45__cpo9iter_swapE,@object
	.size		_ZN41_INTERNAL_c71e65c9_4_k_cu_f7180478_1837364cuda3std6ranges3__45__cpo9iter_swapE,(_ZN41_INTERNAL_c71e65c9_4_k_cu_f7180478_1837364cuda3std3__48unexpectE - _ZN41_INTERNAL_c71e65c9_4_k_cu_f7180478_1837364cuda3std6ranges3__45__cpo9iter_swapE)
_ZN41_INTERNAL_c71e65c9_4_k_cu_f7180478_1837364cuda3std6ranges3__45__cpo9iter_swapE:
	.zero		1
	.type		_ZN41_INTERNAL_c71e65c9_4_k_cu_f7180478_1837364cuda3std3__48unexpectE,@object
	.size		_ZN41_INTERNAL_c71e65c9_4_k_cu_f7180478_1837364cuda3std3__48unexpectE,(_ZN41_INTERNAL_c71e65c9_4_k_cu_f7180478_1837366thrust24THRUST_300001_SM_1000_NS8cuda_cub3parE - _ZN41_INTERNAL_c71e65c9_4_k_cu_f7180478_1837364cuda3std3__48unexpectE)
_ZN41_INTERNAL_c71e65c9_4_k_cu_f7180478_1837364cuda3std3__48unexpectE:
	.zero		1
	.type		_ZN41_INTERNAL_c71e65c9_4_k_cu_f7180478_1837366thrust24THRUST_300001_SM_1000_NS8cuda_cub3parE,@object
	.size		_ZN41_INTERNAL_c71e65c9_4_k_cu_f7180478_1837366thrust24THRUST_300001_SM_1000_NS8cuda_cub3parE,(_ZN41_INTERNAL_c71e65c9_4_k_cu_f7180478_1837366thrust24THRUST_300001_SM_1000_NS12placeholders2_4E - _ZN41_INTERNAL_c71e65c9_4_k_cu_f7180478_1837366thrust24THRUST_300001_SM_1000_NS8cuda_cub3parE)
_ZN41_INTERNAL_c71e65c9_4_k_cu_f7180478_1837366thrust24THRUST_300001_SM_1000_NS8cuda_cub3parE:
	.zero		1
	.type		_ZN41_INTERNAL_c71e65c9_4_k_cu_f7180478_1837366thrust24THRUST_300001_SM_1000_NS12placeholders2_4E,@object
	.size		_ZN41_INTERNAL_c71e65c9_4_k_cu_f7180478_1837366thrust24THRUST_300001_SM_1000_NS12placeholders2_4E,(_ZN41_INTERNAL_c71e65c9_4_k_cu_f7180478_1837364cuda3std3__45__cpo4cendE - _ZN41_INTERNAL_c71e65c9_4_k_cu_f7180478_1837366thrust24THRUST_300001_SM_1000_NS12placeholders2_4E)
_ZN41_INTERNAL_c71e65c9_4_k_cu_f7180478_1837366thrust24THRUST_300001_SM_1000_NS12placeholders2_4E:
	.zero		1
	.type		_ZN41_INTERNAL_c71e65c9_4_k_cu_f7180478_1837364cuda3std3__45__cpo4cendE,@object
	.size		_ZN41_INTERNAL_c71e65c9_4_k_cu_f7180478_1837364cuda3std3__45__cpo4cendE,(_ZN41_INTERNAL_c71e65c9_4_k_cu_f7180478_1837364cuda3std6ranges3__45__cpo4cendE - _ZN41_INTERNAL_c71e65c9_4_k_cu_f7180478_1837364cuda3std3__45__cpo4cendE)
_ZN41_INTERNAL_c71e65c9_4_k_cu_f7180478_1837364cuda3std3__45__cpo4cendE:
	.zero		1
	.type		_ZN41_INTERNAL_c71e65c9_4_k_cu_f7180478_1837364cuda3std6ranges3__45__cpo4cendE,@object
	.size		_ZN41_INTERNAL_c71e65c9_4_k_cu_f7180478_1837364cuda3std6ranges3__45__cpo4cendE,(_ZN41_INTERNAL_c71e65c9_4_k_cu_f7180478_1837364cuda3std3__420unreachable_sentinelE - _ZN41_INTERNAL_c71e65c9_4_k_cu_f7180478_1837364cuda3std6ranges3__45__cpo4cendE)
_ZN41_INTERNAL_c71e65c9_4_k_cu_f7180478_1837364cuda3std6ranges3__45__cpo4cendE:
	.zero		1
	.type		_ZN41_INTERNAL_c71e65c9_4_k_cu_f7180478_1837364cuda3std3__420unreachable_sentinelE,@object
	.size		_ZN41_INTERNAL_c71e65c9_4_k_cu_f7180478_1837364cuda3std3__420unreachable_sentinelE,(_ZN41_INTERNAL_c71e65c9_4_k_cu_f7180478_1837364cuda3std6ranges3__45__cpo5ssizeE - _ZN41_INTERNAL_c71e65c9_4_k_cu_f7180478_1837364cuda3std3__420unreachable_sentinelE)
_ZN41_INTERNAL_c71e65c9_4_k_cu_f7180478_1837364cuda3std3__420unreachable_sentinelE:
	.zero		1
	.type		_ZN41_INTERNAL_c71e65c9_4_k_cu_f7180478_1837364cuda3std6ranges3__45__cpo5ssizeE,@object
	.size		_ZN41_INTERNAL_c71e65c9_4_k_cu_f7180478_1837364cuda3std6ranges3__45__cpo5ssizeE,(_ZN41_INTERNAL_c71e65c9_4_k_cu_f7180478_1837366thrust24THRUST_300001_SM_1000_NS12placeholders2_8E - _ZN41_INTERNAL_c71e65c9_4_k_cu_f7180478_1837364cuda3std6ranges3__45__cpo5ssizeE)
_ZN41_INTERNAL_c71e65c9_4_k_cu_f7180478_1837364cuda3std6ranges3__45__cpo5ssizeE:
	.zero		1
	.type		_ZN41_INTERNAL_c71e65c9_4_k_cu_f7180478_1837366thrust24THRUST_300001_SM_1000_NS12placeholders2_8E,@object
	.size		_ZN41_INTERNAL_c71e65c9_4_k_cu_f7180478_1837366thrust24THRUST_300001_SM_1000_NS12placeholders2_8E,(_ZN41_INTERNAL_c71e65c9_4_k_cu_f7180478_1837364cuda3std3__45__cpo5crendE - _ZN41_INTERNAL_c71e65c9_4_k_cu_f7180478_1837366thrust24THRUST_300001_SM_1000_NS12placeholders2_8E)
_ZN41_INTERNAL_c71e65c9_4_k_cu_f7180478_1837366thrust24THRUST_300001_SM_1000_NS12placeholders2_8E:
	.zero		1
	.type		_ZN41_INTERNAL_c71e65c9_4_k_cu_f7180478_1837364cuda3std3__45__cpo5crendE,@object
	.size		_ZN41_INTERNAL_c71e65c9_4_k_cu_f7180478_1837364cuda3std3__45__cpo5crendE,(_ZN41_INTERNAL_c71e65c9_4_k_cu_f7180478_1837364cuda3std6ranges3__45__cpo4prevE - _ZN41_INTERNAL_c71e65c9_4_k_cu_f7180478_1837364cuda3std3__45__cpo5crendE)
_ZN41_INTERNAL_c71e65c9_4_k_cu_f7180478_1837364cuda3std3__45__cpo5crendE:
	.zero		1
	.type		_ZN41_INTERNAL_c71e65c9_4_k_cu_f7180478_1837364cuda3std6ranges3__45__cpo4prevE,@object
	.size		_ZN41_INTERNAL_c71e65c9_4_k_cu_f7180478_1837364cuda3std6ranges3__45__cpo4prevE,(_ZN41_INTERNAL_c71e65c9_4_k_cu_f7180478_1837364cuda3std6ranges3__45__cpo9iter_moveE - _ZN41_INTERNAL_c71e65c9_4_k_cu_f7180478_1837364cuda3std6ranges3__45__cpo4prevE)
_ZN41_INTERNAL_c71e65c9_4_k_cu_f7180478_1837364cuda3std6ranges3__45__cpo4prevE:
	.zero		1
	.type		_ZN41_INTERNAL_c71e65c9_4_k_cu_f7180478_1837364cuda3std6ranges3__45__cpo9iter_moveE,@object
	.size		_ZN41_INTERNAL_c71e65c9_4_k_cu_f7180478_1837364cuda3std6ranges3__45__cpo9iter_moveE,(_ZN41_INTERNAL_c71e65c9_4_k_cu_f7180478_1837366thrust24THRUST_300001_SM_1000_NS6system6detail10sequential3seqE - _ZN41_INTERNAL_c71e65c9_4_k_cu_f7180478_1837364cuda3std6ranges3__45__cpo9iter_moveE)
_ZN41_INTERNAL_c71e65c9_4_k_cu_f7180478_1837364cuda3std6ranges3__45__cpo9iter_moveE:
	.zero		1
	.type		_ZN41_INTERNAL_c71e65c9_4_k_cu_f7180478_1837366thrust24THRUST_300001_SM_1000_NS6system6detail10sequential3seqE,@object
	.size		_ZN41_INTERNAL_c71e65c9_4_k_cu_f7180478_1837366thrust24THRUST_300001_SM_1000_NS6system6detail10sequential3seqE,(.L_31 - _ZN41_INTERNAL_c71e65c9_4_k_cu_f7180478_1837366thrust24THRUST_300001_SM_1000_NS6system6detail10sequential3seqE)
_ZN41_INTERNAL_c71e65c9_4_k_cu_f7180478_1837366thrust24THRUST_300001_SM_1000_NS6system6detail10sequential3seqE:
	.zero		1
.L_31:


//--------------------- .nv.shared._ZN3cub18CUB_300001_SM_10006detail6reduce18DeviceReduceKernelINS2_10policy_hubIdyN4cuda3__47maximumIdEEE10Policy1000EN6thrust24THRUST_300001_SM_1000_NS10device_ptrIdEEyS8_dNS5_3std3__410__identityEEEvT0_PT3_T1_NS0_13GridEvenShareISL_EET2_T4_ --------------------------
	.section	.nv.shared._ZN3cub18CUB_300001_SM_10006detail6reduce18DeviceReduceKernelINS2_10policy_hubIdyN4cuda3__47maximumIdEEE10Policy1000EN6thrust24THRUST_300001_SM_1000_NS10device_ptrIdEEyS8_dNS5_3std3__410__identityEEEvT0_PT3_T1_NS0_13GridEvenShareISL_EET2_T4_,"aw",@nobits
	.sectionflags	@""
	.align	8
.nv.shared._ZN3cub18CUB_300001_SM_10006detail6reduce18DeviceReduceKernelINS2_10policy_hubIdyN4cuda3__47maximumIdEEE10Policy1000EN6thrust24THRUST_300001_SM_1000_NS10device_ptrIdEEyS8_dNS5_3std3__410__identityEEEvT0_PT3_T1_NS0_13GridEvenShareISL_EET2_T4_:
	.zero		1104


//--------------------- .nv.shared._ZN3cub18CUB_300001_SM_10006detail6reduce28DeviceReduceSingleTileKernelINS2_10policy_hubIdyN4cuda3__47maximumIdEEE10Policy1000EN6thrust24THRUST_300001_SM_1000_NS10device_ptrIdEEPdyS8_ddNS5_3std3__410__identityEEEvT0_T1_T2_T3_T4_T6_ --------------------------
	.section	.nv.shared._ZN3cub18CUB_300001_SM_10006detail6reduce28DeviceReduceSingleTileKernelINS2_10policy_hubIdyN4cuda3__47maximumIdEEE10Policy1000EN6thrust24THRUST_300001_SM_1000_NS10device_ptrIdEEPdyS8_ddNS5_3std3__410__identityEEEvT0_T1_T2_T3_T4_T6_,"aw",@nobits
	.sectionflags	@""
	.align	8
.nv.shared._ZN3cub18CUB_300001_SM_10006detail6reduce28DeviceReduceSingleTileKernelINS2_10policy_hubIdyN4cuda3__47maximumIdEEE10Policy1000EN6thrust24THRUST_300001_SM_1000_NS10device_ptrIdEEPdyS8_ddNS5_3std3__410__identityEEEvT0_T1_T2_T3_T4_T6_:
	.zero		1104


//--------------------- .nv.shared._ZN3cub18CUB_300001_SM_10006detail6reduce28DeviceReduceSingleTileKernelINS2_10policy_hubIdjN4cuda3__47maximumIdEEE10Policy1000EPdSB_iS8_ddNS5_3std3__410__identityEEEvT0_T1_T2_T3_T4_T6_ --------------------------
	.section	.nv.shared._ZN3cub18CUB_300001_SM_10006detail6reduce28DeviceReduceSingleTileKernelINS2_10policy_hubIdjN4cuda3__47maximumIdEEE10Policy1000EPdSB_iS8_ddNS5_3std3__410__identityEEEvT0_T1_T2_T3_T4_T6_,"aw",@nobits
	.sectionflags	@""
	.align	8
.nv.shared._ZN3cub18CUB_300001_SM_10006detail6reduce28DeviceReduceSingleTileKernelINS2_10policy_hubIdjN4cuda3__47maximumIdEEE10Policy1000EPdSB_iS8_ddNS5_3std3__410__identityEEEvT0_T1_T2_T3_T4_T6_:
	.zero		1104


//--------------------- .nv.shared._ZN3cub18CUB_300001_SM_10006detail6reduce18DeviceReduceKernelINS2_10policy_hubIdjN4cuda3__47maximumIdEEE10Policy1000EN6thrust24THRUST_300001_SM_1000_NS10device_ptrIdEEjS8_dNS5_3std3__410__identityEEEvT0_PT3_T1_NS0_13GridEvenShareISL_EET2_T4_ --------------------------
	.section	.nv.shared._ZN3cub18CUB_300001_SM_10006detail6reduce18DeviceReduceKernelINS2_10policy_hubIdjN4cuda3__47maximumIdEEE10Policy1000EN6thrust24THRUST_300001_SM_1000_NS10device_ptrIdEEjS8_dNS5_3std3__410__identityEEEvT0_PT3_T1_NS0_13GridEvenShareISL_EET2_T4_,"aw",@nobits
	.sectionflags	@""
	.align	8
.nv.shared._ZN3cub18CUB_300001_SM_10006detail6reduce18DeviceReduceKernelINS2_10policy_hubIdjN4cuda3__47maximumIdEEE10Policy1000EN6thrust24THRUST_300001_SM_1000_NS10device_ptrIdEEjS8_dNS5_3std3__410__identityEEEvT0_PT3_T1_NS0_13GridEvenShareISL_EET2_T4_:
	.zero		1104


//--------------------- .nv.shared._ZN3cub18CUB_300001_SM_10006detail6reduce28DeviceReduceSingleTileKernelINS2_10policy_hubIdjN4cuda3__47maximumIdEEE10Policy1000EN6thrust24THRUST_300001_SM_1000_NS10device_ptrIdEEPdjS8_ddNS5_3std3__410__identityEEEvT0_T1_T2_T3_T4_T6_ --------------------------
	.section	.nv.shared._ZN3cub18CUB_300001_SM_10006detail6reduce28DeviceReduceSingleTileKernelINS2_10policy_hubIdjN4cuda3__47maximumIdEEE10Policy1000EN6thrust24THRUST_300001_SM_1000_NS10device_ptrIdEEPdjS8_ddNS5_3std3__410__identityEEEvT0_T1_T2_T3_T4_T6_,"aw",@nobits
	.sectionflags	@""
	.align	8
.nv.shared._ZN3cub18CUB_300001_SM_10006detail6reduce28DeviceReduceSingleTileKernelINS2_10policy_hubIdjN4cuda3__47maximumIdEEE10Policy1000EN6thrust24THRUST_300001_SM_1000_NS10device_ptrIdEEPdjS8_ddNS5_3std3__410__identityEEEvT0_T1_T2_T3_T4_T6_:
	.zero		1104


//--------------------- .nv.constant0._ZN3cub18CUB_300001_SM_10006detail6reduce28DeviceReduceSingleTileKernelINS2_10policy_hubIdyN4cuda3__47maximumIdEEE10Policy1000EPdSB_iS8_ddNS5_3std3__410__identityEEEvT0_T1_T2_T3_T4_T6_ --------------------------
	.section	.nv.constant0._ZN3cub18CUB_300001_SM_10006detail6reduce28DeviceReduceSingleTileKernelINS2_10policy_hubIdyN4cuda3__47maximumIdEEE10Policy1000EPdSB_iS8_ddNS5_3std3__410__identityEEEvT0_T1_T2_T3_T4_T6_,"a",@progbits
	.sectionflags	@""
	.align	4
.nv.constant0._ZN3cub18CUB_300001_SM_10006detail6reduce28DeviceReduceSingleTileKernelINS2_10policy_hubIdyN4cuda3__47maximumIdEEE10Policy1000EPdSB_iS8_ddNS5_3std3__410__identityEEEvT0_T1_T2_T3_T4_T6_:
	.zero		929


//--------------------- .nv.constant0._ZN3cub18CUB_300001_SM_10006detail6reduce18DeviceReduceKernelINS2_10policy_hubIdyN4cuda3__47maximumIdEEE10Policy1000EN6thrust24THRUST_300001_SM_1000_NS10device_ptrIdEEyS8_dNS5_3std3__410__identityEEEvT0_PT3_T1_NS0_13GridEvenShareISL_EET2_T4_ --------------------------
	.section	.nv.constant0._ZN3cub18CUB_300001_SM_10006detail6reduce18DeviceReduceKernelINS2_10policy_hubIdyN4cuda3__47maximumIdEEE10Policy1000EN6thrust24THRUST_300001_SM_1000_NS10device_ptrIdEEyS8_dNS5_3std3__410__identityEEEvT0_PT3_T1_NS0_13GridEvenShareISL_EET2_T4_,"a",@progbits
	.sectionflags	@""
	.align	4
.nv.constant0._ZN3cub18CUB_300001_SM_10006detail6reduce18DeviceReduceKernelINS2_10policy_hubIdyN4cuda3__47maximumIdEEE10Policy1000EN6thrust24THRUST_300001_SM_1000_NS10device_ptrIdEEyS8_dNS5_3std3__410__identityEEEvT0_PT3_T1_NS0_13GridEvenShareISL_EET2_T4_:
	.zero		994


//--------------------- .nv.constant0._ZN3cub18CUB_300001_SM_10006detail6reduce28DeviceReduceSingleTileKernelINS2_10policy_hubIdyN4cuda3__47maximumIdEEE10Policy1000EN6thrust24THRUST_300001_SM_1000_NS10device_ptrIdEEPdyS8_ddNS5_3std3__410__identityEEEvT0_T1_T2_T3_T4_T6_ --------------------------
	.section	.nv.constant0._ZN3cub18CUB_300001_SM_10006detail6reduce28DeviceReduceSingleTileKernelINS2_10policy_hubIdyN4cuda3__47maximumIdEEE10Policy1000EN6thrust24THRUST_300001_SM_1000_NS10device_ptrIdEEPdyS8_ddNS5_3std3__410__identityEEEvT0_T1_T2_T3_T4_T6_,"a",@progbits
	.sectionflags	@""
	.align	4
.nv.constant0._ZN3cub18CUB_300001_SM_10006detail6reduce28DeviceReduceSingleTileKernelINS2_10policy_hubIdyN4cuda3__47maximumIdEEE10Policy1000EN6thrust24THRUST_300001_SM_1000_NS10device_ptrIdEEPdyS8_ddNS5_3std3__410__identityEEEvT0_T1_T2_T3_T4_T6_:
	.zero		937


//--------------------- .nv.constant0._ZN3cub18CUB_300001_SM_10006detail6reduce28DeviceReduceSingleTileKernelINS2_10policy_hubIdjN4cuda3__47maximumIdEEE10Policy1000EPdSB_iS8_ddNS5_3std3__410__identityEEEvT0_T1_T2_T3_T4_T6_ --------------------------
	.section	.nv.constant0._ZN3cub18CUB_300001_SM_10006detail6reduce28DeviceReduceSingleTileKernelINS2_10policy_hubIdjN4cuda3__47maximumIdEEE10Policy1000EPdSB_iS8_ddNS5_3std3__410__identityEEEvT0_T1_T2_T3_T4_T6_,"a",@progbits
	.sectionflags	@""
	.align	4
.nv.constant0._ZN3cub18CUB_300001_SM_10006detail6reduce28DeviceReduceSingleTileKernelINS2_10policy_hubIdjN4cuda3__47maximumIdEEE10Policy1000EPdSB_iS8_ddNS5_3std3__410__identityEEEvT0_T1_T2_T3_T4_T6_:
	.zero		929


//--------------------- .nv.constant0._ZN3cub18CUB_300001_SM_10006detail6reduce18DeviceReduceKernelINS2_10policy_hubIdjN4cuda3__47maximumIdEEE10Policy1000EN6thrust24THRUST_300001_SM_1000_NS10device_ptrIdEEjS8_dNS5_3std3__410__identityEEEvT0_PT3_T1_NS0_13GridEvenShareISL_EET2_T4_ --------------------------
	.section	.nv.constant0._ZN3cub18CUB_300001_SM_10006detail6reduce18DeviceReduceKernelINS2_10policy_hubIdjN4cuda3__47maximumIdEEE10Policy1000EN6thrust24THRUST_300001_SM_1000_NS10device_ptrIdEEjS8_dNS5_3std3__410__identityEEEvT0_PT3_T1_NS0_13GridEvenShareISL_EET2_T4_,"a",@progbits
	.sectionflags	@""
	.align	4
.nv.constant0._ZN3cub18CUB_300001_SM_10006detail6reduce18DeviceReduceKernelINS2_10policy_hubIdjN4cuda3__47maximumIdEEE10Policy1000EN6thrust24THRUST_300001_SM_1000_NS10device_ptrIdEEjS8_dNS5_3std3__410__identityEEEvT0_PT3_T1_NS0_13GridEvenShareISL_EET2_T4_:
	.zero		958


//--------------------- .nv.constant0._ZN3cub18CUB_300001_SM_10006detail6reduce28DeviceReduceSingleTileKernelINS2_10policy_hubIdjN4cuda3__47maximumIdEEE10Policy1000EN6thrust24THRUST_300001_SM_1000_NS10device_ptrIdEEPdjS8_ddNS5_3std3__410__identityEEEvT0_T1_T2_T3_T4_T6_ --------------------------
	.section	.nv.constant0._ZN3cub18CUB_300001_SM_10006detail6reduce28DeviceReduceSingleTileKernelINS2_10policy_hubIdjN4cuda3__47maximumIdEEE10Policy1000EN6thrust24THRUST_300001_SM_1000_NS10device_ptrIdEEPdjS8_ddNS5_3std3__410__identityEEEvT0_T1_T2_T3_T4_T6_,"a",@progbits
	.sectionflags	@""
	.align	4
.nv.constant0._ZN3cub18CUB_300001_SM_10006detail6reduce28DeviceReduceSingleTileKernelINS2_10policy_hubIdjN4cuda3__47maximumIdEEE10Policy1000EN6thrust24THRUST_300001_SM_1000_NS10device_ptrIdEEPdjS8_ddNS5_3std3__410__identityEEEvT0_T1_T2_T3_T4_T6_:
	.zero		929


//--------------------- .nv.constant0._ZN3cub18CUB_300001_SM_10006detail11EmptyKernelIvEEvv --------------------------
	.section	.nv.constant0._ZN3cub18CUB_300001_SM_10006detail11EmptyKernelIvEEvv,"a",@progbits
	.sectionflags	@""
	.align	4
.nv.constant0._ZN3cub18CUB_300001_SM_10006detail11EmptyKernelIvEEvv:
	.zero		896


//--------------------- .nv.constant0._Z15abs_diff_kernelIdEviPKT_S2_PS0_ --------------------------
	.section	.nv.constant0._Z15abs_diff_kernelIdEviPKT_S2_PS0_,"a",@progbits
	.sectionflags	@""
	.align	4
.nv.constant0._Z15abs_diff_kernelIdEviPKT_S2_PS0_:
	.zero		928


//--------------------- .nv.constant0._Z11jacobi_stepIdEviiPKT_PS0_S2_S0_ --------------------------
	.section	.nv.constant0._Z11jacobi_stepIdEviiPKT_PS0_S2_S0_,"a",@progbits
	.sectionflags	@""
	.align	4
.nv.constant0._Z11jacobi_stepIdEviiPKT_PS0_S2_S0_:
	.zero		936


//--------------------- SYMBOLS --------------------------

	.type		.nv.reservedSmem.offset0,@object
	.size		.nv.reservedSmem.offset0,0x4
	.type		.nv.reservedSmem.cap,@object
	.size		.nv.reservedSmem.cap,0x4
